def matmul_kernel(
    a_ptr,
    b_ptr,
    c_ptr,
    M,
    N,
    K,
    stride_am,
    stride_ak,
    stride_bk,
    stride_bn,
    stride_cm,
    stride_cn,
    BLOCK_M: tl.constexpr,
    BLOCK_N: tl.constexpr,
    BLOCK_K: tl.constexpr,
    GROUP_M: tl.constexpr,
):
    pid = tl.program_id(axis=0)
    num_pid_m = tl.cdiv(M, BLOCK_M)
    num_pid_n = tl.cdiv(N, BLOCK_N)
    num_pid_in_group = GROUP_M * num_pid_n
    group_id = pid // num_pid_in_group
    first_pid_m = group_id * GROUP_M
    group_size_m = min(num_pid_m - first_pid_m, GROUP_M)
    pid_m = first_pid_m + ((pid % num_pid_in_group) % group_size_m)
    pid_n = (pid % num_pid_in_group) // group_size_m

    offs_am = (pid_m * BLOCK_M + tl.arange(0, BLOCK_M)) % M
    offs_bn = (pid_n * BLOCK_N + tl.arange(0, BLOCK_N)) % N
    offs_k = tl.arange(0, BLOCK_K)
    a_ptrs = a_ptr + offs_am[:, None] * stride_am + offs_k[None, :] * stride_ak
    b_ptrs = b_ptr + offs_k[:, None] * stride_bk + offs_bn[None, :] * stride_bn

    acc = tl.zeros((BLOCK_M, BLOCK_N), dtype=tl.float32)
    for kk in range(0, tl.cdiv(K, BLOCK_K)):
        a = tl.load(a_ptrs, mask=offs_k[None, :] < K - kk * BLOCK_K, other=0.0)
        b = tl.load(b_ptrs, mask=offs_k[:, None] < K - kk * BLOCK_K, other=0.0)
        acc = tl.dot(a, b, acc)
        a_ptrs += BLOCK_K * stride_ak
        b_ptrs += BLOCK_K * stride_bk

    c = acc.to(c_ptr.dtype.element_ty)
    offs_cm = pid_m * BLOCK_M + tl.arange(0, BLOCK_M)
    offs_cn = pid_n * BLOCK_N + tl.arange(0, BLOCK_N)
    c_ptrs = c_ptr + offs_cm[:, None] * stride_cm + offs_cn[None, :] * stride_cn
    mask = (offs_cm[:, None] < M) & (offs_cn[None, :] < N)
    tl.store(c_ptrs, c, mask=mask)

# config = {"BLOCK_K": 128, "BLOCK_M": 128, "BLOCK_N": 128, "GROUP_M": 4, "arch": "sm_100", "dtype": "bf16", "num_ctas": 1, "num_stages": 3, "num_warps": 4}
# arch = sm_100


// ===== COMPILED SASS (sm_100a) =====

	.target	sm_100a

	.elftype	@"ET_EXEC"


//--------------------- .note.nv.tkinfo           --------------------------
	.section	.note.nv.tkinfo,"",@"SHT_NOTE"
	.sectionflags	@"SHF_NOTE_NV_TKINFO"
	.tkinfo
        /*0018*/ 	.word	0x00000081
        /*0030*/ 	.string	""
        /*0030*/ 	.string	"ptxas-blackwell"
        /*0030*/ 	.string	"Cuda compilation tools, release 12.9, V12.9.86"
        /*0030*/ 	.string	"Build cuda_12.9.r12.9/compiler.36037853_0"
        /*0030*/ 	.string	"-v  -suppress-debug-info  -lineinfo  -arch sm_100a "



//--------------------- .note.nv.cuver            --------------------------
	.section	.note.nv.cuver,"",@"SHT_NOTE"
	.sectionflags	@"SHF_NOTE_NV_CUVER"
        /*0018*/ 	.short	0x0001
        /*001a*/ 	.short	0x0064
        /*001c*/ 	.short	0x0001
        /*001e*/ 	.short	0x0000
        /*0020*/ 	.short	0x0001
        /*0022*/ 	.short	0x0000


//--------------------- .nv.info                  --------------------------
	.section	.nv.info,"",@"SHT_CUDA_INFO"
	.align	4


	//----- nvinfo : EIATTR_REGCOUNT
	.align		4
        /*0000*/ 	.byte	0x04, 0x2f
        /*0002*/ 	.short	(.L_4 - .L_3)
	.align		4
.L_3:
        /*0004*/ 	.word	index@(matmul_kernel)
        /*0008*/ 	.word	0x000000a8


	//----- nvinfo : EIATTR_FRAME_SIZE
	.align		4
.L_4:
        /*000c*/ 	.byte	0x04, 0x11
        /*000e*/ 	.short	(.L_6 - .L_5)
	.align		4
.L_5:
        /*0010*/ 	.word	index@($__internal_2_$__cuda_sm10x_tcgen05_guardrail_trap_unallocated_columns_being_dealloced)
        /*0014*/ 	.word	0x00000a60


	//----- nvinfo : EIATTR_FRAME_SIZE
	.align		4
.L_6:
        /*0018*/ 	.byte	0x04, 0x11
        /*001a*/ 	.short	(.L_8 - .L_7)
	.align		4
.L_7:
        /*001c*/ 	.word	index@($__internal_1_$__cuda_sm10x_tcgen05_guardrail_trap_phase_invalid_during_alloc)
        /*0020*/ 	.word	0x00000a60


	//----- nvinfo : EIATTR_FRAME_SIZE
	.align		4
.L_8:
        /*0024*/ 	.byte	0x04, 0x11
        /*0026*/ 	.short	(.L_10 - .L_9)
	.align		4
.L_9:
        /*0028*/ 	.word	index@($__internal_0_$__cuda_sm10x_tcgen05_guardrail_trap_col_being_dealloced_not_returned_by_alloc)
        /*002c*/ 	.word	0x00000a60


	//----- nvinfo : EIATTR_FRAME_SIZE
	.align		4
.L_10:
        /*0030*/ 	.byte	0x04, 0x11
        /*0032*/ 	.short	(.L_12 - .L_11)
	.align		4
.L_11:
        /*0034*/ 	.word	index@(matmul_kernel)
        /*0038*/ 	.word	0x00000a60


	//----- nvinfo : EIATTR_MIN_STACK_SIZE
	.align		4
.L_12:
        /*003c*/ 	.byte	0x04, 0x12
        /*003e*/ 	.short	(.L_14 - .L_13)
	.align		4
.L_13:
        /*0040*/ 	.word	index@(matmul_kernel)
        /*0044*/ 	.word	0x00000a60
.L_14:


//--------------------- .nv.info.matmul_kernel    --------------------------
	.section	.nv.info.matmul_kernel,"",@"SHT_CUDA_INFO"
	.sectionflags	@""
	.align	4


	//----- nvinfo : EIATTR_CUDA_API_VERSION
	.align		4
        /*0000*/ 	.byte	0x04, 0x37
        /*0002*/ 	.short	(.L_16 - .L_15)
.L_15:
        /*0004*/ 	.word	0x00000081


	//----- nvinfo : EIATTR_KPARAM_INFO
	.align		4
.L_16:
        /*0008*/ 	.byte	0x04, 0x17
        /*000a*/ 	.short	(.L_18 - .L_17)
.L_17:
        /*000c*/ 	.word	0x00000000
        /*0010*/ 	.short	0x000d
        /*0012*/ 	.short	0x0048
        /*0014*/ 	.byte	0x00, 0xf4, 0x21, 0x00


	//----- nvinfo : EIATTR_KPARAM_INFO
	.align		4
.L_18:
        /*0018*/ 	.byte	0x04, 0x17
        /*001a*/ 	.short	(.L_20 - .L_19)
.L_19:
        /*001c*/ 	.word	0x00000000
        /*0020*/ 	.short	0x000c
        /*0022*/ 	.short	0x0040
        /*0024*/ 	.byte	0x00, 0xf4, 0x21, 0x00


	//----- nvinfo : EIATTR_KPARAM_INFO
	.align		4
.L_20:
        /*0028*/ 	.byte	0x04, 0x17
        /*002a*/ 	.short	(.L_22 - .L_21)
.L_21:
        /*002c*/ 	.word	0x00000000
        /*0030*/ 	.short	0x000b
        /*0032*/ 	.short	0x0038
        /*0034*/ 	.byte	0x00, 0xf0, 0x11, 0x00


	//----- nvinfo : EIATTR_KPARAM_INFO
	.align		4
.L_22:
        /*0038*/ 	.byte	0x04, 0x17
        /*003a*/ 	.short	(.L_24 - .L_23)
.L_23:
        /*003c*/ 	.word	0x00000000
        /*0040*/ 	.short	0x000a
        /*0042*/ 	.short	0x0034
        /*0044*/ 	.byte	0x00, 0xf0, 0x11, 0x00


	//----- nvinfo : EIATTR_KPARAM_INFO
	.align		4
.L_24:
        /*0048*/ 	.byte	0x04, 0x17
        /*004a*/ 	.short	(.L_26 - .L_25)
.L_25:
        /*004c*/ 	.word	0x00000000
        /*0050*/ 	.short	0x0009
        /*0052*/ 	.short	0x0030
        /*0054*/ 	.byte	0x00, 0xf0, 0x11, 0x00


	//----- nvinfo : EIATTR_KPARAM_INFO
	.align		4
.L_26:
        /*0058*/ 	.byte	0x04, 0x17
        /*005a*/ 	.short	(.L_28 - .L_27)
.L_27:
        /*005c*/ 	.word	0x00000000
        /*0060*/ 	.short	0x0008
        /*0062*/ 	.short	0x002c
        /*0064*/ 	.byte	0x00, 0xf0, 0x11, 0x00


	//----- nvinfo : EIATTR_KPARAM_INFO
	.align		4
.L_28:
        /*0068*/ 	.byte	0x04, 0x17
        /*006a*/ 	.short	(.L_30 - .L_29)
.L_29:
        /*006c*/ 	.word	0x00000000
        /*0070*/ 	.short	0x0007
        /*0072*/ 	.short	0x0028
        /*0074*/ 	.byte	0x00, 0xf0, 0x11, 0x00


	//----- nvinfo : EIATTR_KPARAM_INFO
	.align		4
.L_30:
        /*0078*/ 	.byte	0x04, 0x17
        /*007a*/ 	.short	(.L_32 - .L_31)
.L_31:
        /*007c*/ 	.word	0x00000000
        /*0080*/ 	.short	0x0006
        /*0082*/ 	.short	0x0024
        /*0084*/ 	.byte	0x00, 0xf0, 0x11, 0x00


	//----- nvinfo : EIATTR_KPARAM_INFO
	.align		4
.L_32:
        /*0088*/ 	.byte	0x04, 0x17
        /*008a*/ 	.short	(.L_34 - .L_33)
.L_33:
        /*008c*/ 	.word	0x00000000
        /*0090*/ 	.short	0x0005
        /*0092*/ 	.short	0x0020
        /*0094*/ 	.byte	0x00, 0xf0, 0x11, 0x00


	//----- nvinfo : EIATTR_KPARAM_INFO
	.align		4
.L_34:
        /*0098*/ 	.byte	0x04, 0x17
        /*009a*/ 	.short	(.L_36 - .L_35)
.L_35:
        /*009c*/ 	.word	0x00000000
        /*00a0*/ 	.short	0x0004
        /*00a2*/ 	.short	0x001c
        /*00a4*/ 	.byte	0x00, 0xf0, 0x11, 0x00


	//----- nvinfo : EIATTR_KPARAM_INFO
	.align		4
.L_36:
        /*00a8*/ 	.byte	0x04, 0x17
        /*00aa*/ 	.short	(.L_38 - .L_37)
.L_37:
        /*00ac*/ 	.word	0x00000000
        /*00b0*/ 	.short	0x0003
        /*00b2*/ 	.short	0x0018
        /*00b4*/ 	.byte	0x00, 0xf0, 0x11, 0x00


	//----- nvinfo : EIATTR_KPARAM_INFO
	.align		4
.L_38:
        /*00b8*/ 	.byte	0x04, 0x17
        /*00ba*/ 	.short	(.L_40 - .L_39)
.L_39:
        /*00bc*/ 	.word	0x00000000
        /*00c0*/ 	.short	0x0002
        /*00c2*/ 	.short	0x0010
        /*00c4*/ 	.byte	0x00, 0xf4, 0x21, 0x00


	//----- nvinfo : EIATTR_KPARAM_INFO
	.align		4
.L_40:
        /*00c8*/ 	.byte	0x04, 0x17
        /*00ca*/ 	.short	(.L_42 - .L_41)
.L_41:
        /*00cc*/ 	.word	0x00000000
        /*00d0*/ 	.short	0x0001
        /*00d2*/ 	.short	0x0008
        /*00d4*/ 	.byte	0x00, 0xf4, 0x21, 0x00


	//----- nvinfo : EIATTR_KPARAM_INFO
	.align		4
.L_42:
        /*00d8*/ 	.byte	0x04, 0x17
        /*00da*/ 	.short	(.L_44 - .L_43)
.L_43:
        /*00dc*/ 	.word	0x00000000
        /*00e0*/ 	.short	0x0000
        /*00e2*/ 	.short	0x0000
        /*00e4*/ 	.byte	0x00, 0xf4, 0x21, 0x00


	//----- nvinfo : EIATTR_AT_ENTRY_FRAGMENTS
	.align		4
.L_44:
        /*00e8*/ 	.byte	0x04, 0x4f
        /*00ea*/ 	.short	(.L_46 - .L_45)


	//   ....[0]....
.L_45:
        /*00ec*/ 	.word	0x00000004


	//----- nvinfo : EIATTR_RESERVED_SMEM_USED
	.align		4
.L_46:
        /*00f0*/ 	.byte	0x01, 0x41
	.zero		2


	//----- nvinfo : EIATTR_SPARSE_MMA_MASK
	.align		4
        /*00f4*/ 	.byte	0x03, 0x50
        /*00f6*/ 	.short	0x0000


	//----- nvinfo : EIATTR_TCGEN05_1CTA_USED
	.align		4
        /*00f8*/ 	.byte	0x01, 0x51
	.zero		2


	//----- nvinfo : EIATTR_MAXREG_COUNT
	.align		4
        /*00fc*/ 	.byte	0x03, 0x1b
        /*00fe*/ 	.short	0x00ff


	//----- nvinfo : EIATTR_NUM_BARRIERS
	.align		4
        /*0100*/ 	.byte	0x02, 0x4c
        /*0102*/ 	.byte	0x01
	.zero		1


	//----- nvinfo : EIATTR_ANNOTATIONS
	.align		4
        /*0104*/ 	.byte	0x04, 0x55
        /*0106*/ 	.short	(.L_48 - .L_47)


	//   ....[0]....
.L_47:
        /*0108*/ 	.word	0x00000001
        /*010c*/ 	.byte	0x30, 0x0a, 0x00, 0x00, 0x01, 0x00, 0x00, 0x00, 0x70, 0x0a, 0x00, 0x00, 0x01, 0x00, 0x00, 0x00
        /* <DEDUP_REMOVED lines=1079> */
        /*448c*/ 	.byte	0x90, 0x40, 0x02, 0x00


	//----- nvinfo : EIATTR_INT_WARP_WIDE_INSTR_OFFSETS
	.align		4
.L_48:
        /*4490*/ 	.byte	0x04, 0x31
        /*4492*/ 	.short	(.L_50 - .L_49)


	//   ....[0]....
.L_49:
        /*4494*/ 	.word	0x00003870


	//   ....[1]....
        /*4498*/ 	.word	0x000038a0


	//   ....[2]....
        /*449c*/ 	.word	0x00009ac0


	//   ....[3]....
        /*44a0*/ 	.word	0x00024660


	//   ....[4]....
        /*44a4*/ 	.word	0x000246b0


	//----- nvinfo : EIATTR_COOP_GROUP_MASK_REGIDS
	.align		4
.L_50:
        /*44a8*/ 	.byte	0x04, 0x29
        /*44aa*/ 	.short	(.L_52 - .L_51)


	//   ....[0]....
.L_51:
        /*44ac*/ 	.word	0xffffffff


	//   ....[1]....
        /*44b0*/ 	.word	0xffffffff


	//   ....[2]....
        /*44b4*/ 	.word	0xffffffff


	//   ....[3]....
        /*44b8*/ 	.word	0xffffffff


	//----- nvinfo : EIATTR_COOP_GROUP_INSTR_OFFSETS
	.align		4
.L_52:
        /*44bc*/ 	.byte	0x04, 0x28
        /*44be*/ 	.short	(.L_54 - .L_53)


	//   ....[0]....
.L_53:
        /*44c0*/ 	.word	0x00000070


	//   ....[1]....
        /*44c4*/ 	.word	0x00000330


	//   ....[2]....
        /*44c8*/ 	.word	0x000244f0


	//   ....[3]....
        /*44cc*/ 	.word	0x00024760


	//----- nvinfo : EIATTR_VRC_CTA_INIT_COUNT
	.align		4
.L_54:
        /*44d0*/ 	.byte	0x02, 0x4a
        /*44d2*/ 	.byte	0x80
	.zero		1


	//----- nvinfo : EIATTR_MBARRIER_INSTR_OFFSETS
	.align		4
        /*44d4*/ 	.byte	0x04, 0x39
        /*44d6*/ 	.short	(.L_56 - .L_55)


	//   ....[0]....
.L_55:
        /*44d8*/ 	.word	0x00003990
        /*44dc*/ 	.word	0x000000ff
        /*44e0*/ 	.word	0x00000000
        /*44e4*/ 	.short	0x0100
        /*44e6*/ 	.byte	0x06
	.zero		1


	//   ....[1]....
        /*44e8*/ 	.word	0x00009b00
        /*44ec*/ 	.word	0x000000ff
        /*44f0*/ 	.word	0x00010008
        /*44f4*/ 	.short	0x0100
        /*44f6*/ 	.byte	0x09
	.zero		1


	//   ....[2]....
        /*44f8*/ 	.word	0x0001a510
        /*44fc*/ 	.word	0x000000ff
        /*4500*/ 	.word	0x00000000
        /*4504*/ 	.short	0x010a
        /*4506*/ 	.byte	0x06
	.zero		1


	//   ....[3]....
        /*4508*/ 	.word	0x000205f0
        /*450c*/ 	.word	0x000000ff
        /*4510*/ 	.word	0x00000000
        /*4514*/ 	.short	0x010a
        /*4516*/ 	.byte	0x06
	.zero		1


	//   ....[4]....
        /*4518*/ 	.word	0x000206c0
        /*451c*/ 	.word	0x000000ff
        /*4520*/ 	.word	0x00010000
        /*4524*/ 	.short	0x0108
        /*4526*/ 	.byte	0x09
	.zero		1


	//   ....[5]....
        /*4528*/ 	.word	0x00020800
        /*452c*/ 	.word	0x000000ff
        /*4530*/ 	.word	0x00010008
        /*4534*/ 	.short	0x0108
        /*4536*/ 	.byte	0x09
	.zero		1


	//   ....[6]....
        /*4538*/ 	.word	0x00024780
        /*453c*/ 	.word	0x000000ff
        /*4540*/ 	.word	0x00000000
        /*4544*/ 	.short	0x010a
        /*4546*/ 	.byte	0x06
	.zero		1


	//   ....[7]....
        /*4548*/ 	.word	0x000247b0
        /*454c*/ 	.word	0x000000ff
        /*4550*/ 	.word	0x00000000
        /*4554*/ 	.short	0x010a
        /*4556*/ 	.byte	0x06
	.zero		1


	//----- nvinfo : EIATTR_NUM_MBARRIERS
	.align		4
.L_56:
        /*4558*/ 	.byte	0x03, 0x38
        /*455a*/ 	.short	0x0002


	//----- nvinfo : EIATTR_EXIT_INSTR_OFFSETS
	.align		4
        /*455c*/ 	.byte	0x04, 0x1c
        /*455e*/ 	.short	(.L_58 - .L_57)


	//   ....[0]....
.L_57:
        /*4560*/ 	.word	0x00024770


	//----- nvinfo : EIATTR_REQNTID
	.align		4
.L_58:
        /*4564*/ 	.byte	0x04, 0x10
        /*4566*/ 	.short	(.L_60 - .L_59)
.L_59:
        /*4568*/ 	.word	0x00000080
        /*456c*/ 	.word	0x00000001
        /*4570*/ 	.word	0x00000001


	//----- nvinfo : EIATTR_CRS_STACK_SIZE
	.align		4
.L_60:
        /*4574*/ 	.byte	0x04, 0x1e
        /*4576*/ 	.short	(.L_62 - .L_61)
.L_61:
        /*4578*/ 	.word	0x00000000


	//----- nvinfo : EIATTR_CBANK_PARAM_SIZE
	.align		4
.L_62:
        /*457c*/ 	.byte	0x03, 0x19
        /*457e*/ 	.short	0x0050


	//----- nvinfo : EIATTR_PARAM_CBANK
	.align		4
        /*4580*/ 	.byte	0x04, 0x0a
        /*4582*/ 	.short	(.L_64 - .L_63)
	.align		4
.L_63:
        /*4584*/ 	.word	index@(.nv.constant0.matmul_kernel)
        /*4588*/ 	.short	0x0380
        /*458a*/ 	.short	0x0050


	//----- nvinfo : EIATTR_SW_WAR
	.align		4
.L_64:
        /*458c*/ 	.byte	0x04, 0x36
        /*458e*/ 	.short	(.L_66 - .L_65)
.L_65:
        /*4590*/ 	.word	0x00000008
.L_66:


//--------------------- .nv.compat                --------------------------
	.section	.nv.compat,"",@"SHT_CUDA_COMPAT_INFO"
	.align	4
        /*0000*/ 	.byte	0x02, 0x02, 0x02, 0x00, 0x02, 0x05, 0x05, 0x00, 0x02, 0x03, 0x00, 0x00, 0x02, 0x06, 0x01, 0x00


//--------------------- .nv.callgraph             --------------------------
	.section	.nv.callgraph,"",@"SHT_CUDA_CALLGRAPH"
	.align	4
	.sectionentsize	8
	.align		4
        /*0000*/ 	.word	0x00000000
	.align		4
        /*0004*/ 	.word	0xffffffff
	.align		4
        /*0008*/ 	.word	0x00000000
	.align		4
        /*000c*/ 	.word	0xfffffffe
	.align		4
        /*0010*/ 	.word	0x00000000
	.align		4
        /*0014*/ 	.word	0xfffffffd
	.align		4
        /*0018*/ 	.word	0x00000000
	.align		4
        /*001c*/ 	.word	0xfffffffc


//--------------------- .text.matmul_kernel       --------------------------
	.section	.text.matmul_kernel,"ax",@progbits
	.align	128
        .global         matmul_kernel
        .type           matmul_kernel,@function
        .size           matmul_kernel,(.L_x_21 - matmul_kernel)
        .other          matmul_kernel,@"STO_CUDA_ENTRY STV_DEFAULT"
matmul_kernel:
.text.matmul_kernel:
[----:B------:R-:W0:Y:S01]  /*0000*/  LDC R1, c[0x0][0x37c] ;  /* 0x0000df00ff017b82 */ /* 0x000e220000000800 */
[----:B------:R-:W1:Y:S01]  /*0010*/  S2R R0, SR_TID.X ;  /* 0x0000000000007919 */ /* 0x000e620000002100 */
[----:B0-----:R-:W-:Y:S01]  /*0020*/  VIADD R1, R1, 0xfffff5a0 ;  /* 0xfffff5a001017836 */ /* 0x001fe20000000000 */
[----:B-1----:R-:W-:-:S13]  /*0030*/  ISETP.GE.U32.AND P0, PT, R0, 0x20, PT ;  /* 0x000000200000780c */ /* 0x002fda0003f06070 */
[----:B------:R-:W-:Y:S02]  /*0040*/  VOTEU.ANY UP0, P0 ;  /* 0x0000000000ff7886 */ /* 0x000fe40000000100 */
[----:B------:R-:W-:Y:S05]  /*0050*/  BRA.U UP0, `(.L_x_0) ;  /* 0x0000000100b87547 */ /* 0x000fea000b800000 */
[----:B------:R-:W0:Y:S01]  /*0060*/  S2UR UR6, SR_CgaCtaId ;  /* 0x00000000000679c3 */ /* 0x000e220000008800 */
[----:B------:R-:W-:Y:S01]  /*0070*/  NOP ;  /* 0x0000000000007918 */ /* 0x000fe20000000000 */
[----:B------:R-:W-:Y:S02]  /*0080*/  UMOV UR4, 0x40 ;  /* 0x0000004000047882 */ /* 0x000fe40000000000 */
[----:B0-----:R-:W-:-:S09]  /*0090*/  ULEA UR4, UR6, UR4, 0x18 ;  /* 0x0000000406047291 */ /* 0x001fd2000f8ec0ff */
[----:B------:R-:W0:Y:S01]  /*00a0*/  LDS.U8 R0, [UR4] ;  /* 0x00000004ff007984 */ /* 0x000e220008000000 */
[----:B------:R-:W-:Y:S02]  /*00b0*/  UMOV UR4, 0x400 ;  /* 0x0000040000047882 */ /* 0x000fe40000000000 */
[----:B------:R-:W-:Y:S01]  /*00c0*/  ULEA UR4, UR6, UR4, 0x18 ;  /* 0x0000000406047291 */ /* 0x000fe2000f8ec0ff */
[----:B0-----:R-:W-:-:S13]  /*00d0*/  ISETP.NE.AND P0, PT, R0, RZ, PT ;  /* 0x000000ff0000720c */ /* 0x001fda0003f05270 */
[----:B------:R-:W-:Y:S05]  /*00e0*/  @P0 BRA `(.L_x_1) ;  /* 0x00000000007c0947 */ /* 0x000fea0003800000 */
[----:B------:R-:W-:-:S13]  /*00f0*/  ELECT P0, URZ, PT ;  /* 0x0000000000ff782f */ /* 0x000fda0003800000 */
[----:B------:R-:W-:Y:S05]  /*0100*/  @!P0 BRA `(.L_x_2) ;  /* 0x0000000000848947 */ /* 0x000fea0003800000 */
[----:B------:R-:W-:Y:S01]  /*0110*/  UMOV UR5, 0x8 ;  /* 0x0000000800057882 */ /* 0x000fe20000000000 */
[----:B------:R-:W-:Y:S02]  /*0120*/  IMAD.MOV.U32 R4, RZ, RZ, 0x1 ;  /* 0x00000001ff047424 */ /* 0x000fe400078e00ff */
[----:B------:R-:W-:Y:S02]  /*0130*/  IMAD.MOV.U32 R5, RZ, RZ, 0xff ;  /* 0x000000ffff057424 */ /* 0x000fe400078e00ff */
[----:B------:R-:W-:Y:S04]  /*0140*/  DEPBAR.LE SB0, 0x36 ;  /* 0x00008d800000791a */ /* 0x000fe80000000000 */
[----:B------:R-:W0:Y:S02]  /*0150*/  UTCATOMSWS.FIND_AND_SET.ALIGN UP1, UR5, UR5 ;  /* 0x00000005000575e3 */ /* 0x000e240008020800 */
[----:B0-----:R-:W-:-:S04]  /*0160*/  PLOP3.LUT P0, PT, PT, PT, UP1, 0x80, 0x8 ;  /* 0x000000000008781c */ /* 0x001fc80003f0f018 */
[----:B------:R-:W-:-:S04]  /*0170*/  SEL R0, RZ, 0xffffffff, !P0 ;  /* 0xffffffffff007807 */ /* 0x000fc80004000000 */
[----:B------:R-:W-:Y:S01]  /*0180*/  ISETP.NE.AND P0, PT, R0, RZ, PT ;  /* 0x000000ff0000720c */ /* 0x000fe20003f05270 */
[----:B------:R-:W-:-:S12]  /*0190*/  IMAD.U32 R0, RZ, RZ, UR5 ;  /* 0x00000005ff007e24 */ /* 0x000fd8000f8e00ff */
[----:B------:R-:W-:Y:S05]  /*01a0*/  @P0 BRA `(.L_x_3) ;  /* 0x0000000000240947 */ /* 0x000fea0003800000 */
.L_x_4:
[----:B------:R-:W-:Y:S05]  /*01b0*/  NANOSLEEP 0x64 ;  /* 0x000000640000795d */ /* 0x000fea0003800000 */
[----:B------:R-:W-:-:S05]  /*01c0*/  UMOV UR5, 0x8 ;  /* 0x0000000800057882 */ /* 0x000fca0000000000 */
[----:B------:R-:W-:Y:S04]  /*01d0*/  DEPBAR.LE SB0, 0x36 ;  /* 0x00008d800000791a */ /* 0x000fe80000000000 */
[----:B------:R-:W0:Y:S02]  /*01e0*/  UTCATOMSWS.FIND_AND_SET.ALIGN UP1, UR5, UR5 ;  /* 0x00000005000575e3 */ /* 0x000e240008020800 */
[----:B0-----:R-:W-:-:S04]  /*01f0*/  PLOP3.LUT P0, PT, PT, PT, UP1, 0x80, 0x8 ;  /* 0x000000000008781c */ /* 0x001fc80003f0f018 */
[----:B------:R-:W-:-:S04]  /*0200*/  SEL R0, RZ, 0xffffffff, !P0 ;  /* 0xffffffffff007807 */ /* 0x000fc80004000000 */
[----:B------:R-:W-:Y:S01]  /*0210*/  ISETP.NE.AND P0, PT, R0, RZ, PT ;  /* 0x000000ff0000720c */ /* 0x000fe20003f05270 */
[----:B------:R-:W-:-:S12]  /*0220*/  IMAD.U32 R0, RZ, RZ, UR5 ;  /* 0x00000005ff007e24 */ /* 0x000fd8000f8e00ff */
[----:B------:R-:W-:Y:S05]  /*0230*/  @!P0 BRA `(.L_x_4) ;  /* 0xfffffffc00dc8947 */ /* 0x000fea000383ffff */
.L_x_3:
[C---:B------:R-:W-:Y:S01]  /*0240*/  VIADD R3, R0.reuse, 0x10 ;  /* 0x0000001000037836 */ /* 0x040fe20000000000 */
[----:B------:R-:W-:Y:S01]  /*0250*/  UMOV UR5, 0x50 ;  /* 0x0000005000057882 */ /* 0x000fe20000000000 */
[----:B------:R-:W-:Y:S01]  /*0260*/  SHF.L.U32 R2, R5, R0, RZ ;  /* 0x0000000005027219 */ /* 0x000fe200000006ff */
[----:B------:R-:W-:Y:S01]  /*0270*/  ULEA UR5, UR6, UR5, 0x18 ;  /* 0x0000000506057291 */ /* 0x000fe2000f8ec0ff */
[----:B------:R-:W-:Y:S01]  /*0280*/  IMAD.SHL.U32 R0, R0, 0x20, RZ ;  /* 0x0000002000007824 */ /* 0x000fe200078e00ff */
[----:B------:R-:W-:-:S04]  /*0290*/  SHF.L.U32 R3, R4, R3, RZ ;  /* 0x0000000304037219 */ /* 0x000fc800000006ff */
[----:B------:R-:W-:-:S05]  /*02a0*/  LOP3.LUT R2, R3, R2, RZ, 0xfc, !PT ;  /* 0x0000000203027212 */ /* 0x000fca00078efcff */
[----:B------:R0:W-:Y:S04]  /*02b0*/  ATOMS.OR RZ, [UR5], R2 ;  /* 0x00000002ffff798c */ /* 0x0001e8000b000005 */
[----:B------:R0:W-:Y:S01]  /*02c0*/  STS [UR4], R0 ;  /* 0x00000000ff007988 */ /* 0x0001e20008000804 */
[----:B------:R-:W-:Y:S05]  /*02d0*/  BRA `(.L_x_2) ;  /* 0x0000000000107947 */ /* 0x000fea0003800000 */
.L_x_1:
[----:B------:R-:W-:Y:S01]  /*02e0*/  IMAD.MOV.U32 R0, RZ, RZ, -0x1 ;  /* 0xffffffffff007424 */ /* 0x000fe200078e00ff */
[----:B------:R-:W-:-:S04]  /*02f0*/  MOV R2, 0x320 ;  /* 0x0000032000027802 */ /* 0x000fc80000000f00 */
[----:B------:R0:W-:Y:S03]  /*0300*/  STS [UR4], R0 ;  /* 0x00000000ff007988 */ /* 0x0001e60008000804 */
[----:B0-----:R-:W-:Y:S05]  /*0310*/  CALL.REL.NOINC `($__internal_1_$__cuda_sm10x_tcgen05_guardrail_trap_phase_invalid_during_alloc) ;  /* 0x00000244003c7944 */ /* 0x001fea0003c00000 */
.L_x_2:
[----:B------:R-:W-:Y:S05]  /*0320*/  WARPSYNC.ALL ;  /* 0x0000000000007948 */ /* 0x000fea0003800000 */
[----:B------:R-:W-:Y:S01]  /*0330*/  NOP ;  /* 0x0000000000007918 */ /* 0x000fe20000000000 */
.L_x_0:
[----:B------:R-:W1:Y:S01]  /*0340*/  LDC.64 R74, c[0x0][0x398] ;  /* 0x0000e600ff4a7b82 */ /* 0x000e620000000a00 */
[----:B------:R-:W2:Y:S01]  /*0350*/  S2R R7, SR_CTAID.X ;  /* 0x0000000000077919 */ /* 0x000ea20000002500 */
[----:B------:R-:W-:Y:S01]  /*0360*/  UMOV UR9, 0x400 ;  /* 0x0000040000097882 */ /* 0x000fe20000000000 */
[----:B------:R-:W3:Y:S01]  /*0370*/  LDCU UR5, c[0x0][0x3a4] ;  /* 0x00007480ff0577ac */ /* 0x000ee20008000800 */
[----:B------:R-:W4:Y:S01]  /*0380*/  S2R R16, SR_TID.X ;  /* 0x0000000000107919 */ /* 0x000f220000002100 */
[----:B------:R-:W5:Y:S03]  /*0390*/  LDCU.128 UR12, c[0x0][0x380] ;  /* 0x00007000ff0c77ac */ /* 0x000f660008000c00 */
[----:B------:R-:W0:Y:S01]  /*03a0*/  S2UR UR4, SR_CgaCtaId ;  /* 0x00000000000479c3 */ /* 0x000e220000008800 */
[----:B------:R-:W0:Y:S01]  /*03b0*/  LDCU.64 UR20, c[0x0][0x358] ;  /* 0x00006b00ff1477ac */ /* 0x000e220008000a00 */
[----:B------:R-:W-:-:S06]  /*03c0*/  UMOV UR7, 0x1 ;  /* 0x0000000100077882 */ /* 0x000fcc0000000000 */
[----:B------:R-:W3:Y:S01]  /*03d0*/  LDC.64 R70, c[0x0][0x3a8] ;  /* 0x0000ea00ff467b82 */ /* 0x000ee20000000a00 */
[----:B01----:R-:W-:Y:S01]  /*03e0*/  VIADD R0, R75, 0x7f ;  /* 0x0000007f4b007836 */ /* 0x003fe20000000000 */
[----:B------:R-:W-:-:S04]  /*03f0*/  IABS R72, R75 ;  /* 0x0000004b00487213 */ /* 0x000fc80000000000 */
[----:B------:R-:W-:Y:S01]  /*0400*/  SHF.R.S32.HI R3, RZ, 0x1f, R0 ;  /* 0x0000001fff037819 */ /* 0x000fe20000011400 */
[----:B------:R-:W-:-:S03]  /*0410*/  ULEA UR9, UR4, UR9, 0x18 ;  /* 0x0000000904097291 */ /* 0x000fc6000f8ec0ff */
[----:B------:R-:W-:Y:S01]  /*0420*/  LEA.HI R3, R3, R0, RZ, 0x7 ;  /* 0x0000000003037211 */ /* 0x000fe200078f38ff */
[----:B------:R-:W-:Y:S01]  /*0430*/  BAR.SYNC.DEFER_BLOCKING 0x0 ;  /* 0x0000000000007b1d */ /* 0x000fe20000010000 */
[----:B--2---:R-:W-:Y:S02]  /*0440*/  IABS R8, R7 ;  /* 0x0000000700087213 */ /* 0x004fe40000000000 */
[----:B------:R-:W-:Y:S02]  /*0450*/  SHF.R.S32.HI R3, RZ, 0x7, R3 ;  /* 0x00000007ff037819 */ /* 0x000fe40000011403 */
[----:B----4-:R-:W-:-:S03]  /*0460*/  SHF.R.U32.HI R14, RZ, 0x5, R16 ;  /* 0x00000005ff0e7819 */ /* 0x010fc60000011610 */
[----:B------:R-:W-:-:S05]  /*0470*/  IMAD.SHL.U32 R4, R3, 0x4, RZ ;  /* 0x0000000403047824 */ /* 0x000fca00078e00ff */
[-C--:B------:R-:W-:Y:S02]  /*0480*/  IABS R5, R4.reuse ;  /* 0x0000000400057213 */ /* 0x080fe40000000000 */
[----:B------:R-:W-:Y:S02]  /*0490*/  IABS R10, R4 ;  /* 0x00000004000a7213 */ /* 0x000fe40000000000 */
[----:B------:R-:W0:Y:S01]  /*04a0*/  I2F.RP R0, R5 ;  /* 0x0000000500007306 */ /* 0x000e220000209400 */
[----:B------:R-:W1:Y:S07]  /*04b0*/  LDS R13, [UR9] ;  /* 0x00000009ff0d7984 */ /* 0x000e6e0008000800 */
[----:B0-----:R-:W0:Y:S02]  /*04c0*/  MUFU.RCP R0, R0 ;  /* 0x0000000000007308 */ /* 0x001e240000001000 */
[----:B0-----:R-:W-:-:S02]  /*04d0*/  VIADD R2, R0, 0xffffffe ;  /* 0x0ffffffe00027836 */ /* 0x001fc40000000000 */
[----:B------:R-:W-:-:S04]  /*04e0*/  IMAD.MOV R0, RZ, RZ, -R10 ;  /* 0x000000ffff007224 */ /* 0x000fc800078e0a0a */
[----:B------:R0:W2:Y:S02]  /*04f0*/  F2I.FTZ.U32.TRUNC.NTZ R3, R2 ;  /* 0x0000000200037305 */ /* 0x0000a4000021f000 */
[----:B0-----:R-:W-:Y:S01]  /*0500*/  IMAD.MOV.U32 R2, RZ, RZ, RZ ;  /* 0x000000ffff027224 */ /* 0x001fe200078e00ff */
[----:B-1----:R-:W-:Y:S01]  /*0510*/  R2UR UR8, R13 ;  /* 0x000000000d0872ca */ /* 0x002fe200000e0000 */
[----:B--2---:R-:W-:-:S04]  /*0520*/  IMAD.MOV R6, RZ, RZ, -R3 ;  /* 0x000000ffff067224 */ /* 0x004fc800078e0a03 */
[----:B------:R-:W-:Y:S02]  /*0530*/  IMAD R9, R6, R5, RZ ;  /* 0x0000000506097224 */ /* 0x000fe400078e02ff */
[----:B------:R-:W-:Y:S02]  /*0540*/  IMAD.MOV.U32 R6, RZ, RZ, R8 ;  /* 0x000000ffff067224 */ /* 0x000fe400078e0008 */
[----:B------:R-:W-:Y:S01]  /*0550*/  IMAD.HI.U32 R3, R3, R9, R2 ;  /* 0x0000000903037227 */ /* 0x000fe200078e0002 */
[----:B------:R-:W-:Y:S01]  /*0560*/  IABS R2, R74 ;  /* 0x0000004a00027213 */ /* 0x000fe20000000000 */
[----:B------:R-:W0:Y:S04]  /*0570*/  I2F.RP R8, R72 ;  /* 0x0000004800087306 */ /* 0x000e280000209400 */
[----:B------:R-:W-:-:S04]  /*0580*/  IMAD.HI.U32 R3, R3, R6, RZ ;  /* 0x0000000603037227 */ /* 0x000fc800078e00ff */
[----:B------:R-:W-:Y:S01]  /*0590*/  IMAD R0, R3, R0, R6 ;  /* 0x0000000003007224 */ /* 0x000fe200078e0206 */
[----:B------:R-:W-:Y:S04]  /*05a0*/  BAR.SYNC.DEFER_BLOCKING 0x0 ;  /* 0x0000000000007b1d */ /* 0x000fe80000010000 */
[----:B------:R-:W-:Y:S02]  /*05b0*/  ISETP.GT.U32.AND P1, PT, R5, R0, PT ;  /* 0x000000000500720c */ /* 0x000fe40003f24070 */
[----:B0-----:R-:W-:Y:S11]  /*05c0*/  MUFU.RCP R8, R8 ;  /* 0x0000000800087308 */ /* 0x001ff60000001000 */
[----:B------:R-:W-:-:S02]  /*05d0*/  @!P1 IMAD.IADD R0, R0, 0x1, -R5 ;  /* 0x0000000100009824 */ /* 0x000fc400078e0a05 */
[----:B------:R-:W-:Y:S01]  /*05e0*/  @!P1 VIADD R3, R3, 0x1 ;  /* 0x0000000103039836 */ /* 0x000fe20000000000 */
[----:B------:R-:W-:Y:S02]  /*05f0*/  ISETP.NE.AND P1, PT, R4, RZ, PT ;  /* 0x000000ff0400720c */ /* 0x000fe40003f25270 */
[----:B------:R-:W-:Y:S02]  /*0600*/  ISETP.GE.U32.AND P0, PT, R0, R5, PT ;  /* 0x000000050000720c */ /* 0x000fe40003f06070 */
[----:B------:R-:W-:-:S04]  /*0610*/  LOP3.LUT R0, R7, R4, RZ, 0x3c, !PT ;  /* 0x0000000407007212 */ /* 0x000fc800078e3cff */
[----:B------:R-:W-:Y:S01]  /*0620*/  ISETP.GE.AND P2, PT, R0, RZ, PT ;  /* 0x000000ff0000720c */ /* 0x000fe20003f46270 */
[----:B------:R-:W-:-:S06]  /*0630*/  VIADD R0, R74, 0x7f ;  /* 0x0000007f4a007836 */ /* 0x000fcc0000000000 */
[----:B------:R-:W-:-:S04]  /*0640*/  @P0 VIADD R3, R3, 0x1 ;  /* 0x0000000103030836 */ /* 0x000fc80000000000 */
[----:B------:R-:W-:Y:S01]  /*0650*/  IMAD.MOV.U32 R6, RZ, RZ, R3 ;  /* 0x000000ffff067224 */ /* 0x000fe200078e0003 */
[----:B------:R-:W-:-:S03]  /*0660*/  SHF.R.S32.HI R3, RZ, 0x1f, R0 ;  /* 0x0000001fff037819 */ /* 0x000fc60000011400 */
[----:B------:R-:W-:Y:S01]  /*0670*/  @!P2 IMAD.MOV R6, RZ, RZ, -R6 ;  /* 0x000000ffff06a224 */ /* 0x000fe200078e0a06 */
[----:B------:R-:W-:Y:S02]  /*0680*/  @!P1 LOP3.LUT R6, RZ, R4, RZ, 0x33, !PT ;  /* 0x00000004ff069212 */ /* 0x000fe400078e33ff */
[----:B------:R-:W-:-:S03]  /*0690*/  LEA.HI R3, R3, R0, RZ, 0x7 ;  /* 0x0000000003037211 */ /* 0x000fc600078f38ff */
[----:B------:R-:W-:Y:S02]  /*06a0*/  IMAD.SHL.U32 R10, R6, 0x4, RZ ;  /* 0x00000004060a7824 */ /* 0x000fe400078e00ff */
[----:B------:R-:W-:-:S03]  /*06b0*/  IMAD.MOV R6, RZ, RZ, -R6 ;  /* 0x000000ffff067224 */ /* 0x000fc600078e0a06 */
[----:B------:R-:W-:Y:S01]  /*06c0*/  LEA.HI.SX32 R3, R3, -R10, 0x19 ;  /* 0x8000000a03037211 */ /* 0x000fe200078fcaff */
[----:B------:R-:W-:Y:S02]  /*06d0*/  IMAD R11, R4, R6, R7 ;  /* 0x00000006040b7224 */ /* 0x000fe400078e0207 */
[----:B------:R-:W-:Y:S01]  /*06e0*/  IMAD.MOV.U32 R4, RZ, RZ, RZ ;  /* 0x000000ffff047224 */ /* 0x000fe200078e00ff */
[----:B------:R-:W-:Y:S02]  /*06f0*/  VIMNMX R12, PT, PT, R3, 0x4, PT ;  /* 0x00000004030c7848 */ /* 0x000fe40003fe0100 */
[----:B------:R-:W0:Y:S02]  /*0700*/  I2F.RP R3, R2 ;  /* 0x0000000200037306 */ /* 0x000e240000209400 */
[-C--:B------:R-:W-:Y:S02]  /*0710*/  IABS R9, R12.reuse ;  /* 0x0000000c00097213 */ /* 0x080fe40000000000 */
[----:B------:R-:W-:-:S04]  /*0720*/  IABS R6, R12 ;  /* 0x0000000c00067213 */ /* 0x000fc80000000000 */
[----:B------:R-:W1:Y:S08]  /*0730*/  I2F.RP R0, R9 ;  /* 0x0000000900007306 */ /* 0x000e700000209400 */
[----:B0-----:R-:W-:Y:S08]  /*0740*/  MUFU.RCP R3, R3 ;  /* 0x0000000300037308 */ /* 0x001ff00000001000 */
[----:B-1----:R-:W0:Y:S02]  /*0750*/  MUFU.RCP R0, R0 ;  /* 0x0000000000007308 */ /* 0x002e240000001000 */
[----:B0-----:R-:W-:-:S06]  /*0760*/  VIADD R5, R0, 0xffffffe ;  /* 0x0ffffffe00057836 */ /* 0x001fcc0000000000 */
[----:B------:R-:W0:Y:S02]  /*0770*/  F2I.FTZ.U32.TRUNC.NTZ R5, R5 ;  /* 0x0000000500057305 */ /* 0x000e24000021f000 */
[----:B0-----:R-:W-:-:S04]  /*0780*/  IMAD.MOV R0, RZ, RZ, -R5 ;  /* 0x000000ffff007224 */ /* 0x001fc800078e0a05 */
[----:B------:R-:W-:Y:S01]  /*0790*/  IMAD R7, R0, R9, RZ ;  /* 0x0000000900077224 */ /* 0x000fe200078e02ff */
[----:B------:R-:W-:-:S03]  /*07a0*/  IABS R0, R11 ;  /* 0x0000000b00007213 */ /* 0x000fc60000000000 */
[----:B------:R-:W-:-:S04]  /*07b0*/  IMAD.HI.U32 R4, R5, R7, R4 ;  /* 0x0000000705047227 */ /* 0x000fc800078e0004 */
[----:B------:R-:W-:Y:S02]  /*07c0*/  IMAD.MOV.U32 R5, RZ, RZ, R0 ;  /* 0x000000ffff057224 */ /* 0x000fe400078e0000 */
[----:B------:R-:W-:Y:S02]  /*07d0*/  IMAD.MOV R0, RZ, RZ, -R6 ;  /* 0x000000ffff007224 */ /* 0x000fe400078e0a06 */
[----:B------:R-:W-:-:S04]  /*07e0*/  IMAD.HI.U32 R4, R4, R5, RZ ;  /* 0x0000000504047227 */ /* 0x000fc800078e00ff */
[----:B------:R-:W-:Y:S02]  /*07f0*/  IMAD R0, R4, R0, R5 ;  /* 0x0000000004007224 */ /* 0x000fe400078e0205 */
[----:B------:R-:W-:Y:S02]  /*0800*/  VIADD R5, R3, 0xffffffe ;  /* 0x0ffffffe03057836 */ /* 0x000fe40000000000 */
[----:B------:R-:W-:Y:S01]  /*0810*/  VIADD R6, R8, 0xffffffe ;  /* 0x0ffffffe08067836 */ /* 0x000fe20000000000 */
[----:B------:R-:W-:-:S03]  /*0820*/  ISETP.GT.U32.AND P1, PT, R9, R0, PT ;  /* 0x000000000900720c */ /* 0x000fc60003f24070 */
[----:B------:R-:W0:Y:S08]  /*0830*/  F2I.FTZ.U32.TRUNC.NTZ R5, R5 ;  /* 0x0000000500057305 */ /* 0x000e30000021f000 */
[----:B------:R1:W2:Y:S02]  /*0840*/  F2I.FTZ.U32.TRUNC.NTZ R7, R6 ;  /* 0x0000000600077305 */ /* 0x0002a4000021f000 */
[----:B------:R-:W-:-:S02]  /*0850*/  @!P1 IMAD.IADD R0, R0, 0x1, -R9 ;  /* 0x0000000100009824 */ /* 0x000fc400078e0a09 */
[----:B------:R-:W-:Y:S01]  /*0860*/  @!P1 VIADD R4, R4, 0x1 ;  /* 0x0000000104049836 */ /* 0x000fe20000000000 */
[----:B------:R-:W-:Y:S02]  /*0870*/  ISETP.NE.AND P1, PT, R12, RZ, PT ;  /* 0x000000ff0c00720c */ /* 0x000fe40003f25270 */
[----:B------:R-:W-:Y:S01]  /*0880*/  ISETP.GE.U32.AND P0, PT, R0, R9, PT ;  /* 0x000000090000720c */ /* 0x000fe20003f06070 */
[----:B0-----:R-:W-:Y:S01]  /*0890*/  IMAD.MOV R3, RZ, RZ, -R5 ;  /* 0x000000ffff037224 */ /* 0x001fe200078e0a05 */
[----:B------:R-:W-:Y:S01]  /*08a0*/  LOP3.LUT R0, R11, R12, RZ, 0x3c, !PT ;  /* 0x0000000c0b007212 */ /* 0x000fe200078e3cff */
[----:B-1----:R-:W-:Y:S02]  /*08b0*/  IMAD.MOV.U32 R6, RZ, RZ, RZ ;  /* 0x000000ffff067224 */ /* 0x002fe400078e00ff */
[----:B------:R-:W-:Y:S01]  /*08c0*/  IMAD R3, R3, R2, RZ ;  /* 0x0000000203037224 */ /* 0x000fe200078e02ff */
[----:B------:R-:W-:Y:S01]  /*08d0*/  ISETP.GE.AND P2, PT, R0, RZ, PT ;  /* 0x000000ff0000720c */ /* 0x000fe20003f46270 */
[----:B------:R-:W-:-:S02]  /*08e0*/  IMAD.SHL.U32 R0, R14, 0x200000, RZ ;  /* 0x002000000e007824 */ /* 0x000fc400078e00ff */
[----:B--2---:R-:W-:-:S03]  /*08f0*/  IMAD.MOV R73, RZ, RZ, -R7 ;  /* 0x000000ffff497224 */ /* 0x004fc600078e0a07 */
[----:B------:R-:W-:Y:S01]  /*0900*/  LOP3.LUT R0, R0, 0x600000, RZ, 0xc0, !PT ;  /* 0x0060000000007812 */ /* 0x000fe200078ec0ff */
[----:B------:R-:W-:Y:S02]  /*0910*/  @P0 VIADD R4, R4, 0x1 ;  /* 0x0000000104040836 */ /* 0x000fe40000000000 */
[----:B------:R-:W-:Y:S01]  /*0920*/  IMAD R73, R73, R72, RZ ;  /* 0x0000004849497224 */ /* 0x000fe200078e02ff */
[----:B------:R-:W-:Y:S01]  /*0930*/  R2UR UR10, R0 ;  /* 0x00000000000a72ca */ /* 0x000fe200000e0000 */
[----:B------:R-:W-:Y:S02]  /*0940*/  IMAD.MOV.U32 R8, RZ, RZ, R4 ;  /* 0x000000ffff087224 */ /* 0x000fe400078e0004 */
[----:B------:R-:W-:Y:S02]  /*0950*/  IMAD.MOV.U32 R4, RZ, RZ, RZ ;  /* 0x000000ffff047224 */ /* 0x000fe400078e00ff */
[----:B------:R-:W-:Y:S01]  /*0960*/  @!P2 IMAD.MOV R8, RZ, RZ, -R8 ;  /* 0x000000ffff08a224 */ /* 0x000fe200078e0a08 */
[----:B------:R-:W-:Y:S01]  /*0970*/  @!P1 LOP3.LUT R8, RZ, R12, RZ, 0x33, !PT ;  /* 0x0000000cff089212 */ /* 0x000fe200078e33ff */
[----:B------:R-:W-:-:S04]  /*0980*/  IMAD.HI.U32 R5, R5, R3, R4 ;  /* 0x0000000305057227 */ /* 0x000fc800078e0004 */
[----:B------:R-:W-:Y:S02]  /*0990*/  IMAD.SHL.U32 R0, R8, 0x80, RZ ;  /* 0x0000008008007824 */ /* 0x000fe400078e00ff */
[----:B------:R-:W-:-:S03]  /*09a0*/  IMAD.HI.U32 R73, R7, R73, R6 ;  /* 0x0000004907497227 */ /* 0x000fc600078e0006 */
[----:B------:R-:W-:Y:S01]  /*09b0*/  IABS R78, R0 ;  /* 0x00000000004e7213 */ /* 0x000fe20000000000 */
[C---:B------:R-:W-:Y:S02]  /*09c0*/  VIADD R15, R0.reuse, 0x1 ;  /* 0x00000001000f7836 */ /* 0x040fe40000000000 */
[C---:B------:R-:W-:Y:S02]  /*09d0*/  VIADD R14, R0.reuse, 0x2 ;  /* 0x00000002000e7836 */ /* 0x040fe40000000000 */
[----:B------:R-:W-:Y:S01]  /*09e0*/  IMAD.MOV R3, RZ, RZ, -R8 ;  /* 0x000000ffff037224 */ /* 0x000fe200078e0a08 */
[----:B------:R-:W-:Y:S01]  /*09f0*/  IABS R91, R15 ;  /* 0x0000000f005b7213 */ /* 0x000fe20000000000 */
[C---:B------:R-:W-:Y:S01]  /*0a00*/  VIADD R9, R0.reuse, 0x3 ;  /* 0x0000000300097836 */ /* 0x040fe20000000000 */
[----:B------:R-:W-:Y:S01]  /*0a10*/  IABS R109, R14 ;  /* 0x0000000e006d7213 */ /* 0x000fe20000000000 */
[C---:B------:R-:W-:Y:S01]  /*0a20*/  VIADD R18, R0.reuse, 0x4 ;  /* 0x0000000400127836 */ /* 0x040fe20000000000 */
[----:B------:R0:W-:Y:S01]  /*0a30*/  STL [R1+0x868], R15 ;  /* 0x0008680f01007387 */ /* 0x0001e20000100800 */
[----:B------:R-:W-:Y:S01]  /*0a40*/  VIADD R17, R0, 0x5 ;  /* 0x0000000500117836 */ /* 0x000fe20000000000 */
[----:B------:R-:W-:Y:S01]  /*0a50*/  IABS R124, R9 ;  /* 0x00000009007c7213 */ /* 0x000fe20000000000 */
[----:B------:R-:W-:Y:S01]  /*0a60*/  IMAD R3, R12, R3, R11 ;  /* 0x000000030c037224 */ /* 0x000fe200078e020b */
[----:B------:R1:W-:Y:S01]  /*0a70*/  STL [R1+0x864], R14 ;  /* 0x0008640e01007387 */ /* 0x0003e20000100800 */
[----:B------:R-:W-:Y:S01]  /*0a80*/  IMAD.HI.U32 R6, R73, R91, RZ ;  /* 0x0000005b49067227 */ /* 0x000fe200078e00ff */
[----:B------:R-:W-:-:S02]  /*0a90*/  IABS R150, R18 ;  /* 0x0000001200967213 */ /* 0x000fc40000000000 */
[----:B------:R-:W-:Y:S01]  /*0aa0*/  STL [R1+0x860], R9 ;  /* 0x0008600901007387 */ /* 0x000fe20000100800 */
[----:B------:R-:W-:-:S03]  /*0ab0*/  IMAD.HI.U32 R7, R73, R109, RZ ;  /* 0x0000006d49077227 */ /* 0x000fc600078e00ff */
[----:B------:R-:W-:Y:S01]  /*0ac0*/  STL [R1+0x870], R18 ;  /* 0x0008701201007387 */ /* 0x000fe20000100800 */
[C---:B0-----:R-:W-:Y:S02]  /*0ad0*/  VIADD R15, R0.reuse, 0x6 ;  /* 0x00000006000f7836 */ /* 0x041fe40000000000 */
[----:B-1----:R-:W-:Y:S01]  /*0ae0*/  VIADD R14, R0, 0x7 ;  /* 0x00000007000e7836 */ /* 0x002fe20000000000 */
[----:B------:R-:W-:Y:S01]  /*0af0*/  STL [R1+0x86c], R17 ;  /* 0x00086c1101007387 */ /* 0x000fe20000100800 */
[----:B------:R-:W-:Y:S01]  /*0b00*/  IMAD.IADD R3, R10, 0x1, R3 ;  /* 0x000000010a037824 */ /* 0x000fe200078e0203 */
[----:B------:R-:W-:Y:S01]  /*0b10*/  IABS R10, R17 ;  /* 0x00000011000a7213 */ /* 0x000fe20000000000 */
[----:B------:R-:W-:Y:S01]  /*0b20*/  IMAD.MOV R6, RZ, RZ, -R6 ;  /* 0x000000ffff067224 */ /* 0x000fe200078e0a06 */
[----:B------:R-:W-:Y:S01]  /*0b30*/  STL [R1+0x874], R15 ;  /* 0x0008740f01007387 */ /* 0x000fe20000100800 */
[----:B------:R-:W-:Y:S01]  /*0b40*/  IMAD.MOV R7, RZ, RZ, -R7 ;  /* 0x000000ffff077224 */ /* 0x000fe200078e0a07 */
[----:B------:R-:W-:Y:S01]  /*0b50*/  IABS R12, R15 ;  /* 0x0000000f000c7213 */ /* 0x000fe20000000000 */
[----:B------:R-:W-:Y:S01]  /*0b60*/  IMAD.HI.U32 R8, R73, R124, RZ ;  /* 0x0000007c49087227 */ /* 0x000fe200078e00ff */
[----:B------:R0:W-:Y:S03]  /*0b70*/  STL [R1+0x878], R14 ;  /* 0x0008780e01007387 */ /* 0x0001e60000100800 */
[----:B------:R-:W-:-:S02]  /*0b80*/  VIADD R13, R0, 0x8 ;  /* 0x00000008000d7836 */ /* 0x000fc40000000000 */
[C---:B------:R-:W-:Y:S02]  /*0b90*/  IMAD R91, R72.reuse, R6, R91 ;  /* 0x00000006485b7224 */ /* 0x040fe400078e025b */
[C---:B------:R-:W-:Y:S01]  /*0ba0*/  IMAD.HI.U32 R4, R73.reuse, R78, RZ ;  /* 0x0000004e49047227 */ /* 0x040fe200078e00ff */
[----:B------:R1:W-:Y:S01]  /*0bb0*/  STL [R1+0x87c], R13 ;  /* 0x00087c0d01007387 */ /* 0x0003e20000100800 */
[----:B------:R-:W-:Y:S02]  /*0bc0*/  IABS R77, R13 ;  /* 0x0000000d004d7213 */ /* 0x000fe40000000000 */
[----:B0-----:R-:W-:Y:S01]  /*0bd0*/  IABS R14, R14 ;  /* 0x0000000e000e7213 */ /* 0x001fe20000000000 */
[----:B------:R-:W-:Y:S02]  /*0be0*/  IMAD R109, R72, R7, R109 ;  /* 0x00000007486d7224 */ /* 0x000fe400078e026d */
[----:B------:R-:W-:-:S04]  /*0bf0*/  IMAD.HI.U32 R6, R73, R10, RZ ;  /* 0x0000000a49067227 */ /* 0x000fc800078e00ff */
[----:B------:R-:W-:Y:S02]  /*0c00*/  IMAD.MOV R11, RZ, RZ, -R8 ;  /* 0x000000ffff0b7224 */ /* 0x000fe400078e0a08 */
[----:B------:R-:W-:-:S04]  /*0c10*/  IMAD.HI.U32 R7, R73, R12, RZ ;  /* 0x0000000c49077227 */ /* 0x000fc800078e00ff */
[----:B------:R-:W-:-:S04]  /*0c20*/  IMAD.HI.U32 R8, R73, R14, RZ ;  /* 0x0000000e49087227 */ /* 0x000fc800078e00ff */
[----:B------:R-:W-:Y:S02]  /*0c30*/  IMAD.MOV R9, RZ, RZ, -R4 ;  /* 0x000000ffff097224 */ /* 0x000fe400078e0a04 */
[----:B-1----:R-:W-:Y:S02]  /*0c40*/  IMAD.MOV R13, RZ, RZ, -R6 ;  /* 0x000000ffff0d7224 */ /* 0x002fe400078e0a06 */
[----:B------:R-:W-:-:S04]  /*0c50*/  IMAD.HI.U32 R4, R73, R150, RZ ;  /* 0x0000009649047227 */ /* 0x000fc800078e00ff */
[----:B------:R-:W-:Y:S02]  /*0c60*/  IMAD.MOV R7, RZ, RZ, -R7 ;  /* 0x000000ffff077224 */ /* 0x000fe400078e0a07 */
[----:B------:R-:W-:Y:S02]  /*0c70*/  IMAD.MOV R15, RZ, RZ, -R8 ;  /* 0x000000ffff0f7224 */ /* 0x000fe400078e0a08 */
[C---:B------:R-:W-:Y:S02]  /*0c80*/  IMAD R124, R72.reuse, R11, R124 ;  /* 0x0000000b487c7224 */ /* 0x040fe400078e027c */
[C---:B------:R-:W-:Y:S02]  /*0c90*/  IMAD R8, R72.reuse, R13, R10 ;  /* 0x0000000d48087224 */ /* 0x040fe400078e020a */
[----:B------:R-:W-:Y:S02]  /*0ca0*/  IMAD.MOV R11, RZ, RZ, -R4 ;  /* 0x000000ffff0b7224 */ /* 0x000fe400078e0a04 */
[C---:B------:R-:W-:Y:S01]  /*0cb0*/  IMAD R6, R72.reuse, R7, R12 ;  /* 0x0000000748067224 */ /* 0x040fe200078e020c */
[----:B------:R0:W-:Y:S01]  /*0cc0*/  STL [R1+0x48], R8 ;  /* 0x0000480801007387 */ /* 0x0001e20000100800 */
[----:B------:R-:W-:-:S02]  /*0cd0*/  IMAD R4, R72, R15, R14 ;  /* 0x0000000f48047224 */ /* 0x000fc400078e020e */
[----:B------:R-:W-:Y:S01]  /*0ce0*/  VIADD R10, R0, 0x9 ;  /* 0x00000009000a7836 */ /* 0x000fe20000000000 */
[----:B------:R1:W-:Y:S01]  /*0cf0*/  STL [R1+0x114], R6 ;  /* 0x0001140601007387 */ /* 0x0003e20000100800 */
[----:B------:R-:W-:Y:S02]  /*0d00*/  IMAD R78, R72, R9, R78 ;  /* 0x00000009484e7224 */ /* 0x000fe400078e024e */
[----:B------:R-:W-:Y:S01]  /*0d10*/  IMAD.HI.U32 R9, R73, R77, RZ ;  /* 0x0000004d49097227 */ /* 0x000fe200078e00ff */
[----:B------:R2:W-:Y:S01]  /*0d20*/  STL [R1+0x238], R4 ;  /* 0x0002380401007387 */ /* 0x0005e20000100800 */
[----:B------:R-:W-:Y:S02]  /*0d30*/  IABS R92, R10 ;  /* 0x0000000a005c7213 */ /* 0x000fe40000000000 */
[C---:B0-----:R-:W-:Y:S01]  /*0d40*/  VIADD R8, R0.reuse, 0xa ;  /* 0x0000000a00087836 */ /* 0x041fe20000000000 */
[----:B------:R0:W-:Y:S01]  /*0d50*/  STL [R1+0x880], R10 ;  /* 0x0008800a01007387 */ /* 0x0001e20000100800 */
[----:B------:R-:W-:-:S02]  /*0d60*/  VIADD R7, R0, 0xb ;  /* 0x0000000b00077836 */ /* 0x000fc40000000000 */
[C---:B-1----:R-:W-:Y:S01]  /*0d70*/  VIADD R6, R0.reuse, 0xc ;  /* 0x0000000c00067836 */ /* 0x042fe20000000000 */
[----:B------:R1:W-:Y:S01]  /*0d80*/  STL [R1+0x884], R8 ;  /* 0x0008840801007387 */ /* 0x0003e20000100800 */
[----:B------:R-:W-:Y:S01]  /*0d90*/  IMAD.MOV R9, RZ, RZ, -R9 ;  /* 0x000000ffff097224 */ /* 0x000fe200078e0a09 */
[----:B------:R-:W-:Y:S01]  /*0da0*/  IABS R125, R7 ;  /* 0x00000007007d7213 */ /* 0x000fe20000000000 */
[----:B--2---:R-:W-:Y:S01]  /*0db0*/  VIADD R4, R0, 0xd ;  /* 0x0000000d00047836 */ /* 0x004fe20000000000 */
[----:B------:R-:W-:Y:S01]  /*0dc0*/  IABS R149, R6 ;  /* 0x0000000600957213 */ /* 0x000fe20000000000 */
[----:B------:R2:W-:Y:S01]  /*0dd0*/  STL [R1+0x888], R7 ;  /* 0x0008880701007387 */ /* 0x0005e20000100800 */
[C---:B------:R-:W-:Y:S01]  /*0de0*/  IMAD R77, R72.reuse, R9, R77 ;  /* 0x00000009484d7224 */ /* 0x040fe200078e024d */
[----:B------:R-:W-:Y:S01]  /*0df0*/  IABS R108, R8 ;  /* 0x00000008006c7213 */ /* 0x000fe20000000000 */
[----:B------:R-:W-:Y:S01]  /*0e00*/  IMAD R150, R72, R11, R150 ;  /* 0x0000000b48967224 */ /* 0x000fe200078e0296 */
[----:B0-----:R-:W-:Y:S01]  /*0e10*/  IABS R10, R4 ;  /* 0x00000004000a7213 */ /* 0x001fe20000000000 */
[----:B------:R-:W-:Y:S01]  /*0e20*/  STL [R1+0x890], R6 ;  /* 0x0008900601007387 */ /* 0x000fe20000100800 */
[----:B-1----:R-:W-:-:S03]  /*0e30*/  IMAD.HI.U32 R8, R73, R149, RZ ;  /* 0x0000009549087227 */ /* 0x002fc600078e00ff */
[----:B------:R0:W-:Y:S01]  /*0e40*/  STL [R1+0x8a4], R4 ;  /* 0x0008a40401007387 */ /* 0x0001e20000100800 */
[----:B------:R-:W-:-:S04]  /*0e50*/  IMAD.HI.U32 R9, R73, R10, RZ ;  /* 0x0000000a49097227 */ /* 0x000fc800078e00ff */
[----:B--2---:R-:W-:-:S04]  /*0e60*/  IMAD.HI.U32 R7, R73, R125, RZ ;  /* 0x0000007d49077227 */ /* 0x004fc800078e00ff */
[----:B------:R-:W-:Y:S02]  /*0e70*/  IMAD.MOV R9, RZ, RZ, -R9 ;  /* 0x000000ffff097224 */ /* 0x000fe400078e0a09 */
[----:B0-----:R-:W-:-:S04]  /*0e80*/  IMAD.HI.U32 R4, R73, R92, RZ ;  /* 0x0000005c49047227 */ /* 0x001fc800078e00ff */
[----:B------:R-:W-:Y:S02]  /*0e90*/  IMAD.MOV R11, RZ, RZ, -R4 ;  /* 0x000000ffff0b7224 */ /* 0x000fe400078e0a04 */
[----:B------:R-:W-:Y:S02]  /*0ea0*/  IMAD.MOV R8, RZ, RZ, -R8 ;  /* 0x000000ffff087224 */ /* 0x000fe400078e0a08 */
[----:B------:R-:W-:Y:S02]  /*0eb0*/  IMAD.MOV R7, RZ, RZ, -R7 ;  /* 0x000000ffff077224 */ /* 0x000fe400078e0a07 */
[----:B------:R-:W-:-:S04]  /*0ec0*/  IMAD.HI.U32 R6, R73, R108, RZ ;  /* 0x0000006c49067227 */ /* 0x000fc800078e00ff */
[C---:B------:R-:W-:Y:S02]  /*0ed0*/  IMAD R4, R72.reuse, R9, R10 ;  /* 0x0000000948047224 */ /* 0x040fe400078e020a */
[C---:B------:R-:W-:Y:S02]  /*0ee0*/  IMAD R92, R72.reuse, R11, R92 ;  /* 0x0000000b485c7224 */ /* 0x040fe400078e025c */
[----:B------:R-:W-:Y:S01]  /*0ef0*/  IMAD R149, R72, R8, R149 ;  /* 0x0000000848957224 */ /* 0x000fe200078e0295 */
[----:B------:R0:W-:Y:S01]  /*0f00*/  STL [R1+0x4c], R4 ;  /* 0x00004c0401007387 */ /* 0x0001e20000100800 */
[----:B------:R-:W-:Y:S02]  /*0f10*/  VIADD R11, R0, 0xe ;  /* 0x0000000e000b7836 */ /* 0x000fe40000000000 */
[----:B------:R-:W-:Y:S02]  /*0f20*/  IMAD R125, R72, R7, R125 ;  /* 0x00000007487d7224 */ /* 0x000fe400078e027d */
[C---:B------:R-:W-:Y:S01]  /*0f30*/  VIADD R8, R0.reuse, 0xf ;  /* 0x0000000f00087836 */ /* 0x040fe20000000000 */
[----:B------:R-:W-:Y:S01]  /*0f40*/  STL [R1+0x8b0], R11 ;  /* 0x0008b00b01007387 */ /* 0x000fe20000100800 */
[----:B------:R-:W-:Y:S01]  /*0f50*/  IMAD.MOV R13, RZ, RZ, -R6 ;  /* 0x000000ffff0d7224 */ /* 0x000fe200078e0a06 */
[----:B------:R-:W-:Y:S01]  /*0f60*/  IABS R10, R11 ;  /* 0x0000000b000a7213 */ /* 0x000fe20000000000 */
[C---:B------:R-:W-:Y:S01]  /*0f70*/  VIADD R7, R0.reuse, 0x10 ;  /* 0x0000001000077836 */ /* 0x040fe20000000000 */
[----:B------:R1:W-:Y:S01]  /*0f80*/  STL [R1+0x8c4], R8 ;  /* 0x0008c40801007387 */ /* 0x0003e20000100800 */
[C---:B------:R-:W-:Y:S01]  /*0f90*/  VIADD R6, R0.reuse, 0x11 ;  /* 0x0000001100067836 */ /* 0x040fe20000000000 */
[----:B------:R-:W-:Y:S01]  /*0fa0*/  IABS R12, R8 ;  /* 0x00000008000c7213 */ /* 0x000fe20000000000 */
[----:B0-----:R-:W-:Y:S01]  /*0fb0*/  VIADD R4, R0, 0x12 ;  /* 0x0000001200047836 */ /* 0x001fe20000000000 */
[----:B------:R0:W-:Y:S01]  /*0fc0*/  STL [R1+0x8d0], R7 ;  /* 0x0008d00701007387 */ /* 0x0001e20000100800 */
[----:B------:R-:W-:Y:S01]  /*0fd0*/  IMAD R108, R72, R13, R108 ;  /* 0x0000000d486c7224 */ /* 0x000fe200078e026c */
[----:B------:R-:W-:Y:S01]  /*0fe0*/  IABS R93, R6 ;  /* 0x00000006005d7213 */ /* 0x000fe20000000000 */
[C---:B------:R-:W-:Y:S01]  /*0ff0*/  VIADD R14, R0.reuse, 0x13 ;  /* 0x00000013000e7836 */ /* 0x040fe20000000000 */
[----:B------:R2:W-:Y:S01]  /*1000*/  STL [R1+0x8e4], R6 ;  /* 0x0008e40601007387 */ /* 0x0005e20000100800 */
[----:B------:R-:W-:Y:S01]  /*1010*/  IABS R107, R4 ;  /* 0x00000004006b7213 */ /* 0x000fe20000000000 */
[----:B------:R-:W-:Y:S01]  /*1020*/  VIADD R17, R0, 0x30 ;  /* 0x0000003000117836 */ /* 0x000fe20000000000 */
[----:B------:R-:W-:Y:S01]  /*1030*/  IABS R76, R7 ;  /* 0x00000007004c7213 */ /* 0x000fe20000000000 */
[----:B------:R4:W-:Y:S01]  /*1040*/  STL [R1+0x8e0], R4 ;  /* 0x0008e00401007387 */ /* 0x0009e20000100800 */
[----:B-1----:R-:W-:Y:S01]  /*1050*/  IMAD.HI.U32 R8, R73, R93, RZ ;  /* 0x0000005d49087227 */ /* 0x002fe200078e00ff */
[----:B------:R-:W-:-:S02]  /*1060*/  IABS R126, R14 ;  /* 0x0000000e007e7213 */ /* 0x000fc40000000000 */
[----:B------:R-:W-:Y:S01]  /*1070*/  IABS R82, R17 ;  /* 0x0000001100527213 */ /* 0x000fe20000000000 */
[----:B0-----:R-:W-:-:S04]  /*1080*/  IMAD.HI.U32 R7, R73, R76, RZ ;  /* 0x0000004c49077227 */ /* 0x001fc800078e00ff */
[----:B--2---:R-:W-:-:S04]  /*1090*/  IMAD.HI.U32 R6, R73, R12, RZ ;  /* 0x0000000c49067227 */ /* 0x004fc800078e00ff */
[----:B----4-:R-:W-:-:S04]  /*10a0*/  IMAD.HI.U32 R4, R73, R10, RZ ;  /* 0x0000000a49047227 */ /* 0x010fc800078e00ff */
[----:B------:R-:W-:Y:S02]  /*10b0*/  IMAD.MOV R11, RZ, RZ, -R4 ;  /* 0x000000ffff0b7224 */ /* 0x000fe400078e0a04 */
[----:B------:R-:W-:Y:S02]  /*10c0*/  IMAD.MOV R13, RZ, RZ, -R6 ;  /* 0x000000ffff0d7224 */ /* 0x000fe400078e0a06 */
[C---:B------:R-:W-:Y:S02]  /*10d0*/  IMAD R6, R72.reuse, R11, R10 ;  /* 0x0000000b48067224 */ /* 0x040fe400078e020a */
[----:B------:R-:W-:Y:S02]  /*10e0*/  IMAD R4, R72, R13, R12 ;  /* 0x0000000d48047224 */ /* 0x000fe400078e020c */
[C---:B------:R-:W-:Y:S01]  /*10f0*/  VIADD R11, R0.reuse, 0x14 ;  /* 0x00000014000b7836 */ /* 0x040fe20000000000 */
[----:B------:R0:W-:Y:S01]  /*1100*/  STL [R1+0x120], R6 ;  /* 0x0001200601007387 */ /* 0x0001e20000100800 */
[----:B------:R-:W-:-:S02]  /*1110*/  VIADD R10, R0, 0x15 ;  /* 0x00000015000a7836 */ /* 0x000fc40000000000 */
[----:B------:R-:W-:Y:S01]  /*1120*/  IMAD.HI.U32 R9, R73, R107, RZ ;  /* 0x0000006b49097227 */ /* 0x000fe200078e00ff */
[----:B------:R1:W-:Y:S01]  /*1130*/  STL [R1+0x234], R4 ;  /* 0x0002340401007387 */ /* 0x0003e20000100800 */
[----:B------:R-:W-:Y:S02]  /*1140*/  IABS R140, R11 ;  /* 0x0000000b008c7213 */ /* 0x000fe40000000000 */
[----:B------:R-:W-:Y:S01]  /*1150*/  IMAD.MOV R7, RZ, RZ, -R7 ;  /* 0x000000ffff077224 */ /* 0x000fe200078e0a07 */
[----:B------:R2:W-:Y:S01]  /*1160*/  STL [R1+0x8dc], R14 ;  /* 0x0008dc0e01007387 */ /* 0x0005e20000100800 */
[----:B------:R-:W-:Y:S02]  /*1170*/  IMAD.MOV R8, RZ, RZ, -R8 ;  /* 0x000000ffff087224 */ /* 0x000fe400078e0a08 */
[----:B0-----:R-:W-:Y:S01]  /*1180*/  VIADD R6, R0, 0x16 ;  /* 0x0000001600067836 */ /* 0x001fe20000000000 */
[----:B------:R-:W-:Y:S01]  /*1190*/  STL [R1+0x8d8], R11 ;  /* 0x0008d80b01007387 */ /* 0x000fe20000100800 */
[----:B------:R-:W-:-:S02]  /*11a0*/  IMAD.MOV R9, RZ, RZ, -R9 ;  /* 0x000000ffff097224 */ /* 0x000fc400078e0a09 */
[----:B-1----:R-:W-:Y:S01]  /*11b0*/  VIADD R4, R0, 0x17 ;  /* 0x0000001700047836 */ /* 0x002fe20000000000 */
[----:B------:R0:W-:Y:S01]  /*11c0*/  STL [R1+0x8d4], R10 ;  /* 0x0008d40a01007387 */ /* 0x0001e20000100800 */
[----:B------:R-:W-:Y:S01]  /*11d0*/  IABS R12, R6 ;  /* 0x00000006000c7213 */ /* 0x000fe20000000000 */
[C---:B------:R-:W-:Y:S02]  /*11e0*/  IMAD R76, R72.reuse, R7, R76 ;  /* 0x00000007484c7224 */ /* 0x040fe400078e024c */
[----:B--2---:R-:W-:Y:S01]  /*11f0*/  IABS R14, R4 ;  /* 0x00000004000e7213 */ /* 0x004fe20000000000 */
[C---:B------:R-:W-:Y:S01]  /*1200*/  IMAD R93, R72.reuse, R8, R93 ;  /* 0x00000008485d7224 */ /* 0x040fe200078e025d */
[----:B------:R1:W-:Y:S01]  /*1210*/  STL [R1+0x8cc], R6 ;  /* 0x0008cc0601007387 */ /* 0x0003e20000100800 */
[----:B------:R-:W-:Y:S02]  /*1220*/  IMAD R107, R72, R9, R107 ;  /* 0x00000009486b7224 */ /* 0x000fe400078e026b */
[C---:B------:R-:W-:Y:S01]  /*1230*/  IMAD.HI.U32 R8, R73.reuse, R12, RZ ;  /* 0x0000000c49087227 */ /* 0x040fe200078e00ff */
[----:B0-----:R-:W-:Y:S01]  /*1240*/  IABS R10, R10 ;  /* 0x0000000a000a7213 */ /* 0x001fe20000000000 */
[----:B------:R0:W-:Y:S02]  /*1250*/  STL [R1+0x8e8], R4 ;  /* 0x0008e80401007387 */ /* 0x0001e40000100800 */
[----:B------:R-:W-:-:S04]  /*1260*/  IMAD.HI.U32 R9, R73, R14, RZ ;  /* 0x0000000e49097227 */ /* 0x000fc800078e00ff */
[----:B------:R-:W-:-:S04]  /*1270*/  IMAD.HI.U32 R7, R73, R10, RZ ;  /* 0x0000000a49077227 */ /* 0x000fc800078e00ff */
[----:B-1----:R-:W-:-:S04]  /*1280*/  IMAD.HI.U32 R6, R73, R140, RZ ;  /* 0x0000008c49067227 */ /* 0x002fc800078e00ff */
[----:B------:R-:W-:Y:S02]  /*1290*/  IMAD.MOV R7, RZ, RZ, -R7 ;  /* 0x000000ffff077224 */ /* 0x000fe400078e0a07 */
[----:B0-----:R-:W-:-:S04]  /*12a0*/  IMAD.HI.U32 R4, R73, R126, RZ ;  /* 0x0000007e49047227 */ /* 0x001fc800078e00ff */
[----:B------:R-:W-:Y:S02]  /*12b0*/  IMAD.MOV R15, RZ, RZ, -R8 ;  /* 0x000000ffff0f7224 */ /* 0x000fe400078e0a08 */
[----:B------:R-:W-:Y:S02]  /*12c0*/  IMAD.MOV R9, RZ, RZ, -R9 ;  /* 0x000000ffff097224 */ /* 0x000fe400078e0a09 */
[----:B------:R-:W-:Y:S02]  /*12d0*/  IMAD.MOV R13, RZ, RZ, -R6 ;  /* 0x000000ffff0d7224 */ /* 0x000fe400078e0a06 */
[C---:B------:R-:W-:Y:S02]  /*12e0*/  IMAD R7, R72.reuse, R7, R10 ;  /* 0x0000000748077224 */ /* 0x040fe400078e020a */
[----:B------:R-:W-:Y:S02]  /*12f0*/  IMAD.MOV R11, RZ, RZ, -R4 ;  /* 0x000000ffff0b7224 */ /* 0x000fe400078e0a04 */
[C---:B------:R-:W-:Y:S01]  /*1300*/  IMAD R6, R72.reuse, R15, R12 ;  /* 0x0000000f48067224 */ /* 0x040fe200078e020c */
[----:B------:R0:W-:Y:S01]  /*1310*/  STL [R1+0x50], R7 ;  /* 0x0000500701007387 */ /* 0x0001e20000100800 */
[----:B------:R-:W-:-:S02]  /*1320*/  IMAD R4, R72, R9, R14 ;  /* 0x0000000948047224 */ /* 0x000fc400078e020e */
[C---:B------:R-:W-:Y:S01]  /*1330*/  VIADD R10, R0.reuse, 0x18 ;  /* 0x00000018000a7836 */ /* 0x040fe20000000000 */
[----:B------:R1:W-:Y:S01]  /*1340*/  STL [R1+0x11c], R6 ;  /* 0x00011c0601007387 */ /* 0x0003e20000100800 */
[C---:B------:R-:W-:Y:S02]  /*1350*/  VIADD R8, R0.reuse, 0x19 ;  /* 0x0000001900087836 */ /* 0x040fe40000000000 */
[C---:B------:R-:W-:Y:S01]  /*1360*/  VIADD R12, R0.reuse, 0x1e ;  /* 0x0000001e000c7836 */ /* 0x040fe20000000000 */
[----:B------:R2:W-:Y:S01]  /*1370*/  STL [R1+0x274], R4 ;  /* 0x0002740401007387 */ /* 0x0005e20000100800 */
[----:B------:R-:W-:Y:S01]  /*1380*/  IABS R79, R10 ;  /* 0x0000000a004f7213 */ /* 0x000fe20000000000 */
[C---:B0-----:R-:W-:Y:S01]  /*1390*/  VIADD R7, R0.reuse, 0x1a ;  /* 0x0000001a00077836 */ /* 0x041fe20000000000 */
[----:B------:R-:W-:Y:S01]  /*13a0*/  IABS R94, R8 ;  /* 0x00000008005e7213 */ /* 0x000fe20000000000 */
[----:B------:R0:W-:Y:S01]  /*13b0*/  STL [R1+0x8c8], R10 ;  /* 0x0008c80a01007387 */ /* 0x0001e20000100800 */
[----:B------:R-:W-:-:S02]  /*13c0*/  VIADD R14, R0, 0x1f ;  /* 0x0000001f000e7836 */ /* 0x000fc40000000000 */
[C---:B-1----:R-:W-:Y:S01]  /*13d0*/  VIADD R6, R0.reuse, 0x1b ;  /* 0x0000001b00067836 */ /* 0x042fe20000000000 */
[----:B------:R-:W-:Y:S01]  /*13e0*/  STL [R1+0x8ec], R8 ;  /* 0x0008ec0801007387 */ /* 0x000fe20000100800 */
[----:B------:R-:W-:Y:S01]  /*13f0*/  IABS R110, R7 ;  /* 0x00000007006e7213 */ /* 0x000fe20000000000 */
[C---:B--2---:R-:W-:Y:S02]  /*1400*/  VIADD R4, R0.reuse, 0x1c ;  /* 0x0000001c00047836 */ /* 0x044fe40000000000 */
[----:B------:R1:W-:Y:S01]  /*1410*/  STL [R1+0x8f4], R7 ;  /* 0x0008f40701007387 */ /* 0x0003e20000100800 */
[----:B------:R-:W-:Y:S01]  /*1420*/  IABS R127, R6 ;  /* 0x00000006007f7213 */ /* 0x000fe20000000000 */
[----:B0-----:R-:W-:Y:S01]  /*1430*/  VIADD R10, R0, 0x1d ;  /* 0x0000001d000a7836 */ /* 0x001fe20000000000 */
[----:B------:R-:W-:Y:S01]  /*1440*/  IABS R151, R4 ;  /* 0x0000000400977213 */ /* 0x000fe20000000000 */
[----:B------:R0:W-:Y:S01]  /*1450*/  STL [R1+0x900], R6 ;  /* 0x0009000601007387 */ /* 0x0001e20000100800 */
[----:B------:R-:W-:-:S02]  /*1460*/  IMAD R126, R72, R11, R126 ;  /* 0x0000000b487e7224 */ /* 0x000fc400078e027e */
[----:B------:R-:W-:Y:S01]  /*1470*/  IMAD R140, R72, R13, R140 ;  /* 0x0000000d488c7224 */ /* 0x000fe200078e028c */
[----:B------:R2:W-:Y:S01]  /*1480*/  STL [R1+0x8fc], R4 ;  /* 0x0008fc0401007387 */ /* 0x0005e20000100800 */
[----:B------:R-:W-:Y:S02]  /*1490*/  VIADD R15, R0, 0x20 ;  /* 0x00000020000f7836 */ /* 0x000fe40000000000 */
[C---:B-1----:R-:W-:Y:S01]  /*14a0*/  IMAD.HI.U32 R7, R73.reuse, R110, RZ ;  /* 0x0000006e49077227 */ /* 0x042fe200078e00ff */
[----:B------:R1:W-:Y:S02]  /*14b0*/  STL [R1+0x90c], R10 ;  /* 0x00090c0a01007387 */ /* 0x0003e40000100800 */
[----:B------:R-:W-:Y:S01]  /*14c0*/  IABS R81, R15 ;  /* 0x0000000f00517213 */ /* 0x000fe20000000000 */
[C---:B0-----:R-:W-:Y:S01]  /*14d0*/  IMAD.HI.U32 R6, R73.reuse, R94, RZ ;  /* 0x0000005e49067227 */ /* 0x041fe200078e00ff */
[----:B------:R0:W-:Y:S03]  /*14e0*/  STL [R1+0x908], R12 ;  /* 0x0009080c01007387 */ /* 0x0001e60000100800 */
[----:B--2---:R-:W-:Y:S01]  /*14f0*/  IMAD.HI.U32 R4, R73, R79, RZ ;  /* 0x0000004f49047227 */ /* 0x004fe200078e00ff */
[----:B------:R2:W-:Y:S01]  /*1500*/  STL [R1+0x910], R14 ;  /* 0x0009100e01007387 */ /* 0x0005e20000100800 */
[----:B-1----:R-:W-:-:S02]  /*1510*/  IABS R10, R10 ;  /* 0x0000000a000a7213 */ /* 0x002fc40000000000 */
[----:B------:R-:W-:Y:S01]  /*1520*/  IMAD.MOV R4, RZ, RZ, -R4 ;  /* 0x000000ffff047224 */ /* 0x000fe200078e0a04 */
[----:B------:R-:W-:Y:S01]  /*1530*/  STL [R1+0x918], R15 ;  /* 0x0009180f01007387 */ /* 0x000fe20000100800 */
[----:B------:R-:W-:Y:S01]  /*1540*/  IMAD.MOV R7, RZ, RZ, -R7 ;  /* 0x000000ffff077224 */ /* 0x000fe200078e0a07 */
[----:B0-----:R-:W-:Y:S01]  /*1550*/  IABS R12, R12 ;  /* 0x0000000c000c7213 */ /* 0x001fe20000000000 */
[----:B------:R-:W-:Y:S02]  /*1560*/  IMAD.MOV R11, RZ, RZ, -R6 ;  /* 0x000000ffff0b7224 */ /* 0x000fe400078e0a06 */
[----:B------:R-:W-:Y:S01]  /*1570*/  IMAD R79, R72, R4, R79 ;  /* 0x00000004484f7224 */ /* 0x000fe200078e024f */
[----:B--2---:R-:W-:Y:S01]  /*1580*/  IABS R14, R14 ;  /* 0x0000000e000e7213 */ /* 0x004fe20000000000 */
[----:B------:R-:W-:Y:S02]  /*1590*/  VIADD R13, R0, 0x21 ;  /* 0x00000021000d7836 */ /* 0x000fe40000000000 */
[----:B------:R-:W-:-:S03]  /*15a0*/  IMAD.HI.U32 R4, R73, R10, RZ ;  /* 0x0000000a49047227 */ /* 0x000fc600078e00ff */
[----:B------:R0:W-:Y:S01]  /*15b0*/  STL [R1+0x924], R13 ;  /* 0x0009240d01007387 */ /* 0x0001e20000100800 */
[----:B------:R-:W-:Y:S01]  /*15c0*/  IMAD R110, R72, R7, R110 ;  /* 0x00000007486e7224 */ /* 0x000fe200078e026e */
[----:B------:R-:W-:Y:S01]  /*15d0*/  IABS R95, R13 ;  /* 0x0000000d005f7213 */ /* 0x000fe20000000000 */
[----:B------:R-:W-:-:S04]  /*15e0*/  IMAD.HI.U32 R6, R73, R12, RZ ;  /* 0x0000000c49067227 */ /* 0x000fc800078e00ff */
[----:B------:R-:W-:-:S04]  /*15f0*/  IMAD.HI.U32 R7, R73, R14, RZ ;  /* 0x0000000e49077227 */ /* 0x000fc800078e00ff */
[----:B------:R-:W-:Y:S02]  /*1600*/  IMAD R94, R72, R11, R94 ;  /* 0x0000000b485e7224 */ /* 0x000fe400078e025e */
[----:B------:R-:W-:Y:S02]  /*1610*/  IMAD.MOV R11, RZ, RZ, -R4 ;  /* 0x000000ffff0b7224 */ /* 0x000fe400078e0a04 */
[----:B0-----:R-:W-:Y:S02]  /*1620*/  IMAD.MOV R13, RZ, RZ, -R6 ;  /* 0x000000ffff0d7224 */ /* 0x001fe400078e0a06 */
[----:B------:R-:W-:Y:S02]  /*1630*/  IMAD.MOV R7, RZ, RZ, -R7 ;  /* 0x000000ffff077224 */ /* 0x000fe400078e0a07 */
[----:B------:R-:W-:-:S04]  /*1640*/  IMAD.HI.U32 R8, R73, R127, RZ ;  /* 0x0000007f49087227 */ /* 0x000fc800078e00ff */
[----:B------:R-:W-:-:S04]  /*1650*/  IMAD.HI.U32 R9, R73, R151, RZ ;  /* 0x0000009749097227 */ /* 0x000fc800078e00ff */
[C---:B------:R-:W-:Y:S02]  /*1660*/  IMAD R10, R72.reuse, R11, R10 ;  /* 0x0000000b480a7224 */ /* 0x040fe400078e020a */
[C---:B------:R-:W-:Y:S02]  /*1670*/  IMAD R6, R72.reuse, R13, R12 ;  /* 0x0000000d48067224 */ /* 0x040fe400078e020c */
[----:B------:R-:W-:Y:S01]  /*1680*/  IMAD R4, R72, R7, R14 ;  /* 0x0000000748047224 */ /* 0x000fe200078e020e */
[----:B------:R0:W-:Y:S01]  /*1690*/  STL [R1+0x58], R10 ;  /* 0x0000580a01007387 */ /* 0x0001e20000100800 */
[----:B------:R-:W-:Y:S02]  /*16a0*/  IMAD.MOV R8, RZ, RZ, -R8 ;  /* 0x000000ffff087224 */ /* 0x000fe400078e0a08 */
[----:B------:R-:W-:Y:S01]  /*16b0*/  IMAD.MOV R9, RZ, RZ, -R9 ;  /* 0x000000ffff097224 */ /* 0x000fe200078e0a09 */
[----:B------:R1:W-:Y:S01]  /*16c0*/  STL [R1+0x118], R6 ;  /* 0x0001180601007387 */ /* 0x0003e20000100800 */
[----:B------:R-:W-:-:S02]  /*16d0*/  VIADD R12, R0, 0x22 ;  /* 0x00000022000c7836 */ /* 0x000fc40000000000 */
[----:B------:R-:W-:Y:S01]  /*16e0*/  VIADD R11, R0, 0x23 ;  /* 0x00000023000b7836 */ /* 0x000fe20000000000 */
[----:B------:R2:W-:Y:S01]  /*16f0*/  STL [R1+0x278], R4 ;  /* 0x0002780401007387 */ /* 0x0005e20000100800 */
[----:B------:R-:W-:Y:S01]  /*1700*/  IMAD R127, R72, R8, R127 ;  /* 0x00000008487f7224 */ /* 0x000fe200078e027f */
[----:B------:R-:W-:Y:S01]  /*1710*/  IABS R112, R12 ;  /* 0x0000000c00707213 */ /* 0x000fe20000000000 */
[----:B0-----:R-:W-:Y:S01]  /*1720*/  VIADD R10, R0, 0x24 ;  /* 0x00000024000a7836 */ /* 0x001fe20000000000 */
[----:B------:R0:W-:Y:S01]  /*1730*/  STL [R1+0x920], R12 ;  /* 0x0009200c01007387 */ /* 0x0001e20000100800 */
[----:B------:R-:W-:Y:S01]  /*1740*/  IMAD R151, R72, R9, R151 ;  /* 0x0000000948977224 */ /* 0x000fe200078e0297 */
[----:B------:R-:W-:Y:S01]  /*1750*/  IABS R128, R11 ;  /* 0x0000000b00807213 */ /* 0x000fe20000000000 */
[----:B-1----:R-:W-:Y:S01]  /*1760*/  VIADD R6, R0, 0x25 ;  /* 0x0000002500067836 */ /* 0x002fe20000000000 */
[----:B------:R-:W-:Y:S01]  /*1770*/  STL [R1+0x928], R11 ;  /* 0x0009280b01007387 */ /* 0x000fe20000100800 */
[----:B------:R-:W-:Y:S01]  /*1780*/  IMAD.HI.U32 R8, R73, R81, RZ ;  /* 0x0000005149087227 */ /* 0x000fe200078e00ff */
[----:B------:R-:W-:-:S02]  /*1790*/  IABS R154, R10 ;  /* 0x0000000a009a7213 */ /* 0x000fc40000000000 */
[----:B------:R1:W-:Y:S01]  /*17a0*/  STL [R1+0x930], R10 ;  /* 0x0009300a01007387 */ /* 0x0003e20000100800 */
[----:B--2---:R-:W-:Y:S02]  /*17b0*/  VIADD R4, R0, 0x26 ;  /* 0x0000002600047836 */ /* 0x004fe40000000000 */
[----:B------:R-:W-:Y:S01]  /*17c0*/  IMAD.HI.U32 R9, R73, R95, RZ ;  /* 0x0000005f49097227 */ /* 0x000fe200078e00ff */
[----:B------:R2:W-:Y:S02]  /*17d0*/  STL [R1+0x934], R6 ;  /* 0x0009340601007387 */ /* 0x0005e40000100800 */
[----:B0-----:R-:W-:Y:S01]  /*17e0*/  IABS R12, R4 ;  /* 0x00000004000c7213 */ /* 0x001fe20000000000 */
[----:B------:R-:W-:Y:S01]  /*17f0*/  IMAD.MOV R8, RZ, RZ, -R8 ;  /* 0x000000ffff087224 */ /* 0x000fe200078e0a08 */
[----:B------:R0:W-:Y:S01]  /*1800*/  STL [R1+0x93c], R4 ;  /* 0x00093c0401007387 */ /* 0x0001e20000100800 */
[----:B------:R-:W-:Y:S01]  /*1810*/  IMAD.MOV R9, RZ, RZ, -R9 ;  /* 0x000000ffff097224 */ /* 0x000fe200078e0a09 */
[----:B-1----:R-:W-:Y:S01]  /*1820*/  IABS R10, R6 ;  /* 0x00000006000a7213 */ /* 0x002fe20000000000 */
[----:B------:R-:W-:-:S02]  /*1830*/  IMAD R81, R72, R8, R81 ;  /* 0x0000000848517224 */ /* 0x000fc400078e0251 */
[----:B------:R-:W-:Y:S02]  /*1840*/  IMAD R95, R72, R9, R95 ;  /* 0x00000009485f7224 */ /* 0x000fe400078e025f */
[----:B------:R-:W-:-:S04]  /*1850*/  IMAD.HI.U32 R8, R73, R10, RZ ;  /* 0x0000000a49087227 */ /* 0x000fc800078e00ff */
[----:B------:R-:W-:-:S04]  /*1860*/  IMAD.HI.U32 R9, R73, R12, RZ ;  /* 0x0000000c49097227 */ /* 0x000fc800078e00ff */
[----:B--2---:R-:W-:-:S04]  /*1870*/  IMAD.HI.U32 R6, R73, R128, RZ ;  /* 0x0000008049067227 */ /* 0x004fc800078e00ff */
[----:B0-----:R-:W-:-:S04]  /*1880*/  IMAD.HI.U32 R4, R73, R112, RZ ;  /* 0x0000007049047227 */ /* 0x001fc800078e00ff */
[----:B------:R-:W-:-:S04]  /*1890*/  IMAD.HI.U32 R7, R73, R154, RZ ;  /* 0x0000009a49077227 */ /* 0x000fc800078e00ff */
[----:B------:R-:W-:Y:S02]  /*18a0*/  IMAD.MOV R15, RZ, RZ, -R8 ;  /* 0x000000ffff0f7224 */ /* 0x000fe400078e0a08 */
[----:B------:R-:W-:Y:S02]  /*18b0*/  IMAD.MOV R9, RZ, RZ, -R9 ;  /* 0x000000ffff097224 */ /* 0x000fe400078e0a09 */
[----:B------:R-:W-:Y:S02]  /*18c0*/  IMAD.MOV R13, RZ, RZ, -R6 ;  /* 0x000000ffff0d7224 */ /* 0x000fe400078e0a06 */
[----:B------:R-:W-:Y:S02]  /*18d0*/  IMAD.MOV R11, RZ, RZ, -R4 ;  /* 0x000000ffff0b7224 */ /* 0x000fe400078e0a04 */
[----:B------:R-:W-:Y:S02]  /*18e0*/  IMAD.MOV R7, RZ, RZ, -R7 ;  /* 0x000000ffff077224 */ /* 0x000fe400078e0a07 */
[----:B------:R-:W-:-:S02]  /*18f0*/  IMAD R6, R72, R15, R10 ;  /* 0x0000000f48067224 */ /* 0x000fc400078e020a */
[----:B------:R-:W-:Y:S02]  /*1900*/  IMAD R4, R72, R9, R12 ;  /* 0x0000000948047224 */ /* 0x000fe400078e020c */
[----:B------:R-:W-:Y:S01]  /*1910*/  VIADD R10, R0, 0x28 ;  /* 0x00000028000a7836 */ /* 0x000fe20000000000 */
[----:B------:R0:W-:Y:S01]  /*1920*/  STL [R1+0x84], R6 ;  /* 0x0000840601007387 */ /* 0x0001e20000100800 */
[----:B------:R-:W-:Y:S02]  /*1930*/  IMAD R154, R72, R7, R154 ;  /* 0x00000007489a7224 */ /* 0x000fe400078e029a */
[C---:B------:R-:W-:Y:S01]  /*1940*/  VIADD R8, R0.reuse, 0x29 ;  /* 0x0000002900087836 */ /* 0x040fe20000000000 */
[----:B------:R1:W-:Y:S01]  /*1950*/  STL [R1+0x12c], R4 ;  /* 0x00012c0401007387 */ /* 0x0003e20000100800 */
[C---:B------:R-:W-:Y:S01]  /*1960*/  VIADD R7, R0.reuse, 0x2a ;  /* 0x0000002a00077836 */ /* 0x040fe20000000000 */
[----:B------:R-:W-:Y:S01]  /*1970*/  IABS R80, R10 ;  /* 0x0000000a00507213 */ /* 0x000fe20000000000 */
[C---:B------:R-:W-:Y:S01]  /*1980*/  VIADD R12, R0.reuse, 0x2e ;  /* 0x0000002e000c7836 */ /* 0x040fe20000000000 */
[----:B------:R2:W-:Y:S01]  /*1990*/  STL [R1+0x948], R10 ;  /* 0x0009480a01007387 */ /* 0x0005e20000100800 */
[----:B------:R-:W-:Y:S01]  /*19a0*/  IABS R96, R8 ;  /* 0x0000000800607213 */ /* 0x000fe20000000000 */
[----:B0-----:R-:W-:Y:S01]  /*19b0*/  VIADD R6, R0, 0x2b ;  /* 0x0000002b00067836 */ /* 0x001fe20000000000 */
[----:B------:R-:W-:Y:S01]  /*19c0*/  IABS R111, R7 ;  /* 0x00000007006f7213 */ /* 0x000fe20000000000 */
[----:B------:R0:W-:Y:S01]  /*19d0*/  STL [R1+0x954], R8 ;  /* 0x0009540801007387 */ /* 0x0001e20000100800 */
[----:B------:R-:W-:-:S02]  /*19e0*/  IMAD R112, R72, R11, R112 ;  /* 0x0000000b48707224 */ /* 0x000fc400078e0270 */
[C---:B-1----:R-:W-:Y:S01]  /*19f0*/  VIADD R4, R0.reuse, 0x2c ;  /* 0x0000002c00047836 */ /* 0x042fe20000000000 */
[----:B------:R-:W-:Y:S01]  /*1a00*/  STL [R1+0x950], R7 ;  /* 0x0009500701007387 */ /* 0x000fe20000100800 */
[----:B------:R-:W-:Y:S01]  /*1a10*/  IABS R129, R6 ;  /* 0x0000000600817213 */ /* 0x000fe20000000000 */
[C---:B--2---:R-:W-:Y:S02]  /*1a20*/  VIADD R10, R0.reuse, 0x2d ;  /* 0x0000002d000a7836 */ /* 0x044fe40000000000 */
[----:B------:R1:W-:Y:S01]  /*1a30*/  STL [R1+0x958], R6 ;  /* 0x0009580601007387 */ /* 0x0003e20000100800 */
[----:B------:R-:W-:Y:S01]  /*1a40*/  IABS R152, R4 ;  /* 0x0000000400987213 */ /* 0x000fe20000000000 */
[----:B------:R-:W-:Y:S02]  /*1a50*/  VIADD R15, R0, 0x31 ;  /* 0x00000031000f7836 */ /* 0x000fe40000000000 */
[----:B------:R2:W-:Y:S01]  /*1a60*/  STL [R1+0x960], R4 ;  /* 0x0009600401007387 */ /* 0x0005e20000100800 */
[----:B0-----:R-:W-:-:S02]  /*1a70*/  IMAD.HI.U32 R8, R73, R129, RZ ;  /* 0x0000008149087227 */ /* 0x001fc400078e00ff */
[----:B------:R-:W-:Y:S01]  /*1a80*/  IABS R98, R15 ;  /* 0x0000000f00627213 */ /* 0x000fe20000000000 */
[----:B------:R0:W-:Y:S01]  /*1a90*/  STL [R1+0x96c], R10 ;  /* 0x00096c0a01007387 */ /* 0x0001e20000100800 */
[----:B------:R-:W-:Y:S02]  /*1aa0*/  IMAD R128, R72, R13, R128 ;  /* 0x0000000d48807224 */ /* 0x000fe400078e0280 */
[C---:B-1----:R-:W-:Y:S01]  /*1ab0*/  IMAD.HI.U32 R6, R73.reuse, R96, RZ ;  /* 0x0000006049067227 */ /* 0x042fe200078e00ff */
[----:B------:R1:W-:Y:S03]  /*1ac0*/  STL [R1+0x968], R12 ;  /* 0x0009680c01007387 */ /* 0x0003e60000100800 */
[----:B--2---:R-:W-:Y:S01]  /*1ad0*/  IMAD.HI.U32 R4, R73, R80, RZ ;  /* 0x0000005049047227 */ /* 0x004fe200078e00ff */
[----:B------:R-:W-:Y:S01]  /*1ae0*/  STL [R1+0x978], R17 ;  /* 0x0009781101007387 */ /* 0x000fe20000100800 */
[----:B0-----:R-:W-:-:S02]  /*1af0*/  IABS R10, R10 ;  /* 0x0000000a000a7213 */ /* 0x001fc40000000000 */
[----:B------:R-:W-:Y:S01]  /*1b00*/  IMAD.MOV R11, RZ, RZ, -R4 ;  /* 0x000000ffff0b7224 */ /* 0x000fe200078e0a04 */
[----:B------:R0:W-:Y:S01]  /*1b10*/  STL [R1+0x97c], R15 ;  /* 0x00097c0f01007387 */ /* 0x0001e20000100800 */
[----:B------:R-:W-:Y:S01]  /*1b20*/  IMAD.MOV R13, RZ, RZ, -R6 ;  /* 0x000000ffff0d7224 */ /* 0x000fe200078e0a06 */
[----:B-1----:R-:W-:Y:S01]  /*1b30*/  IABS R12, R12 ;  /* 0x0000000c000c7213 */ /* 0x002fe20000000000 */
[----:B------:R-:W-:-:S04]  /*1b40*/  IMAD.HI.U32 R4, R73, R10, RZ ;  /* 0x0000000a49047227 */ /* 0x000fc800078e00ff */
[----:B------:R-:W-:-:S04]  /*1b50*/  IMAD.HI.U32 R6, R73, R12, RZ ;  /* 0x0000000c49067227 */ /* 0x000fc800078e00ff */
[----:B------:R-:W-:Y:S02]  /*1b60*/  IMAD.MOV R8, RZ, RZ, -R8 ;  /* 0x000000ffff087224 */ /* 0x000fe400078e0a08 */
[----:B------:R-:W-:Y:S02]  /*1b70*/  IMAD R80, R72, R11, R80 ;  /* 0x0000000b48507224 */ /* 0x000fe400078e0250 */
[----:B------:R-:W-:Y:S02]  /*1b80*/  IMAD.MOV R11, RZ, RZ, -R4 ;  /* 0x000000ffff0b7224 */ /* 0x000fe400078e0a04 */
[----:B------:R-:W-:-:S04]  /*1b90*/  IMAD.HI.U32 R7, R73, R111, RZ ;  /* 0x0000006f49077227 */ /* 0x000fc800078e00ff */
[C---:B------:R-:W-:Y:S02]  /*1ba0*/  IMAD R96, R72.reuse, R13, R96 ;  /* 0x0000000d48607224 */ /* 0x040fe400078e0260 */
[----:B------:R-:W-:Y:S02]  /*1bb0*/  IMAD.MOV R13, RZ, RZ, -R6 ;  /* 0x000000ffff0d7224 */ /* 0x000fe400078e0a06 */
[----:B------:R-:W-:Y:S02]  /*1bc0*/  IMAD R129, R72, R8, R129 ;  /* 0x0000000848817224 */ /* 0x000fe400078e0281 */
[----:B------:R-:W-:Y:S02]  /*1bd0*/  VIADD R14, R0, 0x32 ;  /* 0x00000032000e7836 */ /* 0x000fe40000000000 */
[----:B------:R-:W-:-:S03]  /*1be0*/  IMAD.HI.U32 R8, R73, R98, RZ ;  /* 0x0000006249087227 */ /* 0x000fc600078e00ff */
[----:B------:R-:W-:Y:S01]  /*1bf0*/  STL [R1+0x984], R14 ;  /* 0x0009840e01007387 */ /* 0x000fe20000100800 */
[C---:B------:R-:W-:Y:S01]  /*1c00*/  IMAD R6, R72.reuse, R11, R10 ;  /* 0x0000000b48067224 */ /* 0x040fe200078e020a */
[----:B------:R-:W-:Y:S01]  /*1c10*/  IABS R113, R14 ;  /* 0x0000000e00717213 */ /* 0x000fe20000000000 */
[----:B------:R-:W-:Y:S02]  /*1c20*/  IMAD.MOV R7, RZ, RZ, -R7 ;  /* 0x000000ffff077224 */ /* 0x000fe400078e0a07 */
[----:B------:R-:W-:Y:S01]  /*1c30*/  IMAD R4, R72, R13, R12 ;  /* 0x0000000d48047224 */ /* 0x000fe200078e020c */
[----:B------:R1:W-:Y:S01]  /*1c40*/  STL [R1+0x8c], R6 ;  /* 0x00008c0601007387 */ /* 0x0003e20000100800 */
[C---:B------:R-:W-:Y:S02]  /*1c50*/  VIADD R11, R0.reuse, 0x33 ;  /* 0x00000033000b7836 */ /* 0x040fe40000000000 */
[----:B0-----:R-:W-:Y:S01]  /*1c60*/  IMAD.MOV R15, RZ, RZ, -R8 ;  /* 0x000000ffff0f7224 */ /* 0x001fe200078e0a08 */
[----:B------:R0:W-:Y:S01]  /*1c70*/  STL [R1+0x128], R4 ;  /* 0x0001280401007387 */ /* 0x0001e20000100800 */
[----:B------:R-:W-:Y:S01]  /*1c80*/  VIADD R10, R0, 0x34 ;  /* 0x00000034000a7836 */ /* 0x000fe20000000000 */
[----:B------:R-:W-:Y:S01]  /*1c90*/  IABS R131, R11 ;  /* 0x0000000b00837213 */ /* 0x000fe20000000000 */
[----:B------:R-:W-:Y:S01]  /*1ca0*/  IMAD R111, R72, R7, R111 ;  /* 0x00000007486f7224 */ /* 0x000fe200078e026f */
[----:B------:R2:W-:Y:S01]  /*1cb0*/  STL [R1+0x990], R11 ;  /* 0x0009900b01007387 */ /* 0x0005e20000100800 */
[C---:B------:R-:W-:Y:S01]  /*1cc0*/  VIADD R8, R0.reuse, 0x35 ;  /* 0x0000003500087836 */ /* 0x040fe20000000000 */
[----:B------:R-:W-:Y:S01]  /*1cd0*/  IABS R155, R10 ;  /* 0x0000000a009b7213 */ /* 0x000fe20000000000 */
[----:B------:R-:W-:Y:S01]  /*1ce0*/  IMAD.HI.U32 R7, R73, R82, RZ ;  /* 0x0000005249077227 */ /* 0x000fe200078e00ff */
[----:B------:R4:W-:Y:S03]  /*1cf0*/  STL [R1+0x98c], R10 ;  /* 0x00098c0a01007387 */ /* 0x0009e60000100800 */
[C---:B-1----:R-:W-:Y:S01]  /*1d00*/  VIADD R6, R0.reuse, 0x36 ;  /* 0x0000003600067836 */ /* 0x042fe20000000000 */
[----:B------:R1:W-:Y:S01]  /*1d10*/  STL [R1+0x99c], R8 ;  /* 0x00099c0801007387 */ /* 0x0003e20000100800 */
[----:B0-----:R-:W-:-:S02]  /*1d20*/  VIADD R4, R0, 0x38 ;  /* 0x0000003800047836 */ /* 0x001fc40000000000 */
[----:B------:R-:W-:Y:S01]  /*1d30*/  IMAD.MOV R7, RZ, RZ, -R7 ;  /* 0x000000ffff077224 */ /* 0x000fe200078e0a07 */
[----:B--2---:R-:W-:Y:S01]  /*1d40*/  IABS R11, R6 ;  /* 0x00000006000b7213 */ /* 0x004fe20000000000 */
[C---:B------:R-:W-:Y:S01]  /*1d50*/  IMAD.HI.U32 R9, R73.reuse, R152, RZ ;  /* 0x0000009849097227 */ /* 0x040fe200078e00ff */
[----:B----4-:R-:W-:Y:S01]  /*1d60*/  IABS R10, R8 ;  /* 0x00000008000a7213 */ /* 0x010fe20000000000 */
[----:B------:R0:W-:Y:S01]  /*1d70*/  STL [R1+0x998], R6 ;  /* 0x0009980601007387 */ /* 0x0001e20000100800 */
[----:B------:R-:W-:Y:S01]  /*1d80*/  IABS R84, R4 ;  /* 0x0000000400547213 */ /* 0x000fe20000000000 */
[----:B------:R-:W-:Y:S02]  /*1d90*/  IMAD R82, R72, R7, R82 ;  /* 0x0000000748527224 */ /* 0x000fe400078e0252 */
[----:B------:R2:W-:Y:S01]  /*1da0*/  STL [R1+0x9a8], R4 ;  /* 0x0009a80401007387 */ /* 0x0005e20000100800 */
[----:B------:R-:W-:-:S04]  /*1db0*/  IMAD.HI.U32 R7, R73, R10, RZ ;  /* 0x0000000a49077227 */ /* 0x000fc800078e00ff */
[----:B-1----:R-:W-:-:S04]  /*1dc0*/  IMAD.HI.U32 R8, R73, R11, RZ ;  /* 0x0000000b49087227 */ /* 0x002fc800078e00ff */
[----:B0-----:R-:W-:-:S04]  /*1dd0*/  IMAD.HI.U32 R6, R73, R155, RZ ;  /* 0x0000009b49067227 */ /* 0x001fc800078e00ff */
[----:B--2---:R-:W-:-:S04]  /*1de0*/  IMAD.HI.U32 R4, R73, R131, RZ ;  /* 0x0000008349047227 */ /* 0x004fc800078e00ff */
[----:B------:R-:W-:Y:S02]  /*1df0*/  IMAD.MOV R9, RZ, RZ, -R9 ;  /* 0x000000ffff097224 */ /* 0x000fe400078e0a09 */
[----:B------:R-:W-:Y:S02]  /*1e00*/  IMAD.MOV R6, RZ, RZ, -R6 ;  /* 0x000000ffff067224 */ /* 0x000fe400078e0a06 */
[----:B------:R-:W-:Y:S02]  /*1e10*/  IMAD.MOV R4, RZ, RZ, -R4 ;  /* 0x000000ffff047224 */ /* 0x000fe400078e0a04 */
[----:B------:R-:W-:Y:S02]  /*1e20*/  IMAD.MOV R7, RZ, RZ, -R7 ;  /* 0x000000ffff077224 */ /* 0x000fe400078e0a07 */
[----:B------:R-:W-:Y:S02]  /*1e30*/  IMAD.MOV R8, RZ, RZ, -R8 ;  /* 0x000000ffff087224 */ /* 0x000fe400078e0a08 */
[----:B------:R-:W-:-:S02]  /*1e40*/  IMAD R152, R72, R9, R152 ;  /* 0x0000000948987224 */ /* 0x000fc400078e0298 */
[----:B------:R-:W-:-:S04]  /*1e50*/  IMAD.HI.U32 R9, R73, R113, RZ ;  /* 0x0000007149097227 */ /* 0x000fc800078e00ff */
[C---:B------:R-:W-:Y:S02]  /*1e60*/  IMAD R155, R72.reuse, R6, R155 ;  /* 0x00000006489b7224 */ /* 0x040fe400078e029b */
[C---:B------:R-:W-:Y:S02]  /*1e70*/  IMAD R131, R72.reuse, R4, R131 ;  /* 0x0000000448837224 */ /* 0x040fe400078e0283 */
[C---:B------:R-:W-:Y:S02]  /*1e80*/  IMAD R6, R72.reuse, R7, R10 ;  /* 0x0000000748067224 */ /* 0x040fe400078e020a */
[----:B------:R-:W-:Y:S02]  /*1e90*/  IMAD R4, R72, R8, R11 ;  /* 0x0000000848047224 */ /* 0x000fe400078e020b */
[----:B------:R-:W-:Y:S01]  /*1ea0*/  IMAD.MOV R9, RZ, RZ, -R9 ;  /* 0x000000ffff097224 */ /* 0x000fe200078e0a09 */
[----:B------:R0:W-:Y:S01]  /*1eb0*/  STL [R1+0x94], R6 ;  /* 0x0000940601007387 */ /* 0x0001e20000100800 */
[----:B------:R-:W-:-:S02]  /*1ec0*/  VIADD R12, R0, 0x39 ;  /* 0x00000039000c7836 */ /* 0x000fc40000000000 */
[----:B------:R-:W-:Y:S01]  /*1ed0*/  VIADD R10, R0, 0x3a ;  /* 0x0000003a000a7836 */ /* 0x000fe20000000000 */
[----:B------:R1:W-:Y:S01]  /*1ee0*/  STL [R1+0x124], R4 ;  /* 0x0001240401007387 */ /* 0x0003e20000100800 */
[----:B------:R-:W-:Y:S01]  /*1ef0*/  IMAD R113, R72, R9, R113 ;  /* 0x0000000948717224 */ /* 0x000fe200078e0271 */
[----:B------:R-:W-:Y:S01]  /*1f00*/  IABS R97, R12 ;  /* 0x0000000c00617213 */ /* 0x000fe20000000000 */
[----:B------:R-:W-:Y:S01]  /*1f10*/  IMAD.HI.U32 R9, R73, R84, RZ ;  /* 0x0000005449097227 */ /* 0x000fe200078e00ff */
[----:B------:R2:W-:Y:S01]  /*1f20*/  STL [R1+0x9b4], R12 ;  /* 0x0009b40c01007387 */ /* 0x0005e20000100800 */
[----:B------:R-:W-:Y:S02]  /*1f30*/  IABS R115, R10 ;  /* 0x0000000a00737213 */ /* 0x000fe40000000000 */
[C---:B0-----:R-:W-:Y:S01]  /*1f40*/  VIADD R6, R0.reuse, 0x3c ;  /* 0x0000003c00067836 */ /* 0x041fe20000000000 */
[----:B------:R0:W-:Y:S01]  /*1f50*/  STL [R1+0x9b0], R10 ;  /* 0x0009b00a01007387 */ /* 0x0001e20000100800 */
[----:B------:R-:W-:-:S02]  /*1f60*/  VIADD R7, R0, 0x3b ;  /* 0x0000003b00077836 */ /* 0x000fc40000000000 */
[----:B-1----:R-:W-:Y:S02]  /*1f70*/  VIADD R4, R0, 0x3d ;  /* 0x0000003d00047836 */ /* 0x002fe40000000000 */
[----:B------:R-:W-:Y:S01]  /*1f80*/  IMAD.MOV R9, RZ, RZ, -R9 ;  /* 0x000000ffff097224 */ /* 0x000fe200078e0a09 */
[----:B------:R-:W-:Y:S01]  /*1f90*/  STL [R1+0x9b8], R7 ;  /* 0x0009b80701007387 */ /* 0x000fe20000100800 */
[----:B------:R-:W-:Y:S01]  /*1fa0*/  IABS R130, R7 ;  /* 0x0000000700827213 */ /* 0x000fe20000000000 */
[C---:B------:R-:W-:Y:S01]  /*1fb0*/  IMAD R98, R72.reuse, R15, R98 ;  /* 0x0000000f48627224 */ /* 0x040fe200078e0262 */
[----:B--2---:R-:W-:Y:S01]  /*1fc0*/  IABS R12, R4 ;  /* 0x00000004000c7213 */ /* 0x004fe20000000000 */
[----:B------:R1:W-:Y:S01]  /*1fd0*/  STL [R1+0x9c0], R6 ;  /* 0x0009c00601007387 */ /* 0x0003e20000100800 */
[----:B0-----:R-:W-:Y:S01]  /*1fe0*/  IABS R10, R6 ;  /* 0x00000006000a7213 */ /* 0x001fe20000000000 */
[----:B------:R-:W-:Y:S02]  /*1ff0*/  IMAD R84, R72, R9, R84 ;  /* 0x0000000948547224 */ /* 0x000fe400078e0254 */
[----:B------:R0:W-:Y:S01]  /*2000*/  STL [R1+0x9c4], R4 ;  /* 0x0009c40401007387 */ /* 0x0001e20000100800 */
[----:B------:R-:W-:-:S04]  /*2010*/  IMAD.HI.U32 R9, R73, R12, RZ ;  /* 0x0000000c49097227 */ /* 0x000fc800078e00ff */
[----:B------:R-:W-:-:S04]  /*2020*/  IMAD.HI.U32 R8, R73, R10, RZ ;  /* 0x0000000a49087227 */ /* 0x000fc800078e00ff */
[----:B-1----:R-:W-:-:S04]  /*2030*/  IMAD.HI.U32 R6, R73, R115, RZ ;  /* 0x0000007349067227 */ /* 0x002fc800078e00ff */
[----:B0-----:R-:W-:-:S04]  /*2040*/  IMAD.HI.U32 R4, R73, R97, RZ ;  /* 0x0000006149047227 */ /* 0x001fc800078e00ff */
[----:B------:R-:W-:Y:S02]  /*2050*/  IMAD.MOV R6, RZ, RZ, -R6 ;  /* 0x000000ffff067224 */ /* 0x000fe400078e0a06 */
[----:B------:R-:W-:-:S04]  /*2060*/  IMAD.HI.U32 R7, R73, R130, RZ ;  /* 0x0000008249077227 */ /* 0x000fc800078e00ff */
[----:B------:R-:W-:Y:S02]  /*2070*/  IMAD.MOV R4, RZ, RZ, -R4 ;  /* 0x000000ffff047224 */ /* 0x000fe400078e0a04 */
[----:B------:R-:W-:Y:S02]  /*2080*/  IMAD.MOV R11, RZ, RZ, -R8 ;  /* 0x000000ffff0b7224 */ /* 0x000fe400078e0a08 */
[----:B------:R-:W-:Y:S02]  /*2090*/  IMAD.MOV R9, RZ, RZ, -R9 ;  /* 0x000000ffff097224 */ /* 0x000fe400078e0a09 */
[C---:B------:R-:W-:Y:S02]  /*20a0*/  IMAD R115, R72.reuse, R6, R115 ;  /* 0x0000000648737224 */ /* 0x040fe400078e0273 */
[----:B------:R-:W-:Y:S02]  /*20b0*/  IMAD.MOV R7, RZ, RZ, -R7 ;  /* 0x000000ffff077224 */ /* 0x000fe400078e0a07 */
[----:B------:R-:W-:-:S02]  /*20c0*/  IMAD R97, R72, R4, R97 ;  /* 0x0000000448617224 */ /* 0x000fc400078e0261 */
[C---:B------:R-:W-:Y:S02]  /*20d0*/  IMAD R6, R72.reuse, R11, R10 ;  /* 0x0000000b48067224 */ /* 0x040fe400078e020a */
[----:B------:R-:W-:Y:S02]  /*20e0*/  IMAD R4, R72, R9, R12 ;  /* 0x0000000948047224 */ /* 0x000fe400078e020c */
[----:B------:R-:W-:Y:S01]  /*20f0*/  VIADD R10, R0, 0x3e ;  /* 0x0000003e000a7836 */ /* 0x000fe20000000000 */
[----:B------:R0:W-:Y:S01]  /*2100*/  STL [R1+0x4], R6 ;  /* 0x0000040601007387 */ /* 0x0001e20000100800 */
[----:B------:R-:W-:Y:S02]  /*2110*/  IMAD R130, R72, R7, R130 ;  /* 0x0000000748827224 */ /* 0x000fe400078e0282 */
[C---:B------:R-:W-:Y:S01]  /*2120*/  VIADD R8, R0.reuse, 0x40 ;  /* 0x0000004000087836 */ /* 0x040fe20000000000 */
[----:B------:R1:W-:Y:S01]  /*2130*/  STL [R1+0x90], R4 ;  /* 0x0000900401007387 */ /* 0x0003e20000100800 */
[----:B------:R-:W-:-:S02]  /*2140*/  VIADD R7, R0, 0x41 ;  /* 0x0000004100077836 */ /* 0x000fc40000000000 */
[C---:B------:R-:W-:Y:S01]  /*2150*/  VIADD R15, R0.reuse, 0x44 ;  /* 0x00000044000f7836 */ /* 0x040fe20000000000 */
[----:B------:R2:W-:Y:S01]  /*2160*/  STL [R1+0x9cc], R10 ;  /* 0x0009cc0a01007387 */ /* 0x0005e20000100800 */
[----:B------:R-:W-:Y:S01]  /*2170*/  IABS R83, R8 ;  /* 0x0000000800537213 */ /* 0x000fe20000000000 */
[C---:B0-----:R-:W-:Y:S01]  /*2180*/  VIADD R6, R0.reuse, 0x42 ;  /* 0x0000004200067836 */ /* 0x041fe20000000000 */
[----:B------:R-:W-:Y:S01]  /*2190*/  IABS R99, R7 ;  /* 0x0000000700637213 */ /* 0x000fe20000000000 */
[----:B------:R0:W-:Y:S01]  /*21a0*/  STL [R1+0x9d8], R8 ;  /* 0x0009d80801007387 */ /* 0x0001e20000100800 */
[C---:B------:R-:W-:Y:S01]  /*21b0*/  VIADD R14, R0.reuse, 0x45 ;  /* 0x00000045000e7836 */ /* 0x040fe20000000000 */
[----:B------:R-:W-:Y:S01]  /*21c0*/  IABS R156, R15 ;  /* 0x0000000f009c7213 */ /* 0x000fe20000000000 */
[C---:B-1----:R-:W-:Y:S01]  /*21d0*/  VIADD R4, R0.reuse, 0x43 ;  /* 0x0000004300047836 */ /* 0x042fe20000000000 */
[----:B------:R1:W-:Y:S01]  /*21e0*/  STL [R1+0x9e4], R7 ;  /* 0x0009e40701007387 */ /* 0x0003e20000100800 */
[----:B------:R-:W-:Y:S01]  /*21f0*/  IABS R114, R6 ;  /* 0x0000000600727213 */ /* 0x000fe20000000000 */
[----:B------:R-:W-:Y:S01]  /*2200*/  VIADD R12, R0, 0x46 ;  /* 0x00000046000c7836 */ /* 0x000fe20000000000 */
[----:B--2---:R-:W-:Y:S01]  /*2210*/  IABS R10, R10 ;  /* 0x0000000a000a7213 */ /* 0x004fe20000000000 */
[----:B------:R2:W-:Y:S01]  /*2220*/  STL [R1+0x9e0], R6 ;  /* 0x0009e00601007387 */ /* 0x0005e20000100800 */
[----:B------:R-:W-:Y:S01]  /*2230*/  IABS R133, R4 ;  /* 0x0000000400857213 */ /* 0x000fe20000000000 */
[----:B0-----:R-:W-:-:S02]  /*2240*/  IMAD.HI.U32 R8, R73, R114, RZ ;  /* 0x0000007249087227 */ /* 0x001fc400078e00ff */
[----:B------:R0:W-:Y:S02]  /*2250*/  STL [R1+0x9e8], R4 ;  /* 0x0009e80401007387 */ /* 0x0001e40000100800 */
[----:B-1----:R-:W-:-:S04]  /*2260*/  IMAD.HI.U32 R7, R73, R99, RZ ;  /* 0x0000006349077227 */ /* 0x002fc800078e00ff */
[----:B--2---:R-:W-:-:S04]  /*2270*/  IMAD.HI.U32 R6, R73, R83, RZ ;  /* 0x0000005349067227 */ /* 0x004fc800078e00ff */
[----:B0-----:R-:W-:-:S04]  /*2280*/  IMAD.HI.U32 R4, R73, R10, RZ ;  /* 0x0000000a49047227 */ /* 0x001fc800078e00ff */
[----:B------:R-:W-:Y:S02]  /*2290*/  IMAD.MOV R11, RZ, RZ, -R4 ;  /* 0x000000ffff0b7224 */ /* 0x000fe400078e0a04 */
[----:B------:R-:W-:Y:S02]  /*22a0*/  IMAD.MOV R6, RZ, RZ, -R6 ;  /* 0x000000ffff067224 */ /* 0x000fe400078e0a06 */
[----:B------:R-:W-:Y:S01]  /*22b0*/  IMAD R4, R72, R11, R10 ;  /* 0x0000000b48047224 */ /* 0x000fe200078e020a */
[----:B------:R-:W-:Y:S01]  /*22c0*/  IABS R10, R14 ;  /* 0x0000000e000a7213 */ /* 0x000fe20000000000 */
[----:B------:R-:W-:Y:S02]  /*22d0*/  IMAD.MOV R13, RZ, RZ, -R8 ;  /* 0x000000ffff0d7224 */ /* 0x000fe400078e0a08 */
[----:B------:R-:W-:Y:S01]  /*22e0*/  VIADD R8, R0, 0x48 ;  /* 0x0000004800087836 */ /* 0x000fe20000000000 */
[----:B------:R0:W-:Y:S01]  /*22f0*/  STL [R1+0x174], R4 ;  /* 0x0001740401007387 */ /* 0x0001e20000100800 */
[----:B------:R-:W-:-:S02]  /*2300*/  IMAD.MOV R7, RZ, RZ, -R7 ;  /* 0x000000ffff077224 */ /* 0x000fc400078e0a07 */
[C---:B------:R-:W-:Y:S01]  /*2310*/  IMAD R83, R72.reuse, R6, R83 ;  /* 0x0000000648537224 */ /* 0x040fe200078e0253 */
[----:B------:R-:W-:Y:S01]  /*2320*/  STL [R1+0x9f0], R15 ;  /* 0x0009f00f01007387 */ /* 0x000fe20000100800 */
[----:B------:R-:W-:Y:S01]  /*2330*/  IMAD.HI.U32 R6, R73, R10, RZ ;  /* 0x0000000a49067227 */ /* 0x000fe200078e00ff */
[----:B------:R-:W-:Y:S02]  /*2340*/  IABS R87, R8 ;  /* 0x0000000800577213 */ /* 0x000fe40000000000 */
[----:B------:R-:W-:Y:S01]  /*2350*/  STL [R1+0x9fc], R14 ;  /* 0x0009fc0e01007387 */ /* 0x000fe20000100800 */
[----:B------:R-:W-:Y:S02]  /*2360*/  IMAD R99, R72, R7, R99 ;  /* 0x0000000748637224 */ /* 0x000fe400078e0263 */
[----:B0-----:R-:W-:Y:S01]  /*2370*/  VIADD R4, R0, 0x49 ;  /* 0x0000004900047836 */ /* 0x001fe20000000000 */
[----:B------:R0:W-:Y:S01]  /*2380*/  STL [R1+0x9f8], R12 ;  /* 0x0009f80c01007387 */ /* 0x0001e20000100800 */
[----:B------:R-:W-:-:S02]  /*2390*/  IMAD R114, R72, R13, R114 ;  /* 0x0000000d48727224 */ /* 0x000fc400078e0272 */
[----:B------:R-:W-:Y:S01]  /*23a0*/  IMAD.MOV R13, RZ, RZ, -R6 ;  /* 0x000000ffff0d7224 */ /* 0x000fe200078e0a06 */
[----:B------:R-:W-:Y:S01]  /*23b0*/  STL [R1+0xa08], R8 ;  /* 0x000a080801007387 */ /* 0x000fe20000100800 */
[----:B------:R-:W-:Y:S01]  /*23c0*/  IABS R100, R4 ;  /* 0x0000000400647213 */ /* 0x000fe20000000000 */
[C---:B------:R-:W-:Y:S02]  /*23d0*/  IMAD.HI.U32 R9, R73.reuse, R133, RZ ;  /* 0x0000008549097227 */ /* 0x040fe400078e00ff */
[----:B------:R1:W-:Y:S01]  /*23e0*/  STL [R1+0xa0c], R4 ;  /* 0x000a0c0401007387 */ /* 0x0003e20000100800 */
[----:B0-----:R-:W-:Y:S01]  /*23f0*/  IABS R12, R12 ;  /* 0x0000000c000c7213 */ /* 0x001fe20000000000 */
[----:B------:R-:W-:Y:S02]  /*2400*/  IMAD R6, R72, R13, R10 ;  /* 0x0000000d48067224 */ /* 0x000fe400078e020a */
[----:B------:R-:W-:Y:S02]  /*2410*/  VIADD R13, R0, 0x4a ;  /* 0x0000004a000d7836 */ /* 0x000fe40000000000 */
[C---:B------:R-:W-:Y:S01]  /*2420*/  IMAD.HI.U32 R7, R73.reuse, R12, RZ ;  /* 0x0000000c49077227 */ /* 0x040fe200078e00ff */
[----:B------:R0:W-:Y:S02]  /*2430*/  STL [R1+0x98], R6 ;  /* 0x0000980601007387 */ /* 0x0001e40000100800 */
[----:B------:R-:W-:Y:S01]  /*2440*/  IABS R118, R13 ;  /* 0x0000000d00767213 */ /* 0x000fe20000000000 */
[----:B-1----:R-:W-:-:S04]  /*2450*/  IMAD.HI.U32 R4, R73, R156, RZ ;  /* 0x0000009c49047227 */ /* 0x002fc800078e00ff */
[----:B------:R-:W-:Y:S02]  /*2460*/  IMAD.MOV R7, RZ, RZ, -R7 ;  /* 0x000000ffff077224 */ /* 0x000fe400078e0a07 */
[----:B------:R-:W-:Y:S02]  /*2470*/  IMAD.MOV R11, RZ, RZ, -R4 ;  /* 0x000000ffff0b7224 */ /* 0x000fe400078e0a04 */
[----:B------:R-:W-:-:S04]  /*2480*/  IMAD.HI.U32 R8, R73, R87, RZ ;  /* 0x0000005749087227 */ /* 0x000fc800078e00ff */
[C---:B------:R-:W-:Y:S02]  /*2490*/  IMAD R4, R72.reuse, R7, R12 ;  /* 0x0000000748047224 */ /* 0x040fe400078e020c */
[----:B------:R-:W-:Y:S02]  /*24a0*/  IMAD R156, R72, R11, R156 ;  /* 0x0000000b489c7224 */ /* 0x000fe400078e029c */
[C---:B------:R-:W-:Y:S01]  /*24b0*/  VIADD R11, R0.reuse, 0x4b ;  /* 0x0000004b000b7836 */ /* 0x040fe20000000000 */
[----:B------:R1:W-:Y:S01]  /*24c0*/  STL [R1+0x138], R4 ;  /* 0x0001380401007387 */ /* 0x0003e20000100800 */
[C---:B------:R-:W-:Y:S02]  /*24d0*/  VIADD R10, R0.reuse, 0x4c ;  /* 0x0000004c000a7836 */ /* 0x040fe40000000000 */
[----:B------:R-:W-:Y:S01]  /*24e0*/  IMAD.MOV R8, RZ, RZ, -R8 ;  /* 0x000000ffff087224 */ /* 0x000fe200078e0a08 */
[----:B------:R-:W-:Y:S01]  /*24f0*/  STL [R1+0xa14], R13 ;  /* 0x000a140d01007387 */ /* 0x000fe20000100800 */
[----:B0-----:R-:W-:Y:S01]  /*2500*/  VIADD R6, R0, 0x4d ;  /* 0x0000004d00067836 */ /* 0x001fe20000000000 */
[----:B------:R-:W-:Y:S01]  /*2510*/  IABS R134, R11 ;  /* 0x0000000b00867213 */ /* 0x000fe20000000000 */
[----:B------:R-:W-:Y:S01]  /*2520*/  IMAD.MOV R9, RZ, RZ, -R9 ;  /* 0x000000ffff097224 */ /* 0x000fe200078e0a09 */
[----:B------:R-:W-:Y:S01]  /*2530*/  STL [R1+0xa18], R11 ;  /* 0x000a180b01007387 */ /* 0x000fe20000100800 */
[----:B------:R-:W-:Y:S01]  /*2540*/  IMAD R87, R72, R8, R87 ;  /* 0x0000000848577224 */ /* 0x000fe200078e0257 */
[----:B------:R-:W-:Y:S01]  /*2550*/  IABS R8, R10 ;  /* 0x0000000a00087213 */ /* 0x000fe20000000000 */
[----:B-1----:R-:W-:Y:S01]  /*2560*/  VIADD R4, R0, 0x4e ;  /* 0x0000004e00047836 */ /* 0x002fe20000000000 */
[----:B------:R-:W-:Y:S01]  /*2570*/  STL [R1+0xa10], R10 ;  /* 0x000a100a01007387 */ /* 0x000fe20000100800 */
[----:B------:R-:W-:-:S02]  /*2580*/  IMAD R133, R72, R9, R133 ;  /* 0x0000000948857224 */ /* 0x000fc400078e0285 */
[C---:B------:R-:W-:Y:S01]  /*2590*/  IMAD.HI.U32 R9, R73.reuse, R100, RZ ;  /* 0x0000006449097227 */ /* 0x040fe200078e00ff */
[----:B------:R0:W-:Y:S03]  /*25a0*/  STL [R1+0xa04], R6 ;  /* 0x000a040601007387 */ /* 0x0001e60000100800 */
[----:B------:R-:W-:Y:S01]  /*25b0*/  IMAD.HI.U32 R15, R73, R8, RZ ;  /* 0x00000008490f7227 */ /* 0x000fe200078e00ff */
[----:B------:R1:W-:Y:S03]  /*25c0*/  STL [R1+0xa00], R4 ;  /* 0x000a000401007387 */ /* 0x0003e60000100800 */
[----:B------:R-:W-:Y:S02]  /*25d0*/  IMAD.MOV R9, RZ, RZ, -R9 ;  /* 0x000000ffff097224 */ /* 0x000fe400078e0a09 */
[----:B------:R-:W-:Y:S01]  /*25e0*/  IMAD.MOV R15, RZ, RZ, -R15 ;  /* 0x000000ffff0f7224 */ /* 0x000fe200078e0a0f */
[----:B0-----:R-:W-:Y:S01]  /*25f0*/  IABS R6, R6 ;  /* 0x0000000600067213 */ /* 0x001fe20000000000 */
[----:B------:R-:W-:-:S02]  /*2600*/  IMAD R100, R72, R9, R100 ;  /* 0x0000000948647224 */ /* 0x000fc400078e0264 */
[----:B------:R-:W-:Y:S01]  /*2610*/  IMAD.HI.U32 R11, R73, R118, RZ ;  /* 0x00000076490b7227 */ /* 0x000fe200078e00ff */
[----:B-1----:R-:W-:-:S03]  /*2620*/  IABS R4, R4 ;  /* 0x0000000400047213 */ /* 0x002fc60000000000 */
[----:B------:R-:W-:-:S04]  /*2630*/  IMAD.HI.U32 R7, R73, R6, RZ ;  /* 0x0000000649077227 */ /* 0x000fc800078e00ff */
[----:B------:R-:W-:Y:S02]  /*2640*/  IMAD.MOV R7, RZ, RZ, -R7 ;  /* 0x000000ffff077224 */ /* 0x000fe400078e0a07 */
[----:B------:R-:W-:-:S04]  /*2650*/  IMAD.HI.U32 R9, R73, R4, RZ ;  /* 0x0000000449097227 */ /* 0x000fc800078e00ff */
[C---:B------:R-:W-:Y:S02]  /*2660*/  IMAD R8, R72.reuse, R15, R8 ;  /* 0x0000000f48087224 */ /* 0x040fe400078e0208 */
[C---:B------:R-:W-:Y:S02]  /*2670*/  IMAD R6, R72.reuse, R7, R6 ;  /* 0x0000000748067224 */ /* 0x040fe400078e0206 */
[----:B------:R-:W-:Y:S01]  /*2680*/  IMAD.MOV R11, RZ, RZ, -R11 ;  /* 0x000000ffff0b7224 */ /* 0x000fe200078e0a0b */
[----:B------:R0:W-:Y:S01]  /*2690*/  STL [R1+0x10], R8 ;  /* 0x0000100801007387 */ /* 0x0001e20000100800 */
[----:B------:R-:W-:Y:S02]  /*26a0*/  IMAD.MOV R9, RZ, RZ, -R9 ;  /* 0x000000ffff097224 */ /* 0x000fe400078e0a09 */
[C---:B------:R-:W-:Y:S01]  /*26b0*/  IMAD R118, R72.reuse, R11, R118 ;  /* 0x0000000b48767224 */ /* 0x040fe200078e0276 */
[----:B------:R1:W-:Y:S01]  /*26c0*/  STL [R1+0xcc], R6 ;  /* 0x0000cc0601007387 */ /* 0x0003e20000100800 */
[----:B------:R-:W-:-:S02]  /*26d0*/  IMAD R4, R72, R9, R4 ;  /* 0x0000000948047224 */ /* 0x000fc400078e0204 */
[C---:B------:R-:W-:Y:S02]  /*26e0*/  VIADD R11, R0.reuse, 0x50 ;  /* 0x00000050000b7836 */ /* 0x040fe40000000000 */
[C---:B------:R-:W-:Y:S01]  /*26f0*/  VIADD R10, R0.reuse, 0x51 ;  /* 0x00000051000a7836 */ /* 0x040fe20000000000 */
[----:B------:R2:W-:Y:S01]  /*2700*/  STL [R1+0x134], R4 ;  /* 0x0001340401007387 */ /* 0x0005e20000100800 */
[C---:B0-----:R-:W-:Y:S01]  /*2710*/  VIADD R8, R0.reuse, 0x52 ;  /* 0x0000005200087836 */ /* 0x041fe20000000000 */
[----:B------:R-:W-:Y:S01]  /*2720*/  IABS R86, R11 ;  /* 0x0000000b00567213 */ /* 0x000fe20000000000 */
[C---:B------:R-:W-:Y:S01]  /*2730*/  VIADD R7, R0.reuse, 0x53 ;  /* 0x0000005300077836 */ /* 0x040fe20000000000 */
[----:B------:R-:W-:Y:S01]  /*2740*/  STL [R1+0x9f4], R11 ;  /* 0x0009f40b01007387 */ /* 0x000fe20000100800 */
[----:B-1----:R-:W-:Y:S01]  /*2750*/  VIADD R6, R0, 0x54 ;  /* 0x0000005400067836 */ /* 0x002fe20000000000 */
[----:B------:R-:W-:Y:S01]  /*2760*/  IABS R101, R10 ;  /* 0x0000000a00657213 */ /* 0x000fe20000000000 */
[----:B------:R-:W-:Y:S01]  /*2770*/  IMAD.HI.U32 R13, R73, R134, RZ ;  /* 0x00000086490d7227 */ /* 0x000fe200078e00ff */
[----:B------:R0:W-:Y:S01]  /*2780*/  STL [R1+0x9ec], R10 ;  /* 0x0009ec0a01007387 */ /* 0x0001e20000100800 */
[----:B------:R-:W-:-:S02]  /*2790*/  IABS R117, R8 ;  /* 0x0000000800757213 */ /* 0x000fc40000000000 */
[----:B--2---:R-:W-:Y:S01]  /*27a0*/  IABS R4, R6 ;  /* 0x0000000600047213 */ /* 0x004fe20000000000 */
[----:B------:R1:W-:Y:S01]  /*27b0*/  STL [R1+0x9dc], R8 ;  /* 0x0009dc0801007387 */ /* 0x0003e20000100800 */
[C---:B------:R-:W-:Y:S01]  /*27c0*/  IMAD.HI.U32 R9, R73.reuse, R101, RZ ;  /* 0x0000006549097227 */ /* 0x040fe200078e00ff */
[----:B------:R-:W-:Y:S02]  /*27d0*/  IABS R135, R7 ;  /* 0x0000000700877213 */ /* 0x000fe40000000000 */
[----:B------:R-:W-:Y:S01]  /*27e0*/  STL [R1+0x9d4], R7 ;  /* 0x0009d40701007387 */ /* 0x000fe20000100800 */
[----:B------:R-:W-:Y:S02]  /*27f0*/  IMAD.MOV R9, RZ, RZ, -R9 ;  /* 0x000000ffff097224 */ /* 0x000fe400078e0a09 */
[C---:B0-----:R-:W-:Y:S01]  /*2800*/  IMAD.HI.U32 R10, R73.reuse, R86, RZ ;  /* 0x00000056490a7227 */ /* 0x041fe200078e00ff */
[----:B------:R0:W-:Y:S03]  /*2810*/  STL [R1+0x9d0], R6 ;  /* 0x0009d00601007387 */ /* 0x0001e60000100800 */
[----:B-1----:R-:W-:-:S04]  /*2820*/  IMAD.HI.U32 R8, R73, R117, RZ ;  /* 0x0000007549087227 */ /* 0x002fc800078e00ff */
[----:B------:R-:W-:Y:S02]  /*2830*/  IMAD.MOV R10, RZ, RZ, -R10 ;  /* 0x000000ffff0a7224 */ /* 0x000fe400078e0a0a */
[----:B------:R-:W-:Y:S02]  /*2840*/  IMAD.MOV R8, RZ, RZ, -R8 ;  /* 0x000000ffff087224 */ /* 0x000fe400078e0a08 */
[----:B0-----:R-:W-:-:S04]  /*2850*/  IMAD.HI.U32 R6, R73, R4, RZ ;  /* 0x0000000449067227 */ /* 0x001fc800078e00ff */
[----:B------:R-:W-:Y:S02]  /*2860*/  IMAD.MOV R6, RZ, RZ, -R6 ;  /* 0x000000ffff067224 */ /* 0x000fe400078e0a06 */
[C---:B------:R-:W-:Y:S02]  /*2870*/  IMAD R86, R72.reuse, R10, R86 ;  /* 0x0000000a48567224 */ /* 0x040fe400078e0256 */
[----:B------:R-:W-:Y:S02]  /*2880*/  IMAD R4, R72, R6, R4 ;  /* 0x0000000648047224 */ /* 0x000fe400078e0204 */
[----:B------:R-:W-:Y:S02]  /*2890*/  VIADD R10, R0, 0x55 ;  /* 0x00000055000a7836 */ /* 0x000fe40000000000 */
[----:B------:R-:W-:Y:S01]  /*28a0*/  IMAD R117, R72, R8, R117 ;  /* 0x0000000848757224 */ /* 0x000fe200078e0275 */
[----:B------:R-:W-:Y:S01]  /*28b0*/  STL [R1+0xc], R4 ;  /* 0x00000c0401007387 */ /* 0x000fe20000100800 */
[----:B------:R-:W-:-:S02]  /*28c0*/  VIADD R8, R0, 0x56 ;  /* 0x0000005600087836 */ /* 0x000fc40000000000 */
[----:B------:R-:W-:Y:S01]  /*28d0*/  VIADD R11, R0, 0x58 ;  /* 0x00000058000b7836 */ /* 0x000fe20000000000 */
[----:B------:R0:W-:Y:S01]  /*28e0*/  STL [R1+0x9c8], R10 ;  /* 0x0009c80a01007387 */ /* 0x0001e20000100800 */
[----:B------:R-:W-:Y:S02]  /*28f0*/  IMAD R101, R72, R9, R101 ;  /* 0x0000000948657224 */ /* 0x000fe400078e0265 */
[----:B------:R-:W-:Y:S01]  /*2900*/  IMAD.HI.U32 R7, R73, R135, RZ ;  /* 0x0000008749077227 */ /* 0x000fe200078e00ff */
[----:B------:R1:W-:Y:S01]  /*2910*/  STL [R1+0x9bc], R8 ;  /* 0x0009bc0801007387 */ /* 0x0003e20000100800 */
[----:B------:R-:W-:Y:S02]  /*2920*/  IABS R85, R11 ;  /* 0x0000000b00557213 */ /* 0x000fe40000000000 */
[----:B------:R-:W-:Y:S01]  /*2930*/  VIADD R9, R0, 0x59 ;  /* 0x0000005900097836 */ /* 0x000fe20000000000 */
[----:B------:R2:W-:Y:S01]  /*2940*/  STL [R1+0x9ac], R11 ;  /* 0x0009ac0b01007387 */ /* 0x0005e20000100800 */
[----:B------:R-:W-:Y:S01]  /*2950*/  IMAD.MOV R7, RZ, RZ, -R7 ;  /* 0x000000ffff077224 */ /* 0x000fe200078e0a07 */
[----:B0-----:R-:W-:Y:S01]  /*2960*/  IABS R10, R10 ;  /* 0x0000000a000a7213 */ /* 0x001fe20000000000 */
[----:B------:R-:W-:Y:S01]  /*2970*/  IMAD.MOV R13, RZ, RZ, -R13 ;  /* 0x000000ffff0d7224 */ /* 0x000fe200078e0a0d */
[----:B------:R0:W-:Y:S01]  /*2980*/  STL [R1+0x9a4], R9 ;  /* 0x0009a40901007387 */ /* 0x0001e20000100800 */
[----:B------:R-:W-:Y:S01]  /*2990*/  IABS R102, R9 ;  /* 0x0000000900667213 */ /* 0x000fe20000000000 */
[----:B------:R-:W-:Y:S01]  /*29a0*/  IMAD R135, R72, R7, R135 ;  /* 0x0000000748877224 */ /* 0x000fe200078e0287 */
[----:B-1----:R-:W-:Y:S01]  /*29b0*/  IABS R8, R8 ;  /* 0x0000000800087213 */ /* 0x002fe20000000000 */
[----:B------:R-:W-:-:S02]  /*29c0*/  VIADD R7, R0, 0x5a ;  /* 0x0000005a00077836 */ /* 0x000fc40000000000 */
[----:B--2---:R-:W-:-:S03]  /*29d0*/  IMAD.HI.U32 R11, R73, R10, RZ ;  /* 0x0000000a490b7227 */ /* 0x004fc600078e00ff */
[----:B------:R-:W-:Y:S01]  /*29e0*/  STL [R1+0x9a0], R7 ;  /* 0x0009a00701007387 */ /* 0x000fe20000100800 */
[----:B0-----:R-:W-:Y:S01]  /*29f0*/  IMAD.HI.U32 R9, R73, R8, RZ ;  /* 0x0000000849097227 */ /* 0x001fe200078e00ff */
[----:B------:R-:W-:-:S03]  /*2a00*/  IABS R116, R7 ;  /* 0x0000000700747213 */ /* 0x000fc60000000000 */
[----:B------:R-:W-:Y:S02]  /*2a10*/  IMAD.MOV R11, RZ, RZ, -R11 ;  /* 0x000000ffff0b7224 */ /* 0x000fe400078e0a0b */
[----:B------:R-:W-:Y:S02]  /*2a20*/  IMAD.MOV R9, RZ, RZ, -R9 ;  /* 0x000000ffff097224 */ /* 0x000fe400078e0a09 */
[C---:B------:R-:W-:Y:S02]  /*2a30*/  IMAD R10, R72.reuse, R11, R10 ;  /* 0x0000000b480a7224 */ /* 0x040fe400078e020a */
[----:B------:R-:W-:Y:S02]  /*2a40*/  IMAD R8, R72, R9, R8 ;  /* 0x0000000948087224 */ /* 0x000fe400078e0208 */
[----:B------:R-:W-:Y:S01]  /*2a50*/  VIADD R14, R0, 0x5b ;  /* 0x0000005b000e7836 */ /* 0x000fe20000000000 */
[----:B------:R0:W-:Y:S01]  /*2a60*/  STL [R1+0xd0], R10 ;  /* 0x0000d00a01007387 */ /* 0x0001e20000100800 */
[----:B------:R-:W-:-:S02]  /*2a70*/  IMAD R134, R72, R13, R134 ;  /* 0x0000000d48867224 */ /* 0x000fc400078e0286 */
[C---:B------:R-:W-:Y:S01]  /*2a80*/  IMAD.HI.U32 R6, R73.reuse, R102, RZ ;  /* 0x0000006649067227 */ /* 0x040fe200078e00ff */
[----:B------:R1:W-:Y:S01]  /*2a90*/  STL [R1+0x1b8], R8 ;  /* 0x0001b80801007387 */ /* 0x0003e20000100800 */
[----:B------:R-:W-:Y:S02]  /*2aa0*/  IABS R136, R14 ;  /* 0x0000000e00887213 */ /* 0x000fe40000000000 */
[C---:B------:R-:W-:Y:S01]  /*2ab0*/  VIADD R13, R0.reuse, 0x5d ;  /* 0x0000005d000d7836 */ /* 0x040fe20000000000 */
[----:B------:R-:W-:Y:S01]  /*2ac0*/  STL [R1+0x994], R14 ;  /* 0x0009940e01007387 */ /* 0x000fe20000100800 */
[C---:B------:R-:W-:Y:S02]  /*2ad0*/  VIADD R12, R0.reuse, 0x5e ;  /* 0x0000005e000c7836 */ /* 0x040fe40000000000 */
[C---:B0-----:R-:W-:Y:S02]  /*2ae0*/  VIADD R10, R0.reuse, 0x5c ;  /* 0x0000005c000a7836 */ /* 0x041fe40000000000 */
[----:B------:R-:W-:Y:S01]  /*2af0*/  VIADD R11, R0, 0x60 ;  /* 0x00000060000b7836 */ /* 0x000fe20000000000 */
[----:B-1----:R-:W-:Y:S01]  /*2b00*/  IABS R8, R13 ;  /* 0x0000000d00087213 */ /* 0x002fe20000000000 */
[----:B------:R-:W-:Y:S01]  /*2b10*/  IMAD.MOV R6, RZ, RZ, -R6 ;  /* 0x000000ffff067224 */ /* 0x000fe200078e0a06 */
[----:B------:R0:W-:Y:S01]  /*2b20*/  STL [R1+0x988], R10 ;  /* 0x0009880a01007387 */ /* 0x0001e20000100800 */
[----:B------:R-:W-:Y:S01]  /*2b30*/  IMAD.HI.U32 R7, R73, R85, RZ ;  /* 0x0000005549077227 */ /* 0x000fe200078e00ff */
[----:B------:R-:W-:-:S02]  /*2b40*/  IABS R88, R11 ;  /* 0x0000000b00587213 */ /* 0x000fc40000000000 */
[----:B------:R-:W-:Y:S01]  /*2b50*/  STL [R1+0x980], R13 ;  /* 0x0009800d01007387 */ /* 0x000fe20000100800 */
[----:B------:R-:W-:Y:S01]  /*2b60*/  IMAD R102, R72, R6, R102 ;  /* 0x0000000648667224 */ /* 0x000fe200078e0266 */
[----:B------:R-:W-:Y:S01]  /*2b70*/  IABS R6, R12 ;  /* 0x0000000c00067213 */ /* 0x000fe20000000000 */
[----:B------:R-:W-:Y:S01]  /*2b80*/  IMAD.MOV R7, RZ, RZ, -R7 ;  /* 0x000000ffff077224 */ /* 0x000fe200078e0a07 */
[----:B------:R1:W-:Y:S01]  /*2b90*/  STL [R1+0x974], R12 ;  /* 0x0009740c01007387 */ /* 0x0003e20000100800 */
[C---:B------:R-:W-:Y:S01]  /*2ba0*/  IMAD.HI.U32 R9, R73.reuse, R8, RZ ;  /* 0x0000000849097227 */ /* 0x040fe200078e00ff */
[----:B0-----:R-:W-:Y:S02]  /*2bb0*/  IABS R10, R10 ;  /* 0x0000000a000a7213 */ /* 0x001fe40000000000 */
[----:B------:R0:W-:Y:S01]  /*2bc0*/  STL [R1+0x970], R11 ;  /* 0x0009700b01007387 */ /* 0x0001e20000100800 */
[----:B------:R-:W-:-:S04]  /*2bd0*/  IMAD.HI.U32 R4, R73, R116, RZ ;  /* 0x0000007449047227 */ /* 0x000fc800078e00ff */
[----:B------:R-:W-:Y:S02]  /*2be0*/  IMAD R85, R72, R7, R85 ;  /* 0x0000000748557224 */ /* 0x000fe400078e0255 */
[----:B-1----:R-:W-:-:S04]  /*2bf0*/  IMAD.HI.U32 R12, R73, R136, RZ ;  /* 0x00000088490c7227 */ /* 0x002fc800078e00ff */
[----:B0-----:R-:W-:-:S04]  /*2c00*/  IMAD.HI.U32 R11, R73, R10, RZ ;  /* 0x0000000a490b7227 */ /* 0x001fc800078e00ff */
[----:B------:R-:W-:Y:S02]  /*2c10*/  IMAD.MOV R11, RZ, RZ, -R11 ;  /* 0x000000ffff0b7224 */ /* 0x000fe400078e0a0b */
[----:B------:R-:W-:-:S04]  /*2c20*/  IMAD.HI.U32 R7, R73, R6, RZ ;  /* 0x0000000649077227 */ /* 0x000fc800078e00ff */
[----:B------:R-:W-:Y:S02]  /*2c30*/  IMAD.MOV R9, RZ, RZ, -R9 ;  /* 0x000000ffff097224 */ /* 0x000fe400078e0a09 */
[----:B------:R-:W-:Y:S02]  /*2c40*/  IMAD.MOV R4, RZ, RZ, -R4 ;  /* 0x000000ffff047224 */ /* 0x000fe400078e0a04 */
[C---:B------:R-:W-:Y:S02]  /*2c50*/  IMAD R10, R72.reuse, R11, R10 ;  /* 0x0000000b480a7224 */ /* 0x040fe400078e020a */
[----:B------:R-:W-:Y:S02]  /*2c60*/  IMAD.MOV R12, RZ, RZ, -R12 ;  /* 0x000000ffff0c7224 */ /* 0x000fe400078e0a0c */
[----:B------:R-:W-:Y:S01]  /*2c70*/  IMAD.MOV R7, RZ, RZ, -R7 ;  /* 0x000000ffff077224 */ /* 0x000fe200078e0a07 */
[----:B------:R0:W-:Y:S01]  /*2c80*/  STL [R1+0x8], R10 ;  /* 0x0000080a01007387 */ /* 0x0001e20000100800 */
[----:B------:R-:W-:-:S02]  /*2c90*/  IMAD R8, R72, R9, R8 ;  /* 0x0000000948087224 */ /* 0x000fc400078e0208 */
[C---:B------:R-:W-:Y:S02]  /*2ca0*/  IMAD R116, R72.reuse, R4, R116 ;  /* 0x0000000448747224 */ /* 0x040fe400078e0274 */
[----:B------:R-:W-:Y:S01]  /*2cb0*/  IMAD.HI.U32 R4, R73, R88, RZ ;  /* 0x0000005849047227 */ /* 0x000fe200078e00ff */
[----:B------:R1:W-:Y:S03]  /*2cc0*/  STL [R1+0xd4], R8 ;  /* 0x0000d40801007387 */ /* 0x0003e60000100800 */
[C---:B------:R-:W-:Y:S02]  /*2cd0*/  IMAD R136, R72.reuse, R12, R136 ;  /* 0x0000000c48887224 */ /* 0x040fe400078e0288 */
[----:B------:R-:W-:Y:S02]  /*2ce0*/  IMAD R6, R72, R7, R6 ;  /* 0x0000000748067224 */ /* 0x000fe400078e0206 */
[----:B------:R-:W-:-:S02]  /*2cf0*/  VIADD R12, R0, 0x61 ;  /* 0x00000061000c7836 */ /* 0x000fc40000000000 */
[C---:B------:R-:W-:Y:S01]  /*2d00*/  VIADD R9, R0.reuse, 0x64 ;  /* 0x0000006400097836 */ /* 0x040fe20000000000 */
[----:B------:R-:W-:Y:S01]  /*2d10*/  STL [R1+0x1b4], R6 ;  /* 0x0001b40601007387 */ /* 0x000fe20000100800 */
[----:B------:R-:W-:Y:S01]  /*2d20*/  IMAD.MOV R4, RZ, RZ, -R4 ;  /* 0x000000ffff047224 */ /* 0x000fe200078e0a04 */
[----:B------:R-:W-:Y:S01]  /*2d30*/  IABS R103, R12 ;  /* 0x0000000c00677213 */ /* 0x000fe20000000000 */
[C---:B------:R-:W-:Y:S01]  /*2d40*/  VIADD R11, R0.reuse, 0x62 ;  /* 0x00000062000b7836 */ /* 0x040fe20000000000 */
[----:B------:R2:W-:Y:S01]  /*2d50*/  STL [R1+0x964], R12 ;  /* 0x0009640c01007387 */ /* 0x0005e20000100800 */
[C---:B0-----:R-:W-:Y:S01]  /*2d60*/  VIADD R10, R0.reuse, 0x63 ;  /* 0x00000063000a7836 */ /* 0x041fe20000000000 */
[----:B------:R-:W-:Y:S01]  /*2d70*/  IABS R7, R9 ;  /* 0x0000000900077213 */ /* 0x000fe20000000000 */
[----:B-1----:R-:W-:Y:S01]  /*2d80*/  VIADD R8, R0, 0x65 ;  /* 0x0000006500087836 */ /* 0x002fe20000000000 */
[----:B------:R0:W-:Y:S01]  /*2d90*/  STL [R1+0x95c], R11 ;  /* 0x00095c0b01007387 */ /* 0x0001e20000100800 */
[----:B------:R-:W-:Y:S01]  /*2da0*/  IMAD R88, R72, R4, R88 ;  /* 0x0000000448587224 */ /* 0x000fe200078e0258 */
[----:B------:R-:W-:Y:S01]  /*2db0*/  IABS R137, R10 ;  /* 0x0000000a00897213 */ /* 0x000fe20000000000 */
[----:B------:R-:W-:Y:S01]  /*2dc0*/  VIADD R14, R0, 0x71 ;  /* 0x00000071000e7836 */ /* 0x000fe20000000000 */
[----:B------:R-:W-:Y:S01]  /*2dd0*/  IABS R4, R8 ;  /* 0x0000000800047213 */ /* 0x000fe20000000000 */
[----:B------:R1:W-:Y:S01]  /*2de0*/  STL [R1+0x94c], R10 ;  /* 0x00094c0a01007387 */ /* 0x0003e20000100800 */
[----:B------:R-:W-:-:S02]  /*2df0*/  IABS R120, R11 ;  /* 0x0000000b00787213 */ /* 0x000fc40000000000 */
[----:B--2---:R-:W-:Y:S01]  /*2e00*/  LOP3.LUT R12, R16, 0x7f, RZ, 0xc0, !PT ;  /* 0x0000007f100c7812 */ /* 0x004fe200078ec0ff */
[----:B------:R2:W-:Y:S01]  /*2e10*/  STL [R1+0x944], R9 ;  /* 0x0009440901007387 */ /* 0x0005e20000100800 */
[C---:B------:R-:W-:Y:S01]  /*2e20*/  IMAD.HI.U32 R6, R73.reuse, R4, RZ ;  /* 0x0000000449067227 */ /* 0x040fe200078e00ff */
[----:B------:R-:W-:Y:S02]  /*2e30*/  IABS R106, R14 ;  /* 0x0000000e006a7213 */ /* 0x000fe40000000000 */
[----:B------:R4:W-:Y:S01]  /*2e40*/  STL [R1+0x940], R8 ;  /* 0x0009400801007387 */ /* 0x0009e20000100800 */
[----:B0-----:R-:W-:Y:S01]  /*2e50*/  IMAD.HI.U32 R11, R73, R103, RZ ;  /* 0x00000067490b7227 */ /* 0x001fe200078e00ff */
[----:B------:R-:W-:-:S03]  /*2e60*/  ISETP.NE.U32.AND P2, PT, R12, RZ, PT ;  /* 0x000000ff0c00720c */ /* 0x000fc60003f45070 */
[----:B-1----:R-:W-:-:S04]  /*2e70*/  IMAD.HI.U32 R10, R73, R120, RZ ;  /* 0x00000078490a7227 */ /* 0x002fc800078e00ff */
[----:B--2---:R-:W-:-:S04]  /*2e80*/  IMAD.HI.U32 R9, R73, R137, RZ ;  /* 0x0000008949097227 */ /* 0x004fc800078e00ff */
[----:B----4-:R-:W-:-:S04]  /*2e90*/  IMAD.HI.U32 R8, R73, R7, RZ ;  /* 0x0000000749087227 */ /* 0x010fc800078e00ff */
[----:B------:R-:W-:Y:S02]  /*2ea0*/  IMAD.MOV R8, RZ, RZ, -R8 ;  /* 0x000000ffff087224 */ /* 0x000fe400078e0a08 */
[----:B------:R-:W-:Y:S02]  /*2eb0*/  IMAD.MOV R9, RZ, RZ, -R9 ;  /* 0x000000ffff097224 */ /* 0x000fe400078e0a09 */
[----:B------:R-:W-:Y:S02]  /*2ec0*/  IMAD.MOV R6, RZ, RZ, -R6 ;  /* 0x000000ffff067224 */ /* 0x000fe400078e0a06 */
[----:B------:R-:W-:Y:S02]  /*2ed0*/  IMAD.MOV R11, RZ, RZ, -R11 ;  /* 0x000000ffff0b7224 */ /* 0x000fe400078e0a0b */
[----:B------:R-:W-:Y:S02]  /*2ee0*/  IMAD.MOV R10, RZ, RZ, -R10 ;  /* 0x000000ffff0a7224 */ /* 0x000fe400078e0a0a */
[----:B------:R-:W-:-:S02]  /*2ef0*/  IMAD R7, R72, R8, R7 ;  /* 0x0000000848077224 */ /* 0x000fc400078e0207 */
[C---:B------:R-:W-:Y:S02]  /*2f00*/  IMAD R137, R72.reuse, R9, R137 ;  /* 0x0000000948897224 */ /* 0x040fe400078e0289 */
[C---:B------:R-:W-:Y:S01]  /*2f10*/  IMAD R4, R72.reuse, R6, R4 ;  /* 0x0000000648047224 */ /* 0x040fe200078e0204 */
[----:B------:R0:W-:Y:S01]  /*2f20*/  STL [R1+0x14], R7 ;  /* 0x0000140701007387 */ /* 0x0001e20000100800 */
[----:B------:R-:W-:Y:S02]  /*2f30*/  IMAD R103, R72, R11, R103 ;  /* 0x0000000b48677224 */ /* 0x000fe400078e0267 */
[----:B------:R-:W-:Y:S01]  /*2f40*/  VIADD R9, R0, 0x66 ;  /* 0x0000006600097836 */ /* 0x000fe20000000000 */
[----:B------:R-:W-:Y:S01]  /*2f50*/  STL [R1+0xd8], R4 ;  /* 0x0000d80401007387 */ /* 0x000fe20000100800 */
[----:B------:R-:W-:Y:S02]  /*2f60*/  IMAD R120, R72, R10, R120 ;  /* 0x0000000a48787224 */ /* 0x000fe400078e0278 */
[C---:B------:R-:W-:Y:S01]  /*2f70*/  VIADD R11, R0.reuse, 0x68 ;  /* 0x00000068000b7836 */ /* 0x040fe20000000000 */
[----:B------:R1:W-:Y:S01]  /*2f80*/  STL [R1+0x938], R9 ;  /* 0x0009380901007387 */ /* 0x0003e20000100800 */
[----:B------:R-:W-:-:S02]  /*2f90*/  VIADD R10, R0, 0x69 ;  /* 0x00000069000a7836 */ /* 0x000fc40000000000 */
[C---:B------:R-:W-:Y:S01]  /*2fa0*/  VIADD R8, R0.reuse, 0x6a ;  /* 0x0000006a00087836 */ /* 0x040fe20000000000 */
[----:B------:R-:W-:Y:S01]  /*2fb0*/  IABS R90, R11 ;  /* 0x0000000b005a7213 */ /* 0x000fe20000000000 */
[----:B0-----:R-:W-:Y:S01]  /*2fc0*/  VIADD R7, R0, 0x6b ;  /* 0x0000006b00077836 */ /* 0x001fe20000000000 */
[----:B------:R-:W-:Y:S01]  /*2fd0*/  IABS R104, R10 ;  /* 0x0000000a00687213 */ /* 0x000fe20000000000 */
[----:B------:R-:W-:Y:S01]  /*2fe0*/  STL [R1+0x92c], R11 ;  /* 0x00092c0b01007387 */ /* 0x000fe20000100800 */
[----:B------:R-:W-:Y:S01]  /*2ff0*/  IABS R123, R8 ;  /* 0x00000008007b7213 */ /* 0x000fe20000000000 */
[----:B------:R-:W-:Y:S01]  /*3000*/  IMAD R13, R3, 0x80, R12 ;  /* 0x00000080030d7824 */ /* 0x000fe200078e020c */
[----:B-1----:R-:W-:Y:S01]  /*3010*/  IABS R9, R9 ;  /* 0x0000000900097213 */ /* 0x002fe20000000000 */
[----:B------:R0:W-:Y:S01]  /*3020*/  STL [R1+0x91c], R10 ;  /* 0x00091c0a01007387 */ /* 0x0001e20000100800 */
[----:B------:R-:W-:Y:S01]  /*3030*/  IABS R138, R7 ;  /* 0x00000007008a7213 */ /* 0x000fe20000000000 */
[----:B------:R-:W-:Y:S01]  /*3040*/  IMAD.HI.U32 R6, R73, R123, RZ ;  /* 0x0000007b49067227 */ /* 0x000fe200078e00ff */
[----:B------:R-:W-:Y:S01]  /*3050*/  IABS R3, R13 ;  /* 0x0000000d00037213 */ /* 0x000fe20000000000 */
[----:B------:R1:W-:Y:S01]  /*3060*/  STL [R1+0x914], R8 ;  /* 0x0009140801007387 */ /* 0x0003e20000100800 */
[----:B------:R-:W-:Y:S01]  /*3070*/  ISETP.GE.AND P1, PT, R13, RZ, PT ;  /* 0x000000ff0d00720c */ /* 0x000fe20003f26270 */
[----:B------:R-:W-:-:S02]  /*3080*/  IMAD.MOV R6, RZ, RZ, -R6 ;  /* 0x000000ffff067224 */ /* 0x000fc400078e0a06 */
[----:B------:R2:W-:Y:S01]  /*3090*/  STL [R1+0x904], R7 ;  /* 0x0009040701007387 */ /* 0x0005e20000100800 */
[----:B------:R-:W-:-:S04]  /*30a0*/  IMAD.HI.U32 R5, R5, R3, RZ ;  /* 0x0000000305057227 */ /* 0x000fc800078e00ff */
[----:B0-----:R-:W-:-:S04]  /*30b0*/  IMAD.HI.U32 R10, R73, R9, RZ ;  /* 0x00000009490a7227 */ /* 0x001fc800078e00ff */
[----:B-1----:R-:W-:-:S04]  /*30c0*/  IMAD.HI.U32 R8, R73, R90, RZ ;  /* 0x0000005a49087227 */ /* 0x002fc800078e00ff */
[----:B--2---:R-:W-:-:S04]  /*30d0*/  IMAD.HI.U32 R7, R73, R104, RZ ;  /* 0x0000006849077227 */ /* 0x004fc800078e00ff */
[----:B------:R-:W-:Y:S02]  /*30e0*/  IMAD.MOV R10, RZ, RZ, -R10 ;  /* 0x000000ffff0a7224 */ /* 0x000fe400078e0a0a */
[----:B------:R-:W-:Y:S02]  /*30f0*/  IMAD.MOV R8, RZ, RZ, -R8 ;  /* 0x000000ffff087224 */ /* 0x000fe400078e0a08 */
[----:B------:R-:W-:Y:S02]  /*3100*/  IMAD.MOV R7, RZ, RZ, -R7 ;  /* 0x000000ffff077224 */ /* 0x000fe400078e0a07 */
[C---:B------:R-:W-:Y:S02]  /*3110*/  IMAD R9, R72.reuse, R10, R9 ;  /* 0x0000000a48097224 */ /* 0x040fe400078e0209 */
[C---:B------:R-:W-:Y:S02]  /*3120*/  IMAD R90, R72.reuse, R8, R90 ;  /* 0x00000008485a7224 */ /* 0x040fe400078e025a */
[----:B------:R-:W-:Y:S01]  /*3130*/  IMAD R104, R72, R7, R104 ;  /* 0x0000000748687224 */ /* 0x000fe200078e0268 */
[----:B------:R-:W-:Y:S01]  /*3140*/  STL [R1+0x178], R9 ;  /* 0x0001780901007387 */ /* 0x000fe20000100800 */
[----:B------:R-:W-:-:S02]  /*3150*/  VIADD R8, R0, 0x6c ;  /* 0x0000006c00087836 */ /* 0x000fc40000000000 */
[----:B------:R-:W-:Y:S02]  /*3160*/  VIADD R7, R0, 0x6d ;  /* 0x0000006d00077836 */ /* 0x000fe40000000000 */
[----:B------:R-:W-:Y:S01]  /*3170*/  IMAD.HI.U32 R4, R73, R138, RZ ;  /* 0x0000008a49047227 */ /* 0x000fe200078e00ff */
[----:B------:R0:W-:Y:S01]  /*3180*/  STL [R1+0x8f8], R8 ;  /* 0x0008f80801007387 */ /* 0x0001e20000100800 */
[----:B------:R-:W-:Y:S02]  /*3190*/  IABS R10, R8 ;  /* 0x00000008000a7213 */ /* 0x000fe40000000000 */
[----:B------:R-:W-:Y:S01]  /*31a0*/  IMAD R123, R72, R6, R123 ;  /* 0x00000006487b7224 */ /* 0x000fe200078e027b */
[----:B------:R-:W-:Y:S01]  /*31b0*/  STL [R1+0x8f0], R7 ;  /* 0x0008f00701007387 */ /* 0x000fe20000100800 */
[----:B------:R-:W-:Y:S02]  /*31c0*/  VIADD R6, R0, 0x6e ;  /* 0x0000006e00067836 */ /* 0x000fe40000000000 */
[----:B------:R-:W-:-:S02]  /*31d0*/  IMAD.MOV R5, RZ, RZ, -R5 ;  /* 0x000000ffff057224 */ /* 0x000fc400078e0a05 */
[----:B------:R-:W-:Y:S01]  /*31e0*/  IMAD.MOV R4, RZ, RZ, -R4 ;  /* 0x000000ffff047224 */ /* 0x000fe200078e0a04 */
[----:B0-----:R-:W-:Y:S01]  /*31f0*/  IABS R8, R7 ;  /* 0x0000000700087213 */ /* 0x001fe20000000000 */
[----:B------:R-:W-:Y:S01]  /*3200*/  IMAD R3, R2, R5, R3 ;  /* 0x0000000502037224 */ /* 0x000fe200078e0203 */
[----:B------:R0:W-:Y:S01]  /*3210*/  STL [R1+0x8c0], R6 ;  /* 0x0008c00601007387 */ /* 0x0001e20000100800 */
[----:B------:R-:W-:Y:S02]  /*3220*/  IMAD R138, R72, R4, R138 ;  /* 0x00000004488a7224 */ /* 0x000fe400078e028a */
[----:B------:R-:W-:Y:S01]  /*3230*/  IMAD.HI.U32 R11, R73, R10, RZ ;  /* 0x0000000a490b7227 */ /* 0x000fe200078e00ff */
[----:B------:R-:W-:-:S03]  /*3240*/  ISETP.GT.U32.AND P0, PT, R2, R3, PT ;  /* 0x000000030200720c */ /* 0x000fc60003f04070 */
[----:B------:R-:W-:Y:S02]  /*3250*/  VIADD R4, R0, 0x70 ;  /* 0x0000007000047836 */ /* 0x000fe40000000000 */
[C---:B------:R-:W-:Y:S01]  /*3260*/  IMAD.HI.U32 R9, R73.reuse, R8, RZ ;  /* 0x0000000849097227 */ /* 0x040fe200078e00ff */
[----:B0-----:R-:W-:Y:S02]  /*3270*/  IABS R6, R6 ;  /* 0x0000000600067213 */ /* 0x001fe40000000000 */
[----:B------:R-:W-:Y:S01]  /*3280*/  IABS R89, R4 ;  /* 0x0000000400597213 */ /* 0x000fe20000000000 */
[----:B------:R-:W-:Y:S01]  /*3290*/  IMAD.MOV R11, RZ, RZ, -R11 ;  /* 0x000000ffff0b7224 */ /* 0x000fe200078e0a0b */
[----:B------:R0:W-:Y:S01]  /*32a0*/  STL [R1+0x8bc], R4 ;  /* 0x0008bc0401007387 */ /* 0x0001e20000100800 */
[----:B------:R-:W-:-:S03]  /*32b0*/  IMAD.HI.U32 R7, R73, R6, RZ ;  /* 0x0000000649077227 */ /* 0x000fc600078e00ff */
[----:B------:R-:W-:Y:S01]  /*32c0*/  STL [R1+0x84c], R13 ;  /* 0x00084c0d01007387 */ /* 0x000fe20000100800 */
[----:B------:R-:W-:Y:S02]  /*32d0*/  IMAD.MOV R9, RZ, RZ, -R9 ;  /* 0x000000ffff097224 */ /* 0x000fe400078e0a09 */
[----:B------:R-:W-:Y:S02]  /*32e0*/  IMAD.MOV R7, RZ, RZ, -R7 ;  /* 0x000000ffff077224 */ /* 0x000fe400078e0a07 */
[C---:B------:R-:W-:Y:S02]  /*32f0*/  IMAD R10, R72.reuse, R11, R10 ;  /* 0x0000000b480a7224 */ /* 0x040fe400078e020a */
[C---:B------:R-:W-:Y:S02]  /*3300*/  IMAD R8, R72.reuse, R9, R8 ;  /* 0x0000000948087224 */ /* 0x040fe400078e0208 */
[----:B0-----:R-:W-:Y:S01]  /*3310*/  IMAD.HI.U32 R4, R73, R89, RZ ;  /* 0x0000005949047227 */ /* 0x001fe200078e00ff */
[----:B------:R0:W-:Y:S03]  /*3320*/  STL [R1+0x44], R10 ;  /* 0x0000440a01007387 */ /* 0x0001e60000100800 */
[----:B------:R-:W-:Y:S01]  /*3330*/  IMAD R6, R72, R7, R6 ;  /* 0x0000000748067224 */ /* 0x000fe200078e0206 */
[----:B------:R1:W-:Y:S01]  /*3340*/  STL [R1+0x10c], R8 ;  /* 0x00010c0801007387 */ /* 0x0003e20000100800 */
[----:B------:R-:W-:-:S02]  /*3350*/  VIADD R9, R0, 0x74 ;  /* 0x0000007400097836 */ /* 0x000fc40000000000 */
[----:B------:R-:W-:Y:S01]  /*3360*/  IMAD.MOV R4, RZ, RZ, -R4 ;  /* 0x000000ffff047224 */ /* 0x000fe200078e0a04 */
[----:B------:R2:W-:Y:S01]  /*3370*/  STL [R1+0x1f4], R6 ;  /* 0x0001f40601007387 */ /* 0x0005e20000100800 */
[----:B------:R-:W-:Y:S02]  /*3380*/  @!P0 IMAD.IADD R3, R3, 0x1, -R2 ;  /* 0x0000000103038824 */ /* 0x000fe400078e0a02 */
[C---:B0-----:R-:W-:Y:S01]  /*3390*/  VIADD R10, R0.reuse, 0x73 ;  /* 0x00000073000a7836 */ /* 0x041fe20000000000 */
[----:B------:R-:W-:Y:S01]  /*33a0*/  STL [R1+0x8b8], R14 ;  /* 0x0008b80e01007387 */ /* 0x000fe20000100800 */
[----:B------:R-:W-:Y:S01]  /*33b0*/  VIADD R11, R0, 0x72 ;  /* 0x00000072000b7836 */ /* 0x000fe20000000000 */
[----:B------:R-:W-:Y:S01]  /*33c0*/  ISETP.GT.U32.AND P0, PT, R2, R3, PT ;  /* 0x000000030200720c */ /* 0x000fe20003f04070 */
[----:B-1----:R-:W-:Y:S01]  /*33d0*/  VIADD R8, R0, 0x75 ;  /* 0x0000007500087836 */ /* 0x002fe20000000000 */
[----:B------:R-:W-:Y:S01]  /*33e0*/  IABS R139, R10 ;  /* 0x0000000a008b7213 */ /* 0x000fe20000000000 */
[----:B------:R-:W-:Y:S01]  /*33f0*/  IMAD R89, R72, R4, R89 ;  /* 0x0000000448597224 */ /* 0x000fe200078e0259 */
[----:B--2---:R-:W-:Y:S01]  /*3400*/  IABS R6, R9 ;  /* 0x0000000900067213 */ /* 0x004fe20000000000 */
[----:B------:R-:W-:Y:S01]  /*3410*/  STL [R1+0x8b4], R11 ;  /* 0x0008b40b01007387 */ /* 0x000fe20000100800 */
[----:B------:R-:W-:Y:S01]  /*3420*/  IABS R4, R8 ;  /* 0x0000000800047213 */ /* 0x000fe20000000000 */
[----:B---3--:R-:W-:Y:S01]  /*3430*/  IMAD R68, R12, R71, RZ ;  /* 0x000000470c447224 */ /* 0x008fe200078e02ff */
[----:B------:R-:W-:Y:S01]  /*3440*/  IABS R122, R11 ;  /* 0x0000000b007a7213 */ /* 0x000fe20000000000 */
[----:B------:R-:W-:Y:S01]  /*3450*/  STL [R1+0x8ac], R10 ;  /* 0x0008ac0a01007387 */ /* 0x000fe20000100800 */
[----:B------:R-:W-:-:S03]  /*3460*/  IMAD.HI.U32 R7, R73, R6, RZ ;  /* 0x0000000649077227 */ /* 0x000fc600078e00ff */
[----:B------:R-:W-:Y:S01]  /*3470*/  STL [R1+0x8a8], R9 ;  /* 0x0008a80901007387 */ /* 0x000fe20000100800 */
[----:B------:R-:W-:-:S03]  /*3480*/  IMAD.HI.U32 R5, R73, R4, RZ ;  /* 0x0000000449057227 */ /* 0x000fc600078e00ff */
[----:B------:R0:W-:Y:S01]  /*3490*/  STL [R1+0x8a0], R8 ;  /* 0x0008a00801007387 */ /* 0x0001e20000100800 */
[----:B------:R-:W-:Y:S02]  /*34a0*/  IMAD.MOV R7, RZ, RZ, -R7 ;  /* 0x000000ffff077224 */ /* 0x000fe400078e0a07 */
[----:B------:R-:W-:Y:S02]  /*34b0*/  IMAD.MOV R5, RZ, RZ, -R5 ;  /* 0x000000ffff057224 */ /* 0x000fe400078e0a05 */
[C---:B------:R-:W-:Y:S02]  /*34c0*/  IMAD R6, R72.reuse, R7, R6 ;  /* 0x0000000748067224 */ /* 0x040fe400078e0206 */
[----:B------:R-:W-:Y:S02]  /*34d0*/  IMAD R4, R72, R5, R4 ;  /* 0x0000000548047224 */ /* 0x000fe400078e0204 */
[----:B------:R-:W-:Y:S01]  /*34e0*/  @!P0 IMAD.IADD R3, R3, 0x1, -R2 ;  /* 0x0000000103038824 */ /* 0x000fe200078e0a02 */
[----:B------:R-:W-:Y:S01]  /*34f0*/  ISETP.NE.AND P0, PT, R74, RZ, PT ;  /* 0x000000ff4a00720c */ /* 0x000fe20003f05270 */
[----:B0-----:R-:W-:Y:S01]  /*3500*/  IMAD.HI.U32 R8, R73, R139, RZ ;  /* 0x0000008b49087227 */ /* 0x001fe200078e00ff */
[----:B------:R0:W-:Y:S03]  /*3510*/  STL [R1+0x18], R6 ;  /* 0x0000180601007387 */ /* 0x0001e60000100800 */
[----:B------:R-:W-:Y:S01]  /*3520*/  IMAD.MOV R8, RZ, RZ, -R8 ;  /* 0x000000ffff087224 */ /* 0x000fe200078e0a08 */
[----:B------:R1:W-:Y:S01]  /*3530*/  STL [R1+0x110], R4 ;  /* 0x0001100401007387 */ /* 0x0003e20000100800 */
[----:B------:R-:W-:-:S02]  /*3540*/  VIADD R7, R0, 0x76 ;  /* 0x0000007600077836 */ /* 0x000fc40000000000 */
[----:B------:R-:W-:Y:S02]  /*3550*/  IMAD R139, R72, R8, R139 ;  /* 0x00000008488b7224 */ /* 0x000fe400078e028b */
[C---:B------:R-:W-:Y:S01]  /*3560*/  VIADD R8, R0.reuse, 0x78 ;  /* 0x0000007800087836 */ /* 0x040fe20000000000 */
[----:B0-----:R-:W0:Y:S01]  /*3570*/  LDC R6, c[0x0][0x3a0] ;  /* 0x0000e800ff067b82 */ /* 0x001e220000000800 */
[C---:B------:R-:W-:Y:S01]  /*3580*/  VIADD R5, R0.reuse, 0x79 ;  /* 0x0000007900057836 */ /* 0x040fe20000000000 */
[----:B------:R2:W-:Y:S01]  /*3590*/  STL [R1+0x89c], R7 ;  /* 0x00089c0701007387 */ /* 0x0005e20000100800 */
[----:B------:R-:W-:Y:S01]  /*35a0*/  VIADD R2, R0, 0x7a ;  /* 0x0000007a00027836 */ /* 0x000fe20000000000 */
[----:B-1----:R-:W-:Y:S01]  /*35b0*/  IABS R4, R8 ;  /* 0x0000000800047213 */ /* 0x002fe20000000000 */
[----:B------:R-:W-:Y:S01]  /*35c0*/  @!P1 IMAD.MOV R3, RZ, RZ, -R3 ;  /* 0x000000ffff039224 */ /* 0x000fe200078e0a03 */
[----:B------:R1:W-:Y:S01]  /*35d0*/  STL [R1+0x898], R8 ;  /* 0x0008980801007387 */ /* 0x0003e20000100800 */
[----:B------:R-:W-:Y:S01]  /*35e0*/  IABS R105, R5 ;  /* 0x0000000500697213 */ /* 0x000fe20000000000 */
[C---:B------:R-:W-:Y:S01]  /*35f0*/  IMAD.HI.U32 R10, R73.reuse, R106, RZ ;  /* 0x0000006a490a7227 */ /* 0x040fe200078e00ff */
[----:B------:R-:W-:Y:S01]  /*3600*/  IABS R121, R2 ;  /* 0x0000000200797213 */ /* 0x000fe20000000000 */
[----:B------:R3:W-:Y:S01]  /*3610*/  STL [R1+0x894], R5 ;  /* 0x0008940501007387 */ /* 0x0007e20000100800 */
[----:B------:R-:W-:Y:S01]  /*3620*/  @!P0 LOP3.LUT R3, RZ, R74, RZ, 0x33, !PT ;  /* 0x0000004aff038212 */ /* 0x000fe200078e33ff */
[----:B------:R-:W-:Y:S01]  /*3630*/  IMAD.HI.U32 R9, R73, R122, RZ ;  /* 0x0000007a49097227 */ /* 0x000fe200078e00ff */
[----:B--2---:R-:W-:Y:S01]  /*3640*/  IABS R7, R7 ;  /* 0x0000000700077213 */ /* 0x004fe20000000000 */
[----:B------:R2:W-:Y:S01]  /*3650*/  STL [R1+0x88c], R2 ;  /* 0x00088c0201007387 */ /* 0x0005e20000100800 */
[----:B-----5:R-:W-:Y:S01]  /*3660*/  LEA R69, P1, R68, UR14, 0x1 ;  /* 0x0000000e44457c11 */ /* 0x020fe2000f8208ff */
[----:B------:R-:W-:-:S02]  /*3670*/  IMAD R3, R3, UR5, RZ ;  /* 0x0000000503037c24 */ /* 0x000fc4000f8e02ff */
[----:B-1----:R-:W-:Y:S01]  /*3680*/  IMAD.HI.U32 R8, R73, R7, RZ ;  /* 0x0000000749087227 */ /* 0x002fe200078e00ff */
[----:B------:R-:W-:-:S03]  /*3690*/  LEA.HI.X.SX32 R68, R68, UR15, 0x1, P1 ;  /* 0x0000000f44447c11 */ /* 0x000fc600088f0eff */
[----:B---3--:R-:W-:-:S04]  /*36a0*/  IMAD.HI.U32 R5, R73, R4, RZ ;  /* 0x0000000449057227 */ /* 0x008fc800078e00ff */
[----:B------:R-:W-:Y:S02]  /*36b0*/  IMAD.MOV R5, RZ, RZ, -R5 ;  /* 0x000000ffff057224 */ /* 0x000fe400078e0a05 */
[----:B--2---:R-:W-:-:S04]  /*36c0*/  IMAD.HI.U32 R2, R73, R105, RZ ;  /* 0x0000006949027227 */ /* 0x004fc800078e00ff */
[----:B------:R-:W-:Y:S02]  /*36d0*/  IMAD.MOV R8, RZ, RZ, -R8 ;  /* 0x000000ffff087224 */ /* 0x000fe400078e0a08 */
[----:B------:R-:W-:Y:S02]  /*36e0*/  IMAD R74, R72, R5, R4 ;  /* 0x00000005484a7224 */ /* 0x000fe400078e0204 */
[----:B------:R-:W-:Y:S02]  /*36f0*/  IMAD.MOV R2, RZ, RZ, -R2 ;  /* 0x000000ffff027224 */ /* 0x000fe400078e0a02 */
[----:B------:R-:W-:-:S04]  /*3700*/  IMAD.HI.U32 R4, R73, R121, RZ ;  /* 0x0000007949047227 */ /* 0x000fc800078e00ff */
[C---:B------:R-:W-:Y:S02]  /*3710*/  IMAD R7, R72.reuse, R8, R7 ;  /* 0x0000000848077224 */ /* 0x040fe400078e0207 */
[C---:B------:R-:W-:Y:S01]  /*3720*/  IMAD R105, R72.reuse, R2, R105 ;  /* 0x0000000248697224 */ /* 0x040fe200078e0269 */
[C---:B------:R-:W-:Y:S01]  /*3730*/  LEA R2, P0, R3.reuse, UR12, 0x1 ;  /* 0x0000000c03027c11 */ /* 0x040fe2000f8008ff */
[----:B------:R-:W-:Y:S01]  /*3740*/  IMAD.MOV R10, RZ, RZ, -R10 ;  /* 0x000000ffff0a7224 */ /* 0x000fe200078e0a0a */
[----:B------:R0:W-:Y:S01]  /*3750*/  STL [R1+0x1f8], R7 ;  /* 0x0001f80701007387 */ /* 0x0001e20000100800 */
[----:B------:R-:W-:Y:S01]  /*3760*/  IMAD.MOV R9, RZ, RZ, -R9 ;  /* 0x000000ffff097224 */ /* 0x000fe200078e0a09 */
[----:B------:R-:W-:Y:S01]  /*3770*/  LEA.HI.X.SX32 R3, R3, UR13, 0x1, P0 ;  /* 0x0000000d03037c11 */ /* 0x000fe200080f0eff */
[----:B------:R-:W-:Y:S02]  /*3780*/  IMAD.MOV R4, RZ, RZ, -R4 ;  /* 0x000000ffff047224 */ /* 0x000fe400078e0a04 */
[----:B------:R-:W-:-:S02]  /*3790*/  IMAD R106, R72, R10, R106 ;  /* 0x0000000a486a7224 */ /* 0x000fc400078e026a */
[C---:B------:R-:W-:Y:S02]  /*37a0*/  IMAD R122, R72.reuse, R9, R122 ;  /* 0x00000009487a7224 */ /* 0x040fe400078e027a */
[----:B------:R-:W-:Y:S02]  /*37b0*/  IMAD R121, R72, R4, R121 ;  /* 0x0000000448797224 */ /* 0x000fe400078e0279 */
[C---:B0-----:R-:W-:Y:S02]  /*37c0*/  VIADD R7, R6.reuse, 0xffffff80 ;  /* 0xffffff8006077836 */ /* 0x041fe40000000000 */
[----:B------:R-:W-:Y:S01]  /*37d0*/  VIADD R8, R6, 0xffffff81 ;  /* 0xffffff8106087836 */ /* 0x000fe20000000000 */
[----:B------:R-:W-:Y:S06]  /*37e0*/  BRA.U UP0, `(.L_x_5) ;  /* 0x0000000100187547 */ /* 0x000fec000b800000 */
[----:B------:R-:W-:Y:S01]  /*37f0*/  ELECT P0, URZ, PT ;  /* 0x0000000000ff782f */ /* 0x000fe20003800000 */
[----:B------:R-:W-:Y:S01]  /*3800*/  IMAD.MOV.U32 R4, RZ, RZ, 0x1 ;  /* 0x00000001ff047424 */ /* 0x000fe200078e00ff */
[----:B------:R-:W-:Y:S01]  /*3810*/  UMOV UR5, 0x40 ;  /* 0x0000004000057882 */ /* 0x000fe20000000000 */
[----:B------:R-:W-:Y:S01]  /*3820*/  UVIRTCOUNT.DEALLOC.SMPOOL 0x80 ;  /* 0x000000800000784c */ /* 0x000fe20000000000 */
[----:B------:R-:W-:-:S09]  /*3830*/  ULEA UR5, UR4, UR5, 0x18 ;  /* 0x0000000504057291 */ /* 0x000fd2000f8ec0ff */
[----:B------:R0:W-:Y:S03]  /*3840*/  @P0 STS.U8 [UR5], R4 ;  /* 0x00000004ff000988 */ /* 0x0001e60008000005 */
.L_x_5:
[----:B------:R-:W-:Y:S01]  /*3850*/  UIADD3 UR10, UPT, UPT, UR8, UR10, URZ ;  /* 0x0000000a080a7290 */ /* 0x000fe2000fffe0ff */
[C---:B------:R-:W-:Y:S01]  /*3860*/  VIADD R5, R6.reuse, 0xffffffff ;  /* 0xffffffff06057836 */ /* 0x040fe20000000000 */
[----:B------:R-:W-:Y:S01]  /*3870*/  VOTEU.ALL UP1, P2 ;  /* 0x0000000000ff7886 */ /* 0x000fe20001020000 */
[----:B------:R-:W-:Y:S01]  /*3880*/  UIADD3 UR6, UPT, UPT, UR9, 0x10000, URZ ;  /* 0x0001000009067890 */ /* 0x000fe2000fffe0ff */
[----:B------:R-:W-:Y:S01]  /*3890*/  PRMT R9, RZ, 0x7610, R9 ;  /* 0x00007610ff097816 */ /* 0x000fe20000000009 */
[----:B------:R-:W-:Y:S01]  /*38a0*/  VOTEU.ALL UP2, P2 ;  /* 0x0000000000ff7886 */ /* 0x000fe20001040000 */
[----:B------:R-:W-:Y:S01]  /*38b0*/  ISETP.GE.U32.AND P1, PT, R5, 0x7fffff80, PT ;  /* 0x7fffff800500780c */ /* 0x000fe20003f26070 */
[----:B0-----:R-:W-:Y:S01]  /*38c0*/  VIADD R4, R6, 0xffffff82 ;  /* 0xffffff8206047836 */ /* 0x001fe20000000000 */
[----:B------:R-:W-:-:S04]  /*38d0*/  @!UP1 UIADD3 UR4, UPT, UPT, -UR7, 0x100000, URZ ;  /* 0x0010000007049890 */ /* 0x000fc8000fffe1ff */
[----:B------:R-:W-:Y:S02]  /*38e0*/  @!UP1 USHF.L.U32 UR5, UR4, 0xb, URZ ;  /* 0x0000000b04059899 */ /* 0x000fe400080006ff */
[----:B------:R-:W-:Y:S01]  /*38f0*/  @!UP1 USHF.L.U32 UR4, UR4, 0x1, URZ ;  /* 0x0000000104049899 */ /* 0x000fe200080006ff */
[----:B------:R-:W-:Y:S01]  /*3900*/  STTM.x128 tmem[UR10], RZ ;  /* 0x000000ff000079ed */ /* 0x000fe200083c000a */
[----:B------:R-:W0:Y:S02]  /*3910*/  FENCE.VIEW.ASYNC.T ;  /* 0x00000000000073c6 */ /* 0x000e240000000200 */
[----:B0-----:R-:W-:Y:S01]  /*3920*/  BAR.SYNC.DEFER_BLOCKING 0x0 ;  /* 0x0000000000007b1d */ /* 0x001fe20000010000 */
[----:B------:R-:W-:Y:S01]  /*3930*/  IMAD R5, R70, 0xfe, RZ ;  /* 0x000000fe46057824 */ /* 0x000fe200078e02ff */
[----:B------:R-:W-:Y:S02]  /*3940*/  ISETP.GE.U32.AND P0, PT, R4, 0x7fffff03, PT ;  /* 0x7fffff030400780c */ /* 0x000fe40003f06070 */
[----:B------:R-:W-:-:S02]  /*3950*/  ISETP.GE.U32.AND P3, PT, R7, 0x7fffff01, PT ;  /* 0x7fffff010700780c */ /* 0x000fc40003f66070 */
[----:B------:R-:W-:Y:S01]  /*3960*/  ISETP.GE.U32.AND P4, PT, R8, 0x7fffff02, PT ;  /* 0x7fffff020800780c */ /* 0x000fe20003f86070 */
[----:B------:R0:W-:Y:S04]  /*3970*/  STL [R1+0xa24], R71 ;  /* 0x000a244701007387 */ /* 0x0001e80000100800 */
[----:B------:R-:W1:Y:S02]  /*3980*/  FENCE.VIEW.ASYNC.S ;  /* 0x00000000000073c6 */ /* 0x000e640000000000 */
[----:B-1----:R1:W2:Y:S02]  /*3990*/  @!UP2 SYNCS.EXCH.64 URZ, [UR6], UR4 ;  /* 0x0000000406ffa5b2 */ /* 0x0022a40008000100 */
[----:B--2---:R-:W-:Y:S01]  /*39a0*/  BAR.SYNC.DEFER_BLOCKING 0x0 ;  /* 0x0000000000007b1d */ /* 0x004fe20000010000 */
[C---:B------:R-:W-:Y:S01]  /*39b0*/  IMAD R4, R70.reuse, 0x7f, RZ ;  /* 0x0000007f46047824 */ /* 0x040fe200078e02ff */
[----:B0-----:R-:W-:Y:S01]  /*39c0*/  IADD3 R71, P5, PT, R5, R2, RZ ;  /* 0x0000000205477210 */ /* 0x001fe20007fbe0ff */
[----:B------:R-:W-:-:S03]  /*39d0*/  IMAD R7, R70, 0xfc, RZ ;  /* 0x000000fc46077824 */ /* 0x000fc600078e02ff */
[----:B------:R-:W-:Y:S04]  /*39e0*/  STL [R1+0xa20], R69 ;  /* 0x000a204501007387 */ /* 0x000fe80000100800 */
[----:B------:R-:W2:Y:S01]  /*39f0*/  @!P1 LDG.E.U16 R9, desc[UR20][R2.64] ;  /* 0x0000001402099981 */ /* 0x000ea2000c1e1500 */
[----:B------:R-:W-:Y:S01]  /*3a00*/  VIADD R5, R6, 0xffffff83 ;  /* 0xffffff8306057836 */ /* 0x000fe20000000000 */
[----:B------:R-:W-:Y:S02]  /*3a10*/  LEA.HI.X.SX32 R39, R4, R3, 0x1, P5 ;  /* 0x0000000304277211 */ /* 0x000fe400028f0eff */
[----:B------:R-:W-:Y:S01]  /*3a20*/  IADD3 R38, P1, PT, R7, R2, RZ ;  /* 0x0000000207267210 */ /* 0x000fe20007f3e0ff */
[----:B------:R-:W-:Y:S01]  /*3a30*/  IMAD.MOV.U32 R4, RZ, RZ, R71 ;  /* 0x000000ffff047224 */ /* 0x000fe200078e0047 */
[----:B------:R-:W-:Y:S01]  /*3a40*/  ISETP.GE.U32.AND P5, PT, R5, 0x7fffff04, PT ;  /* 0x7fffff040500780c */ /* 0x000fe20003fa6070 */
[----:B------:R-:W-:Y:S01]  /*3a50*/  IMAD.MOV.U32 R5, RZ, RZ, R39 ;  /* 0x000000ffff057224 */ /* 0x000fe200078e0027 */
[----:B------:R-:W-:Y:S01]  /*3a60*/  PRMT R7, RZ, 0x7610, R7 ;  /* 0x00007610ff077816 */ /* 0x000fe20000000007 */
[----:B------:R-:W-:Y:S05]  /*3a70*/  STL [R1+0xa1c], R68 ;  /* 0x000a1c4401007387 */ /* 0x000fea0000100800 */
[----:B------:R0:W3:Y:S01]  /*3a80*/  @!P3 LDG.E.U16 R7, desc[UR20][R4.64] ;  /* 0x000000140407b981 */ /* 0x0000e2000c1e1500 */
[----:B------:R-:W-:Y:S01]  /*3a90*/  PRMT R10, RZ, 0x7610, R10 ;  /* 0x00007610ff0a7816 */ /* 0x000fe2000000000a */
[----:B0-----:R-:W-:-:S02]  /*3aa0*/  @!P4 IMAD.MOV.U32 R4, RZ, RZ, R38 ;  /* 0x000000ffff04c224 */ /* 0x001fc400078e0026 */
[----:B--2---:R0:W-:Y:S04]  /*3ab0*/  STL [R1+0xb8], R9 ;  /* 0x0000b80901007387 */ /* 0x0041e80000100800 */
[----:B------:R2:W-:Y:S01]  /*3ac0*/  STL [R1+0x790], R71 ;  /* 0x0007904701007387 */ /* 0x0005e20000100800 */
[----:B0-----:R-:W-:-:S03]  /*3ad0*/  IMAD R9, R70, 0x7e, RZ ;  /* 0x0000007e46097824 */ /* 0x001fc600078e02ff */
[----:B--2---:R-:W5:Y:S04]  /*3ae0*/  LDL.LU R71, [R1+0xa24] ;  /* 0x000a240001477983 */ /* 0x004f680000300800 */
[----:B------:R0:W-:Y:S02]  /*3af0*/  STL [R1+0x78c], R39 ;  /* 0x00078c2701007387 */ /* 0x0001e40000100800 */
[----:B0-----:R-:W-:-:S05]  /*3b00*/  LEA.HI.X.SX32 R39, R9, R3, 0x1, P1 ;  /* 0x0000000309277211 */ /* 0x001fca00008f0eff */
[----:B------:R-:W-:-:S05]  /*3b10*/  @!P4 IMAD.MOV.U32 R5, RZ, RZ, R39 ;  /* 0x000000ffff05c224 */ /* 0x000fca00078e0027 */
[----:B------:R0:W2:Y:S04]  /*3b20*/  @!P4 LDG.E.U16 R10, desc[UR20][R4.64] ;  /* 0x00000014040ac981 */ /* 0x0000a8000c1e1500 */
[----:B------:R-:W-:Y:S04]  /*3b30*/  STL [R1+0x788], R38 ;  /* 0x0007882601007387 */ /* 0x000fe80000100800 */
[----:B------:R-:W-:Y:S04]  /*3b40*/  STL [R1+0x784], R39 ;  /* 0x0007842701007387 */ /* 0x000fe80000100800 */
[----:B---3--:R3:W-:Y:S01]  /*3b50*/  STL [R1+0x148], R7 ;  /* 0x0001480701007387 */ /* 0x0087e20000100800 */
[----:B0-----:R-:W-:-:S02]  /*3b60*/  IMAD R5, R70, 0xf8, RZ ;  /* 0x000000f846057824 */ /* 0x001fc400078e02ff */
[C---:B------:R-:W-:Y:S02]  /*3b70*/  IMAD R4, R70.reuse, 0x7d, RZ ;  /* 0x0000007d46047824 */ /* 0x040fe400078e02ff */
[----:B---3--:R-:W-:Y:S01]  /*3b80*/  IMAD R7, R70, 0xfa, RZ ;  /* 0x000000fa46077824 */ /* 0x008fe200078e02ff */
[----:B------:R-:W-:-:S04]  /*3b90*/  IADD3 R38, P3, PT, R5, R2, RZ ;  /* 0x0000000205267210 */ /* 0x000fc80007f7e0ff */
[----:B------:R-:W-:-:S04]  /*3ba0*/  IADD3 R39, P4, PT, R7, R2, RZ ;  /* 0x0000000207277210 */ /* 0x000fc80007f9e0ff */
[----:B------:R-:W-:Y:S01]  /*3bb0*/  LEA.HI.X.SX32 R4, R4, R3, 0x1, P4 ;  /* 0x0000000304047211 */ /* 0x000fe200020f0eff */
[----:B------:R-:W-:Y:S02]  /*3bc0*/  IMAD.MOV.U32 R5, RZ, RZ, R39 ;  /* 0x000000ffff057224 */ /* 0x000fe400078e0027 */
[----:B------:R-:W-:-:S03]  /*3bd0*/  VIADD R7, R6, 0xffffff85 ;  /* 0xffffff8506077836 */ /* 0x000fc60000000000 */
[----:B------:R-:W-:Y:S02]  /*3be0*/  @!P0 LOP3.LUT R5, R5, R4, RZ, 0x3c, !PT ;  /* 0x0000000405058212 */ /* 0x000fe400078e3cff */
[----:B------:R-:W-:Y:S01]  /*3bf0*/  ISETP.GE.U32.AND P4, PT, R7, 0x7fffff06, PT ;  /* 0x7fffff060700780c */ /* 0x000fe20003f86070 */
[----:B------:R-:W-:Y:S01]  /*3c00*/  VIADD R8, R6, 0xffffff84 ;  /* 0xffffff8406087836 */ /* 0x000fe20000000000 */
[----:B------:R-:W-:-:S04]  /*3c10*/  PRMT R7, RZ, 0x7610, R7 ;  /* 0x00007610ff077816 */ /* 0x000fc80000000007 */
[----:B------:R-:W-:Y:S01]  /*3c20*/  ISETP.GE.U32.AND P1, PT, R8, 0x7fffff05, PT ;  /* 0x7fffff050800780c */ /* 0x000fe20003f26070 */
[----:B------:R-:W-:Y:S01]  /*3c30*/  IMAD R8, R70, 0x7c, RZ ;  /* 0x0000007c46087824 */ /* 0x000fe200078e02ff */
[----:B------:R-:W-:Y:S01]  /*3c40*/  PRMT R17, RZ, 0x7610, R17 ;  /* 0x00007610ff117816 */ /* 0x000fe20000000011 */
[----:B--2---:R-:W-:Y:S04]  /*3c50*/  STL [R1+0x14c], R10 ;  /* 0x00014c0a01007387 */ /* 0x004fe80000100800 */
[----:B------:R-:W-:Y:S04]  /*3c60*/  STL [R1+0x780], R39 ;  /* 0x0007802701007387 */ /* 0x000fe80000100800 */
[----:B------:R-:W-:Y:S04]  /*3c70*/  STL [R1+0x778], R38 ;  /* 0x0007782601007387 */ /* 0x000fe80000100800 */
[----:B------:R0:W-:Y:S02]  /*3c80*/  STL [R1+0x77c], R4 ;  /* 0x00077c0401007387 */ /* 0x0001e40000100800 */
[----:B0-----:R-:W-:-:S04]  /*3c90*/  @!P0 LOP3.LUT R4, R5, R4, RZ, 0x3c, !PT ;  /* 0x0000000405048212 */ /* 0x001fc800078e3cff */
[----:B------:R-:W-:-:S05]  /*3ca0*/  @!P0 LOP3.LUT R5, R5, R4, RZ, 0x3c, !PT ;  /* 0x0000000405058212 */ /* 0x000fca00078e3cff */
[----:B------:R0:W2:Y:S01]  /*3cb0*/  @!P0 LDG.E.U16 R7, desc[UR20][R4.64] ;  /* 0x0000001404078981 */ /* 0x0000a2000c1e1500 */
[----:B------:R-:W-:Y:S01]  /*3cc0*/  LEA.HI.X.SX32 R39, R8, R3, 0x1, P3 ;  /* 0x0000000308277211 */ /* 0x000fe200018f0eff */
[----:B0-----:R-:W-:-:S04]  /*3cd0*/  @!P5 IMAD.MOV.U32 R4, RZ, RZ, R38 ;  /* 0x000000ffff04d224 */ /* 0x001fc800078e0026 */
[----:B------:R-:W-:-:S05]  /*3ce0*/  @!P5 IMAD.MOV.U32 R5, RZ, RZ, R39 ;  /* 0x000000ffff05d224 */ /* 0x000fca00078e0027 */
[----:B------:R0:W3:Y:S04]  /*3cf0*/  @!P5 LDG.E.U16 R17, desc[UR20][R4.64] ;  /* 0x000000140411d981 */ /* 0x0000e8000c1e1500 */
[----:B------:R-:W-:Y:S01]  /*3d00*/  STL [R1+0x774], R39 ;  /* 0x0007742701007387 */ /* 0x000fe20000100800 */
[C---:B0-----:R-:W-:Y:S02]  /*3d10*/  IMAD R5, R70.reuse, 0xf4, RZ ;  /* 0x000000f446057824 */ /* 0x041fe400078e02ff */
[----:B------:R-:W-:-:S03]  /*3d20*/  IMAD R4, R70, 0x7b, RZ ;  /* 0x0000007b46047824 */ /* 0x000fc600078e02ff */
[----:B------:R-:W-:Y:S02]  /*3d30*/  IADD3 R38, P0, PT, R5, R2, RZ ;  /* 0x0000000205267210 */ /* 0x000fe40007f1e0ff */
[----:B------:R-:W-:Y:S01]  /*3d40*/  PRMT R13, RZ, 0x7610, R13 ;  /* 0x00007610ff0d7816 */ /* 0x000fe2000000000d */
[----:B--2---:R0:W-:Y:S02]  /*3d50*/  STL [R1+0x140], R7 ;  /* 0x0001400701007387 */ /* 0x0041e40000100800 */
[----:B0-----:R-:W-:-:S05]  /*3d60*/  IMAD R7, R70, 0xf6, RZ ;  /* 0x000000f646077824 */ /* 0x001fca00078e02ff */
[----:B------:R-:W-:-:S04]  /*3d70*/  IADD3 R39, P5, PT, R7, R2, RZ ;  /* 0x0000000207277210 */ /* 0x000fc80007fbe0ff */
[----:B------:R-:W-:Y:S01]  /*3d80*/  LEA.HI.X.SX32 R4, R4, R3, 0x1, P5 ;  /* 0x0000000304047211 */ /* 0x000fe200028f0eff */
[----:B------:R-:W-:Y:S01]  /*3d90*/  IMAD.MOV.U32 R5, RZ, RZ, R39 ;  /* 0x000000ffff057224 */ /* 0x000fe200078e0027 */
[----:B---3--:R-:W-:Y:S01]  /*3da0*/  STL [R1+0x144], R17 ;  /* 0x0001441101007387 */ /* 0x008fe20000100800 */
[----:B------:R-:W-:-:S03]  /*3db0*/  VIADD R7, R6, 0xffffff87 ;  /* 0xffffff8706077836 */ /* 0x000fc60000000000 */
[----:B------:R-:W-:Y:S01]  /*3dc0*/  @!P1 LOP3.LUT R5, R5, R4, RZ, 0x3c, !PT ;  /* 0x0000000405059212 */ /* 0x000fe200078e3cff */
[----:B------:R-:W-:Y:S04]  /*3dd0*/  STL [R1+0x770], R39 ;  /* 0x0007702701007387 */ /* 0x000fe80000100800 */
[----:B------:R-:W-:Y:S01]  /*3de0*/  STL [R1+0x768], R38 ;  /* 0x0007682601007387 */ /* 0x000fe20000100800 */
[----:B------:R-:W-:-:S03]  /*3df0*/  ISETP.GE.U32.AND P5, PT, R7, 0x7fffff08, PT ;  /* 0x7fffff080700780c */ /* 0x000fc60003fa6070 */
[----:B------:R0:W-:Y:S01]  /*3e00*/  STL [R1+0x76c], R4 ;  /* 0x00076c0401007387 */ /* 0x0001e20000100800 */
[----:B------:R-:W-:Y:S02]  /*3e10*/  PRMT R7, RZ, 0x7610, R7 ;  /* 0x00007610ff077816 */ /* 0x000fe40000000007 */
[----:B0-----:R-:W-:-:S04]  /*3e20*/  @!P1 LOP3.LUT R4, R5, R4, RZ, 0x3c, !PT ;  /* 0x0000000405049212 */ /* 0x001fc800078e3cff */
[----:B------:R-:W-:Y:S01]  /*3e30*/  @!P1 LOP3.LUT R5, R5, R4, RZ, 0x3c, !PT ;  /* 0x0000000405059212 */ /* 0x000fe200078e3cff */
[----:B------:R-:W-:-:S04]  /*3e40*/  IMAD R17, R70, 0x7a, RZ ;  /* 0x0000007a46117824 */ /* 0x000fc800078e02ff */
[----:B------:R0:W2:Y:S01]  /*3e50*/  @!P1 LDG.E.U16 R7, desc[UR20][R4.64] ;  /* 0x0000001404079981 */ /* 0x0000a2000c1e1500 */
[----:B------:R-:W-:Y:S01]  /*3e60*/  LEA.HI.X.SX32 R39, R17, R3, 0x1, P0 ;  /* 0x0000000311277211 */ /* 0x000fe200000f0eff */
[----:B0-----:R-:W-:-:S04]  /*3e70*/  @!P4 IMAD.MOV.U32 R4, RZ, RZ, R38 ;  /* 0x000000ffff04c224 */ /* 0x001fc800078e0026 */
[----:B------:R-:W-:-:S05]  /*3e80*/  @!P4 IMAD.MOV.U32 R5, RZ, RZ, R39 ;  /* 0x000000ffff05c224 */ /* 0x000fca00078e0027 */
[----:B------:R0:W3:Y:S01]  /*3e90*/  @!P4 LDG.E.U16 R13, desc[UR20][R4.64] ;  /* 0x00000014040dc981 */ /* 0x0000e2000c1e1500 */
[----:B------:R-:W-:-:S03]  /*3ea0*/  VIADD R10, R6, 0xffffff86 ;  /* 0xffffff86060a7836 */ /* 0x000fc60000000000 */
[----:B------:R-:W-:Y:S02]  /*3eb0*/  STL [R1+0x764], R39 ;  /* 0x0007642701007387 */ /* 0x000fe40000100800 */
[----:B------:R-:W-:Y:S01]  /*3ec0*/  ISETP.GE.U32.AND P3, PT, R10, 0x7fffff07, PT ;  /* 0x7fffff070a00780c */ /* 0x000fe20003f66070 */
        /* <DEDUP_REMOVED lines=65> */
[----:B---3--:R0:W-:Y:S01]  /*42e0*/  STL [R1+0x100], R33 ;  /* 0x0001002101007387 */ /* 0x0081e20000100800 */
[----:B------:R-:W-:-:S03]  /*42f0*/  VIADD R7, R6, 0xffffff8d ;  /* 0xffffff8d06077836 */ /* 0x000fc60000000000 */
[----:B------:R-:W-:Y:S01]  /*4300*/  @!P1 LOP3.LUT R5, R5, R4, RZ, 0x3c, !PT ;  /* 0x0000000405059212 */ /* 0x000fe200078e3cff */
[----:B------:R-:W-:Y:S04]  /*4310*/  STL [R1+0x740], R39 ;  /* 0x0007402701007387 */ /* 0x000fe80000100800 */
[----:B------:R-:W-:Y:S01]  /*4320*/  STL [R1+0x738], R38 ;  /* 0x0007382601007387 */ /* 0x000fe20000100800 */
[----:B------:R-:W-:-:S03]  /*4330*/  ISETP.GE.U32.AND P4, PT, R7, 0x7fffff0e, PT ;  /* 0x7fffff0e0700780c */ /* 0x000fc60003f86070 */
[----:B------:R2:W-:Y:S01]  /*4340*/  STL [R1+0x73c], R4 ;  /* 0x00073c0401007387 */ /* 0x0005e20000100800 */
[----:B0-----:R-:W-:Y:S01]  /*4350*/  IMAD R33, R70, 0x74, RZ ;  /* 0x0000007446217824 */ /* 0x001fe200078e02ff */
[----:B------:R-:W-:Y:S02]  /*4360*/  PRMT R7, RZ, 0x7610, R7 ;  /* 0x00007610ff077816 */ /* 0x000fe40000000007 */
[----:B--2---:R-:W-:-:S04]  /*4370*/  @!P1 LOP3.LUT R4, R5, R4, RZ, 0x3c, !PT ;  /* 0x0000000405049212 */ /* 0x004fc800078e3cff */
[----:B------:R-:W-:Y:S02]  /*4380*/  @!P1 LOP3.LUT R5, R5, R4, RZ, 0x3c, !PT ;  /* 0x0000000405059212 */ /* 0x000fe400078e3cff */
[----:B------:R-:W-:-:S03]  /*4390*/  LEA.HI.X.SX32 R39, R33, R3, 0x1, P0 ;  /* 0x0000000321277211 */ /* 0x000fc600000f0eff */
[----:B------:R0:W2:Y:S02]  /*43a0*/  @!P1 LDG.E.U16 R7, desc[UR20][R4.64] ;  /* 0x0000001404079981 */ /* 0x0000a4000c1e1500 */
[----:B0-----:R-:W-:Y:S02]  /*43b0*/  @!P5 IMAD.MOV.U32 R4, RZ, RZ, R38 ;  /* 0x000000ffff04d224 */ /* 0x001fe400078e0026 */
[----:B------:R-:W-:-:S05]  /*43c0*/  @!P5 IMAD.MOV.U32 R5, RZ, RZ, R39 ;  /* 0x000000ffff05d224 */ /* 0x000fca00078e0027 */
[----:B------:R0:W3:Y:S01]  /*43d0*/  @!P5 LDG.E.U16 R37, desc[UR20][R4.64] ;  /* 0x000000140425d981 */ /* 0x0000e2000c1e1500 */
[----:B------:R-:W-:-:S03]  /*43e0*/  VIADD R10, R6, 0xffffff8c ;  /* 0xffffff8c060a7836 */ /* 0x000fc60000000000 */
[----:B------:R4:W-:Y:S02]  /*43f0*/  STL [R1+0x734], R39 ;  /* 0x0007342701007387 */ /* 0x0009e40000100800 */
[----:B------:R-:W-:Y:S01]  /*4400*/  ISETP.GE.U32.AND P3, PT, R10, 0x7fffff0d, PT ;  /* 0x7fffff0d0a00780c */ /* 0x000fe20003f66070 */
[C---:B0-----:R-:W-:Y:S02]  /*4410*/  IMAD R5, R70.reuse, 0xe4, RZ ;  /* 0x000000e446057824 */ /* 0x041fe400078e02ff */
[C---:B------:R-:W-:Y:S02]  /*4420*/  IMAD R4, R70.reuse, 0x73, RZ ;  /* 0x0000007346047824 */ /* 0x040fe400078e02ff */
[C---:B----4-:R-:W-:Y:S01]  /*4430*/  IMAD R39, R70.reuse, 0x72, RZ ;  /* 0x0000007246277824 */ /* 0x050fe200078e02ff */
[----:B------:R-:W-:Y:S01]  /*4440*/  PRMT R35, RZ, 0x7610, R35 ;  /* 0x00007610ff237816 */ /* 0x000fe20000000023 */
[----:B--2---:R0:W-:Y:S02]  /*4450*/  STL [R1+0xf4], R7 ;  /* 0x0000f40701007387 */ /* 0x0041e40000100800 */
[----:B0-----:R-:W-:-:S05]  /*4460*/  IMAD R7, R70, 0xe6, RZ ;  /* 0x000000e646077824 */ /* 0x001fca00078e02ff */
[-C--:B------:R-:W-:Y:S01]  /*4470*/  IADD3 R38, P5, PT, R7, R2.reuse, RZ ;  /* 0x0000000207267210 */ /* 0x080fe20007fbe0ff */
[----:B---3--:R0:W-:Y:S03]  /*4480*/  STL [R1+0xf8], R37 ;  /* 0x0000f82501007387 */ /* 0x0081e60000100800 */
[----:B------:R-:W-:Y:S01]  /*4490*/  LEA.HI.X.SX32 R4, R4, R3, 0x1, P5 ;  /* 0x0000000304047211 */ /* 0x000fe200028f0eff */
[----:B------:R-:W-:Y:S01]  /*44a0*/  VIADD R7, R6, 0xffffff8f ;  /* 0xffffff8f06077836 */ /* 0x000fe20000000000 */
[----:B0-----:R-:W-:Y:S01]  /*44b0*/  IADD3 R37, P1, PT, R5, R2, RZ ;  /* 0x0000000205257210 */ /* 0x001fe20007f3e0ff */
[----:B------:R-:W-:Y:S01]  /*44c0*/  IMAD.MOV.U32 R5, RZ, RZ, R38 ;  /* 0x000000ffff057224 */ /* 0x000fe200078e0026 */
[----:B------:R-:W-:Y:S04]  /*44d0*/  STL [R1+0x730], R38 ;  /* 0x0007302601007387 */ /* 0x000fe80000100800 */
[----:B------:R-:W-:Y:S01]  /*44e0*/  @!P3 LOP3.LUT R5, R5, R4, RZ, 0x3c, !PT ;  /* 0x000000040505b212 */ /* 0x000fe200078e3cff */
[----:B------:R-:W-:Y:S01]  /*44f0*/  STL [R1+0x728], R37 ;  /* 0x0007282501007387 */ /* 0x000fe20000100800 */
[----:B------:R-:W-:-:S03]  /*4500*/  ISETP.GE.U32.AND P5, PT, R7, 0x7fffff10, PT ;  /* 0x7fffff100700780c */ /* 0x000fc60003fa6070 */
[----:B------:R0:W-:Y:S01]  /*4510*/  STL [R1+0x72c], R4 ;  /* 0x00072c0401007387 */ /* 0x0001e20000100800 */
[----:B------:R-:W-:Y:S02]  /*4520*/  PRMT R7, RZ, 0x7610, R7 ;  /* 0x00007610ff077816 */ /* 0x000fe40000000007 */
[----:B0-----:R-:W-:-:S04]  /*4530*/  @!P3 LOP3.LUT R4, R5, R4, RZ, 0x3c, !PT ;  /* 0x000000040504b212 */ /* 0x001fc800078e3cff */
[----:B------:R-:W-:-:S05]  /*4540*/  @!P3 LOP3.LUT R5, R5, R4, RZ, 0x3c, !PT ;  /* 0x000000040505b212 */ /* 0x000fca00078e3cff */
        /* <DEDUP_REMOVED lines=80> */
[----:B------:R-:W-:Y:S01]  /*4a50*/  PRMT R7, RZ, 0x7610, R7 ;  /* 0x00007610ff077816 */ /* 0x000fe20000000007 */
[----:B0-----:R-:W-:Y:S01]  /*4a60*/  IMAD R32, R70, 0x6c, RZ ;  /* 0x0000006c46207824 */ /* 0x001fe200078e02ff */
        /* <DEDUP_REMOVED lines=17> */
[----:B------:R-:W-:Y:S01]  /*4b80*/  VIADD R7, R6, 0xffffff97 ;  /* 0xffffff9706077836 */ /* 0x000fe20000000000 */
[----:B---3--:R0:W-:Y:S02]  /*4b90*/  STL [R1+0xc8], R31 ;  /* 0x0000c81f01007387 */ /* 0x0081e40000100800 */
[-C--:B------:R-:W-:Y:S02]  /*4ba0*/  LEA.HI.X.SX32 R5, R5, R3.reuse, 0x1, P5 ;  /* 0x0000000305057211 */ /* 0x080fe400028f0eff */
[----:B------:R-:W-:Y:S02]  /*4bb0*/  ISETP.GE.U32.AND P5, PT, R7, 0x7fffff18, PT ;  /* 0x7fffff180700780c */ /* 0x000fe40003fa6070 */
[----:B------:R-:W-:Y:S02]  /*4bc0*/  PRMT R7, RZ, 0x7610, R7 ;  /* 0x00007610ff077816 */ /* 0x000fe40000000007 */
[----:B0-----:R-:W-:Y:S01]  /*4bd0*/  IADD3 R31, P3, PT, R4, R2, RZ ;  /* 0x00000002041f7210 */ /* 0x001fe20007f7e0ff */
[----:B------:R-:W-:Y:S01]  /*4be0*/  IMAD.MOV.U32 R4, RZ, RZ, R34 ;  /* 0x000000ffff047224 */ /* 0x000fe200078e0022 */
[----:B------:R0:W-:Y:S04]  /*4bf0*/  STL [R1+0x6f0], R34 ;  /* 0x0006f02201007387 */ /* 0x0001e80000100800 */
[----:B------:R2:W3:Y:S01]  /*4c00*/  @!P0 LDG.E.U16 R7, desc[UR20][R4.64] ;  /* 0x0000001404078981 */ /* 0x0004e2000c1e1500 */
[----:B0-----:R-:W-:-:S03]  /*4c10*/  LEA.HI.X.SX32 R34, R37, R3, 0x1, P3 ;  /* 0x0000000325227211 */ /* 0x001fc600018f0eff */
[----:B------:R-:W-:Y:S01]  /*4c20*/  STL [R1+0x6e8], R31 ;  /* 0x0006e81f01007387 */ /* 0x000fe20000100800 */
[----:B--2---:R-:W-:-:S03]  /*4c30*/  @!P4 IMAD.MOV.U32 R4, RZ, RZ, R31 ;  /* 0x000000ffff04c224 */ /* 0x004fc600078e001f */
[----:B------:R0:W-:Y:S02]  /*4c40*/  STL [R1+0x6ec], R5 ;  /* 0x0006ec0501007387 */ /* 0x0001e40000100800 */
[----:B0-----:R-:W-:-:S05]  /*4c50*/  @!P4 IMAD.MOV.U32 R5, RZ, RZ, R34 ;  /* 0x000000ffff05c224 */ /* 0x001fca00078e0022 */
[----:B------:R0:W2:Y:S01]  /*4c60*/  @!P4 LDG.E.U16 R20, desc[UR20][R4.64] ;  /* 0x000000140414c981 */ /* 0x0000a2000c1e1500 */
[----:B------:R-:W-:-:S03]  /*4c70*/  VIADD R10, R6, 0xffffff96 ;  /* 0xffffff96060a7836 */ /* 0x000fc60000000000 */
[----:B------:R-:W-:Y:S02]  /*4c80*/  STL [R1+0x6e4], R34 ;  /* 0x0006e42201007387 */ /* 0x000fe40000100800 */
[----:B------:R-:W-:Y:S01]  /*4c90*/  ISETP.GE.U32.AND P1, PT, R10, 0x7fffff17, PT ;  /* 0x7fffff170a00780c */ /* 0x000fe20003f26070 */
[C---:B0-----:R-:W-:Y:S02]  /*4ca0*/  IMAD R5, R70.reuse, 0x69, RZ ;  /* 0x0000006946057824 */ /* 0x041fe400078e02ff */
[----:B------:R-:W-:-:S05]  /*4cb0*/  IMAD R4, R70, 0xd0, RZ ;  /* 0x000000d046047824 */ /* 0x000fca00078e02ff */
[----:B------:R-:W-:Y:S02]  /*4cc0*/  IADD3 R31, P0, PT, R4, R2, RZ ;  /* 0x00000002041f7210 */ /* 0x000fe40007f1e0ff */
[----:B------:R-:W-:Y:S01]  /*4cd0*/  PRMT R30, RZ, 0x7610, R30 ;  /* 0x00007610ff1e7816 */ /* 0x000fe2000000001e */
[----:B---3--:R0:W-:Y:S02]  /*4ce0*/  STL [R1+0xbc], R7 ;  /* 0x0000bc0701007387 */ /* 0x0081e40000100800 */
[----:B0-----:R-:W-:-:S05]  /*4cf0*/  IMAD R7, R70, 0xd2, RZ ;  /* 0x000000d246077824 */ /* 0x001fca00078e02ff */
[----:B------:R-:W-:Y:S01]  /*4d00*/  IADD3 R34, P4, PT, R7, R2, RZ ;  /* 0x0000000207227210 */ /* 0x000fe20007f9e0ff */
[----:B------:R-:W-:-:S03]  /*4d10*/  VIADD R7, R6, 0xffffff99 ;  /* 0xffffff9906077836 */ /* 0x000fc60000000000 */
[----:B------:R-:W-:Y:S02]  /*4d20*/  LEA.HI.X.SX32 R5, R5, R3, 0x1, P4 ;  /* 0x0000000305057211 */ /* 0x000fe400020f0eff */
[----:B------:R-:W-:Y:S01]  /*4d30*/  ISETP.GE.U32.AND P4, PT, R7, 0x7fffff1a, PT ;  /* 0x7fffff1a0700780c */ /* 0x000fe20003f86070 */
[----:B------:R-:W-:Y:S01]  /*4d40*/  IMAD.MOV.U32 R4, RZ, RZ, R34 ;  /* 0x000000ffff047224 */ /* 0x000fe200078e0022 */
[----:B------:R-:W-:Y:S01]  /*4d50*/  PRMT R7, RZ, 0x7610, R7 ;  /* 0x00007610ff077816 */ /* 0x000fe20000000007 */
[----:B--2---:R0:W-:Y:S05]  /*4d60*/  STL [R1+0xc0], R20 ;  /* 0x0000c01401007387 */ /* 0x0041ea0000100800 */
[----:B------:R2:W3:Y:S01]  /*4d70*/  @!P1 LDG.E.U16 R7, desc[UR20][R4.64] ;  /* 0x0000001404079981 */ /* 0x0004e2000c1e1500 */
[----:B0-----:R-:W-:-:S03]  /*4d80*/  IMAD R20, R70, 0x68, RZ ;  /* 0x0000006846147824 */ /* 0x001fc600078e02ff */
[----:B------:R0:W-:Y:S04]  /*4d90*/  STL [R1+0x6e0], R34 ;  /* 0x0006e02201007387 */ /* 0x0001e80000100800 */
[----:B------:R-:W-:Y:S01]  /*4da0*/  STL [R1+0x6d8], R31 ;  /* 0x0006d81f01007387 */ /* 0x000fe20000100800 */
[----:B--2---:R-:W-:Y:S01]  /*4db0*/  @!P5 IMAD.MOV.U32 R4, RZ, RZ, R31 ;  /* 0x000000ffff04d224 */ /* 0x004fe200078e001f */
[----:B0-----:R-:W-:Y:S02]  /*4dc0*/  LEA.HI.X.SX32 R34, R20, R3, 0x1, P0 ;  /* 0x0000000314227211 */ /* 0x001fe400000f0eff */
[----:B------:R0:W-:Y:S03]  /*4dd0*/  STL [R1+0x6dc], R5 ;  /* 0x0006dc0501007387 */ /* 0x0001e60000100800 */
[----:B0-----:R-:W-:-:S05]  /*4de0*/  @!P5 IMAD.MOV.U32 R5, RZ, RZ, R34 ;  /* 0x000000ffff05d224 */ /* 0x001fca00078e0022 */
[----:B------:R0:W2:Y:S01]  /*4df0*/  @!P5 LDG.E.U16 R30, desc[UR20][R4.64] ;  /* 0x00000014041ed981 */ /* 0x0000a2000c1e1500 */
[----:B------:R-:W-:-:S03]  /*4e00*/  VIADD R10, R6, 0xffffff98 ;  /* 0xffffff98060a7836 */ /* 0x000fc60000000000 */
[----:B------:R4:W-:Y:S02]  /*4e10*/  STL [R1+0x6d4], R34 ;  /* 0x0006d42201007387 */ /* 0x0009e40000100800 */
[----:B------:R-:W-:Y:S01]  /*4e20*/  ISETP.GE.U32.AND P3, PT, R10, 0x7fffff19, PT ;  /* 0x7fffff190a00780c */ /* 0x000fe20003f66070 */
[C---:B0-----:R-:W-:Y:S02]  /*4e30*/  IMAD R5, R70.reuse, 0x67, RZ ;  /* 0x0000006746057824 */ /* 0x041fe400078e02ff */
[C---:B------:R-:W-:Y:S02]  /*4e40*/  IMAD R4, R70.reuse, 0xcc, RZ ;  /* 0x000000cc46047824 */ /* 0x040fe400078e02ff */
[C---:B----4-:R-:W-:Y:S01]  /*4e50*/  IMAD R34, R70.reuse, 0x66, RZ ;  /* 0x0000006646227824 */ /* 0x050fe200078e02ff */
[----:B------:R-:W-:Y:S01]  /*4e60*/  PRMT R11, RZ, 0x7610, R11 ;  /* 0x00007610ff0b7816 */ /* 0x000fe2000000000b */
[----:B---3--:R0:W-:Y:S02]  /*4e70*/  STL [R1+0xb0], R7 ;  /* 0x0000b00701007387 */ /* 0x0081e40000100800 */
[----:B0-----:R-:W-:-:S05]  /*4e80*/  IMAD R7, R70, 0xce, RZ ;  /* 0x000000ce46077824 */ /* 0x001fca00078e02ff */
[----:B------:R-:W-:Y:S01]  /*4e90*/  IADD3 R31, P5, PT, R7, R2, RZ ;  /* 0x00000002071f7210 */ /* 0x000fe20007fbe0ff */
[----:B------:R-:W-:-:S03]  /*4ea0*/  VIADD R7, R6, 0xffffff9b ;  /* 0xffffff9b06077836 */ /* 0x000fc60000000000 */
[-C--:B------:R-:W-:Y:S02]  /*4eb0*/  LEA.HI.X.SX32 R5, R5, R3.reuse, 0x1, P5 ;  /* 0x0000000305057211 */ /* 0x080fe400028f0eff */
[----:B------:R-:W-:Y:S02]  /*4ec0*/  ISETP.GE.U32.AND P5, PT, R7, 0x7fffff1c, PT ;  /* 0x7fffff1c0700780c */ /* 0x000fe40003fa6070 */
[----:B------:R-:W-:Y:S01]  /*4ed0*/  PRMT R7, RZ, 0x7610, R7 ;  /* 0x00007610ff077816 */ /* 0x000fe20000000007 */
[----:B--2---:R0:W-:Y:S02]  /*4ee0*/  STL [R1+0xb4], R30 ;  /* 0x0000b41e01007387 */ /* 0x0041e40000100800 */
        /* <DEDUP_REMOVED lines=25> */
[----:B--2---:R0:W-:Y:S04]  /*5080*/  STL [R1+0xac], R11 ;  /* 0x0000ac0b01007387 */ /* 0x0041e80000100800 */
[----:B------:R2:W-:Y:S04]  /*5090*/  STL [R1+0x6c0], R31 ;  /* 0x0006c01f01007387 */ /* 0x0005e80000100800 */
[----:B------:R3:W4:Y:S01]  /*50a0*/  @!P0 LDG.E.U16 R7, desc[UR20][R4.64] ;  /* 0x0000001404078981 */ /* 0x000722000c1e1500 */
[----:B0-----:R-:W-:-:S03]  /*50b0*/  IMAD R11, R70, 0x64, RZ ;  /* 0x00000064460b7824 */ /* 0x001fc600078e02ff */
[----:B------:R-:W-:Y:S02]  /*50c0*/  STL [R1+0x6b8], R30 ;  /* 0x0006b81e01007387 */ /* 0x000fe40000100800 */
[----:B--2---:R-:W-:Y:S02]  /*50d0*/  LEA.HI.X.SX32 R31, R11, R3, 0x1, P3 ;  /* 0x000000030b1f7211 */ /* 0x004fe400018f0eff */
[----:B------:R0:W-:Y:S01]  /*50e0*/  STL [R1+0x6bc], R5 ;  /* 0x0006bc0501007387 */ /* 0x0001e20000100800 */
[----:B---3--:R-:W-:Y:S02]  /*50f0*/  @!P5 IMAD.MOV.U32 R4, RZ, RZ, R30 ;  /* 0x000000ffff04d224 */ /* 0x008fe400078e001e */
[----:B0-----:R-:W-:-:S05]  /*5100*/  @!P5 IMAD.MOV.U32 R5, RZ, RZ, R31 ;  /* 0x000000ffff05d224 */ /* 0x001fca00078e001f */
[----:B------:R0:W2:Y:S01]  /*5110*/  @!P5 LDG.E.U16 R29, desc[UR20][R4.64] ;  /* 0x00000014041dd981 */ /* 0x0000a2000c1e1500 */
[----:B------:R-:W-:-:S03]  /*5120*/  VIADD R10, R6, 0xffffff9c ;  /* 0xffffff9c060a7836 */ /* 0x000fc60000000000 */
[----:B------:R3:W-:Y:S02]  /*5130*/  STL [R1+0x6b4], R31 ;  /* 0x0006b41f01007387 */ /* 0x0007e40000100800 */
[----:B------:R-:W-:Y:S01]  /*5140*/  ISETP.GE.U32.AND P1, PT, R10, 0x7fffff1d, PT ;  /* 0x7fffff1d0a00780c */ /* 0x000fe20003f26070 */
[C---:B0-----:R-:W-:Y:S02]  /*5150*/  IMAD R5, R70.reuse, 0x63, RZ ;  /* 0x0000006346057824 */ /* 0x041fe400078e02ff */
[C---:B------:R-:W-:Y:S02]  /*5160*/  IMAD R4, R70.reuse, 0xc4, RZ ;  /* 0x000000c446047824 */ /* 0x040fe400078e02ff */
[C---:B---3--:R-:W-:Y:S01]  /*5170*/  IMAD R31, R70.reuse, 0x62, RZ ;  /* 0x00000062461f7824 */ /* 0x048fe200078e02ff */
[----:B------:R-:W-:Y:S01]  /*5180*/  PRMT R24, RZ, 0x7610, R24 ;  /* 0x00007610ff187816 */ /* 0x000fe20000000018 */
[----:B----4-:R0:W-:Y:S02]  /*5190*/  STL [R1+0xa0], R7 ;  /* 0x0000a00701007387 */ /* 0x0101e40000100800 */
[----:B0-----:R-:W-:-:S05]  /*51a0*/  IMAD R7, R70, 0xc6, RZ ;  /* 0x000000c646077824 */ /* 0x001fca00078e02ff */
[----:B------:R-:W-:Y:S01]  /*51b0*/  IADD3 R30, P5, PT, R7, R2, RZ ;  /* 0x00000002071e7210 */ /* 0x000fe20007fbe0ff */
[----:B------:R-:W-:-:S03]  /*51c0*/  VIADD R7, R6, 0xffffff9f ;  /* 0xffffff9f06077836 */ /* 0x000fc60000000000 */
[----:B------:R-:W-:Y:S02]  /*51d0*/  LEA.HI.X.SX32 R5, R5, R3, 0x1, P5 ;  /* 0x0000000305057211 */ /* 0x000fe400028f0eff */
[----:B------:R-:W-:Y:S01]  /*51e0*/  ISETP.GE.U32.AND P5, PT, R7, 0x7fffff20, PT ;  /* 0x7fffff200700780c */ /* 0x000fe20003fa6070 */
[----:B--2---:R0:W-:Y:S01]  /*51f0*/  STL [R1+0xa4], R29 ;  /* 0x0000a41d01007387 */ /* 0x0041e20000100800 */
[----:B------:R-:W-:-:S03]  /*5200*/  PRMT R7, RZ, 0x7610, R7 ;  /* 0x00007610ff077816 */ /* 0x000fc60000000007 */
[----:B------:R2:W-:Y:S01]  /*5210*/  STL [R1+0x6b0], R30 ;  /* 0x0006b01e01007387 */ /* 0x0005e20000100800 */
[----:B0-----:R-:W-:Y:S01]  /*5220*/  IADD3 R29, P0, PT, R4, R2, RZ ;  /* 0x00000002041d7210 */ /* 0x001fe20007f1e0ff */
[----:B------:R-:W-:-:S03]  /*5230*/  IMAD.MOV.U32 R4, RZ, RZ, R30 ;  /* 0x000000ffff047224 */ /* 0x000fc600078e001e */
[----:B--2---:R-:W-:Y:S01]  /*5240*/  LEA.HI.X.SX32 R30, R31, R3, 0x1, P0 ;  /* 0x000000031f1e7211 */ /* 0x004fe200000f0eff */
[----:B------:R-:W-:Y:S04]  /*5250*/  STL [R1+0x6a8], R29 ;  /* 0x0006a81d01007387 */ /* 0x000fe80000100800 */
[----:B------:R0:W-:Y:S04]  /*5260*/  STL [R1+0x6ac], R5 ;  /* 0x0006ac0501007387 */ /* 0x0001e80000100800 */
[----:B------:R2:W3:Y:S02]  /*5270*/  @!P1 LDG.E.U16 R7, desc[UR20][R4.64] ;  /* 0x0000001404079981 */ /* 0x0004e4000c1e1500 */
[----:B--2---:R-:W-:-:S02]  /*5280*/  @!P4 IMAD.MOV.U32 R4, RZ, RZ, R29 ;  /* 0x000000ffff04c224 */ /* 0x004fc400078e001d */
[----:B0-----:R-:W-:-:S05]  /*5290*/  @!P4 IMAD.MOV.U32 R5, RZ, RZ, R30 ;  /* 0x000000ffff05c224 */ /* 0x001fca00078e001e */
[----:B------:R0:W2:Y:S01]  /*52a0*/  @!P4 LDG.E.U16 R24, desc[UR20][R4.64] ;  /* 0x000000140418c981 */ /* 0x0000a2000c1e1500 */
[----:B------:R-:W-:-:S03]  /*52b0*/  VIADD R10, R6, 0xffffff9e ;  /* 0xffffff9e060a7836 */ /* 0x000fc60000000000 */
[----:B------:R-:W-:Y:S02]  /*52c0*/  STL [R1+0x6a4], R30 ;  /* 0x0006a41e01007387 */ /* 0x000fe40000100800 */
[----:B------:R-:W-:Y:S01]  /*52d0*/  ISETP.GE.U32.AND P3, PT, R10, 0x7fffff1f, PT ;  /* 0x7fffff1f0a00780c */ /* 0x000fe20003f66070 */
[C---:B0-----:R-:W-:Y:S02]  /*52e0*/  IMAD R4, R70.reuse, 0xc0, RZ ;  /* 0x000000c046047824 */ /* 0x041fe400078e02ff */
[----:B------:R-:W-:Y:S01]  /*52f0*/  IMAD R5, R70, 0x61, RZ ;  /* 0x0000006146057824 */ /* 0x000fe200078e02ff */
[----:B------:R-:W-:Y:S02]  /*5300*/  PRMT R153, RZ, 0x7610, R153 ;  /* 0x00007610ff997816 */ /* 0x000fe40000000099 */
[----:B------:R-:W-:Y:S02]  /*5310*/  IADD3 R29, P1, PT, R4, R2, RZ ;  /* 0x00000002041d7210 */ /* 0x000fe40007f3e0ff */
[----:B------:R-:W-:Y:S01]  /*5320*/  PRMT R28, RZ, 0x7610, R28 ;  /* 0x00007610ff1c7816 */ /* 0x000fe2000000001c */
[----:B---3--:R0:W-:Y:S02]  /*5330*/  STL [R1+0x88], R7 ;  /* 0x0000880701007387 */ /* 0x0081e40000100800 */
[----:B0-----:R-:W-:-:S05]  /*5340*/  IMAD R7, R70, 0xc2, RZ ;  /* 0x000000c246077824 */ /* 0x001fca00078e02ff */
[----:B------:R-:W-:Y:S01]  /*5350*/  IADD3 R30, P4, PT, R7, R2, RZ ;  /* 0x00000002071e7210 */ /* 0x000fe20007f9e0ff */
[----:B--2---:R0:W-:Y:S03]  /*5360*/  STL [R1+0x9c], R24 ;  /* 0x00009c1801007387 */ /* 0x0041e60000100800 */
[----:B------:R-:W-:Y:S01]  /*5370*/  LEA.HI.X.SX32 R5, R5, R3, 0x1, P4 ;  /* 0x0000000305057211 */ /* 0x000fe200020f0eff */
[----:B------:R-:W-:Y:S01]  /*5380*/  IMAD.MOV.U32 R4, RZ, RZ, R30 ;  /* 0x000000ffff047224 */ /* 0x000fe200078e001e */
[----:B------:R2:W-:Y:S01]  /*5390*/  STL [R1+0x6a0], R30 ;  /* 0x0006a01e01007387 */ /* 0x0005e20000100800 */
[----:B0-----:R-:W-:-:S03]  /*53a0*/  IMAD R24, R70, 0x60, RZ ;  /* 0x0000006046187824 */ /* 0x001fc600078e02ff */
[----:B------:R-:W-:Y:S02]  /*53b0*/  STL [R1+0x698], R29 ;  /* 0x0006981d01007387 */ /* 0x000fe40000100800 */
[----:B--2---:R-:W-:Y:S02]  /*53c0*/  LEA.HI.X.SX32 R30, R24, R3, 0x1, P1 ;  /* 0x00000003181e7211 */ /* 0x004fe400008f0eff */
[----:B------:R0:W-:Y:S04]  /*53d0*/  STL [R1+0x69c], R5 ;  /* 0x00069c0501007387 */ /* 0x0001e80000100800 */
[----:B------:R2:W3:Y:S02]  /*53e0*/  @!P3 LDG.E.U16 R153, desc[UR20][R4.64] ;  /* 0x000000140499b981 */ /* 0x0004e4000c1e1500 */
[----:B--2---:R-:W-:-:S02]  /*53f0*/  @!P5 IMAD.MOV.U32 R4, RZ, RZ, R29 ;  /* 0x000000ffff04d224 */ /* 0x004fc400078e001d */
[----:B0-----:R-:W-:-:S05]  /*5400*/  @!P5 IMAD.MOV.U32 R5, RZ, RZ, R30 ;  /* 0x000000ffff05d224 */ /* 0x001fca00078e001e */
[----:B------:R0:W2:Y:S01]  /*5410*/  @!P5 LDG.E.U16 R28, desc[UR20][R4.64] ;  /* 0x00000014041cd981 */ /* 0x0000a2000c1e1500 */
[C---:B------:R-:W-:Y:S02]  /*5420*/  VIADD R10, R6.reuse, 0xffffffa0 ;  /* 0xffffffa0060a7836 */ /* 0x040fe40000000000 */
[----:B------:R-:W-:-:S03]  /*5430*/  VIADD R7, R6, 0xffffffa1 ;  /* 0xffffffa106077836 */ /* 0x000fc60000000000 */
[----:B------:R-:W-:Y:S02]  /*5440*/  ISETP.GE.U32.AND P0, PT, R10, 0x7fffff21, PT ;  /* 0x7fffff210a00780c */ /* 0x000fe40003f06070 */
[----:B------:R-:W-:Y:S01]  /*5450*/  ISETP.GE.U32.AND P4, PT, R7, 0x7fffff22, PT ;  /* 0x7fffff220700780c */ /* 0x000fe20003f86070 */
[C---:B------:R-:W-:Y:S01]  /*5460*/  IMAD R7, R70.reuse, 0xbe, RZ ;  /* 0x000000be46077824 */ /* 0x040fe200078e02ff */
[----:B------:R4:W-:Y:S01]  /*5470*/  STL [R1+0x694], R30 ;  /* 0x0006941e01007387 */ /* 0x0009e20000100800 */
[C---:B0-----:R-:W-:Y:S02]  /*5480*/  IMAD R4, R70.reuse, 0xbc, RZ ;  /* 0x000000bc46047824 */ /* 0x041fe400078e02ff */
[C---:B------:R-:W-:Y:S01]  /*5490*/  IMAD R5, R70.reuse, 0x5f, RZ ;  /* 0x0000005f46057824 */ /* 0x040fe200078e02ff */
[----:B------:R-:W-:Y:S01]  /*54a0*/  PRMT R132, RZ, 0x7610, R132 ;  /* 0x00007610ff847816 */ /* 0x000fe20000000084 */
[----:B----4-:R-:W-:Y:S01]  /*54b0*/  IMAD R30, R70, 0x5e, RZ ;  /* 0x0000005e461e7824 */ /* 0x010fe200078e02ff */
[----:B------:R-:W-:Y:S01]  /*54c0*/  PRMT R16, RZ, 0x7610, R16 ;  /* 0x00007610ff107816 */ /* 0x000fe20000000010 */
[----:B---3--:R0:W-:Y:S02]  /*54d0*/  STL [R1+0x7c], R153 ;  /* 0x00007c9901007387 */ /* 0x0081e40000100800 */
[----:B0-----:R-:W-:-:S02]  /*54e0*/  IADD3 R153, P5, PT, R7, R2, RZ ;  /* 0x0000000207997210 */ /* 0x001fc40007fbe0ff */
[----:B--2---:R0:W-:Y:S02]  /*54f0*/  STL [R1+0x80], R28 ;  /* 0x0000801c01007387 */ /* 0x0041e40000100800 */
[----:B------:R-:W-:Y:S02]  /*5500*/  LEA.HI.X.SX32 R5, R5, R3, 0x1, P5 ;  /* 0x0000000305057211 */ /* 0x000fe400028f0eff */
[----:B------:R-:W-:Y:S01]  /*5510*/  STL [R1+0x690], R153 ;  /* 0x0006909901007387 */ /* 0x000fe20000100800 */
[----:B0-----:R-:W-:Y:S01]  /*5520*/  IADD3 R28, P3, PT, R4, R2, RZ ;  /* 0x00000002041c7210 */ /* 0x001fe20007f7e0ff */
[----:B------:R-:W-:-:S03]  /*5530*/  @!P0 IMAD.MOV.U32 R4, RZ, RZ, R153 ;  /* 0x000000ffff048224 */ /* 0x000fc600078e0099 */
[----:B------:R-:W-:Y:S01]  /*5540*/  LEA.HI.X.SX32 R29, R30, R3, 0x1, P3 ;  /* 0x000000031e1d7211 */ /* 0x000fe200018f0eff */
[----:B------:R-:W-:Y:S04]  /*5550*/  STL [R1+0x688], R28 ;  /* 0x0006881c01007387 */ /* 0x000fe80000100800 */
[----:B------:R0:W-:Y:S04]  /*5560*/  STL [R1+0x68c], R5 ;  /* 0x00068c0501007387 */ /* 0x0001e80000100800 */
[----:B------:R2:W3:Y:S02]  /*5570*/  @!P0 LDG.E.U16 R132, desc[UR20][R4.64] ;  /* 0x0000001404848981 */ /* 0x0004e4000c1e1500 */
[----:B--2---:R-:W-:-:S02]  /*5580*/  @!P4 IMAD.MOV.U32 R4, RZ, RZ, R28 ;  /* 0x000000ffff04c224 */ /* 0x004fc400078e001c */
[----:B0-----:R-:W-:-:S05]  /*5590*/  @!P4 IMAD.MOV.U32 R5, RZ, RZ, R29 ;  /* 0x000000ffff05c224 */ /* 0x001fca00078e001d */
[----:B------:R0:W2:Y:S01]  /*55a0*/  @!P4 LDG.E.U16 R16, desc[UR20][R4.64] ;  /* 0x000000140410c981 */ /* 0x0000a2000c1e1500 */
[C---:B------:R-:W-:Y:S02]  /*55b0*/  VIADD R7, R6.reuse, 0xffffffa3 ;  /* 0xffffffa306077836 */ /* 0x040fe40000000000 */
[----:B------:R-:W-:-:S03]  /*55c0*/  VIADD R10, R6, 0xffffffa2 ;  /* 0xffffffa2060a7836 */ /* 0x000fc60000000000 */
[----:B------:R-:W-:Y:S01]  /*55d0*/  ISETP.GE.U32.AND P5, PT, R7, 0x7fffff24, PT ;  /* 0x7fffff240700780c */ /* 0x000fe20003fa6070 */
[----:B------:R-:W-:Y:S01]  /*55e0*/  IMAD R7, R70, 0xba, RZ ;  /* 0x000000ba46077824 */ /* 0x000fe200078e02ff */
[----:B------:R-:W-:Y:S01]  /*55f0*/  ISETP.GE.U32.AND P1, PT, R10, 0x7fffff23, PT ;  /* 0x7fffff230a00780c */ /* 0x000fe20003f26070 */
[----:B------:R-:W-:Y:S01]  /*5600*/  STL [R1+0x684], R29 ;  /* 0x0006841d01007387 */ /* 0x000fe20000100800 */
[C---:B0-----:R-:W-:Y:S02]  /*5610*/  IMAD R5, R70.reuse, 0x5d, RZ ;  /* 0x0000005d46057824 */ /* 0x041fe400078e02ff */
[----:B------:R-:W-:Y:S01]  /*5620*/  IMAD R4, R70, 0xb8, RZ ;  /* 0x000000b846047824 */ /* 0x000fe200078e02ff */
[----:B------:R-:W-:-:S04]  /*5630*/  PRMT R119, RZ, 0x7610, R119 ;  /* 0x00007610ff777816 */ /* 0x000fc80000000077 */
[-C--:B------:R-:W-:Y:S02]  /*5640*/  IADD3 R28, P0, PT, R4, R2.reuse, RZ ;  /* 0x00000002041c7210 */ /* 0x080fe40007f1e0ff */
[----:B------:R-:W-:Y:S01]  /*5650*/  PRMT R26, RZ, 0x7610, R26 ;  /* 0x00007610ff1a7816 */ /* 0x000fe2000000001a */
[----:B--2---:R-:W-:Y:S04]  /*5660*/  STL [R1+0x78], R16 ;  /* 0x0000781001007387 */ /* 0x004fe80000100800 */
[----:B---3--:R0:W-:Y:S02]  /*5670*/  STL [R1+0x74], R132 ;  /* 0x0000748401007387 */ /* 0x0081e40000100800 */
[----:B0-----:R-:W-:Y:S01]  /*5680*/  IADD3 R132, P4, PT, R7, R2, RZ ;  /* 0x0000000207847210 */ /* 0x001fe20007f9e0ff */
[----:B------:R-:W-:-:S03]  /*5690*/  IMAD R16, R70, 0x5c, RZ ;  /* 0x0000005c46107824 */ /* 0x000fc600078e02ff */
[-C--:B------:R-:W-:Y:S01]  /*56a0*/  LEA.HI.X.SX32 R153, R5, R3.reuse, 0x1, P4 ;  /* 0x0000000305997211 */ /* 0x080fe200020f0eff */
[----:B------:R-:W-:Y:S01]  /*56b0*/  @!P1 IMAD.MOV.U32 R4, RZ, RZ, R132 ;  /* 0x000000ffff049224 */ /* 0x000fe200078e0084 */
[----:B------:R-:W-:-:S03]  /*56c0*/  LEA.HI.X.SX32 R29, R16, R3, 0x1, P0 ;  /* 0x00000003101d7211 */ /* 0x000fc600000f0eff */
[----:B------:R-:W-:-:S05]  /*56d0*/  @!P1 IMAD.MOV.U32 R5, RZ, RZ, R153 ;  /* 0x000000ffff059224 */ /* 0x000fca00078e0099 */
[----:B------:R0:W2:Y:S02]  /*56e0*/  @!P1 LDG.E.U16 R119, desc[UR20][R4.64] ;  /* 0x0000001404779981 */ /* 0x0000a4000c1e1500 */
[----:B0-----:R-:W-:Y:S02]  /*56f0*/  @!P5 IMAD.MOV.U32 R4, RZ, RZ, R28 ;  /* 0x000000ffff04d224 */ /* 0x001fe400078e001c */
[----:B------:R-:W-:-:S05]  /*5700*/  @!P5 IMAD.MOV.U32 R5, RZ, RZ, R29 ;  /* 0x000000ffff05d224 */ /* 0x000fca00078e001d */
[----:B------:R0:W3:Y:S01]  /*5710*/  @!P5 LDG.E.U16 R26, desc[UR20][R4.64] ;  /* 0x00000014041ad981 */ /* 0x0000e2000c1e1500 */
[C---:B------:R-:W-:Y:S02]  /*5720*/  VIADD R7, R6.reuse, 0xffffffa5 ;  /* 0xffffffa506077836 */ /* 0x040fe40000000000 */
[----:B------:R-:W-:Y:S01]  /*5730*/  VIADD R10, R6, 0xffffffa4 ;  /* 0xffffffa4060a7836 */ /* 0x000fe20000000000 */
[----:B------:R-:W-:Y:S02]  /*5740*/  STL [R1+0x680], R132 ;  /* 0x0006808401007387 */ /* 0x000fe40000100800 */
[----:B------:R-:W-:Y:S01]  /*5750*/  ISETP.GE.U32.AND P4, PT, R7, 0x7fffff26, PT ;  /* 0x7fffff260700780c */ /* 0x000fe20003f86070 */
[----:B------:R-:W-:Y:S01]  /*5760*/  IMAD R7, R70, 0xb6, RZ ;  /* 0x000000b646077824 */ /* 0x000fe200078e02ff */
[----:B------:R-:W-:Y:S01]  /*5770*/  ISETP.GE.U32.AND P3, PT, R10, 0x7fffff25, PT ;  /* 0x7fffff250a00780c */ /* 0x000fe20003f66070 */
[----:B------:R-:W-:Y:S01]  /*5780*/  STL [R1+0x678], R28 ;  /* 0x0006781c01007387 */ /* 0x000fe20000100800 */
[----:B0-----:R-:W-:-:S03]  /*5790*/  IMAD R5, R70, 0x5b, RZ ;  /* 0x0000005b46057824 */ /* 0x001fc600078e02ff */
[----:B------:R-:W-:Y:S01]  /*57a0*/  STL [R1+0x67c], R153 ;  /* 0x00067c9901007387 */ /* 0x000fe20000100800 */
[----:B------:R-:W-:-:S03]  /*57b0*/  IMAD R4, R70, 0xb4, RZ ;  /* 0x000000b446047824 */ /* 0x000fc600078e02ff */
[----:B------:R0:W-:Y:S01]  /*57c0*/  STL [R1+0x674], R29 ;  /* 0x0006741d01007387 */ /* 0x0001e20000100800 */
[----:B------:R-:W-:Y:S01]  /*57d0*/  PRMT R69, RZ, 0x7610, R69 ;  /* 0x00007610ff457816 */ /* 0x000fe20000000045 */
[----:B0-----:R-:W-:Y:S01]  /*57e0*/  IMAD R29, R70, 0x5a, RZ ;  /* 0x0000005a461d7824 */ /* 0x001fe200078e02ff */
[----:B------:R-:W-:Y:S01]  /*57f0*/  PRMT R23, RZ, 0x7610, R23 ;  /* 0x00007610ff177816 */ /* 0x000fe20000000017 */
[----:B--2---:R0:W-:Y:S02]  /*5800*/  STL [R1+0x6c], R119 ;  /* 0x00006c7701007387 */ /* 0x0041e40000100800 */
[----:B0-----:R-:W-:-:S04]  /*5810*/  IADD3 R119, P5, PT, R7, R2, RZ ;  /* 0x0000000207777210 */ /* 0x001fc80007fbe0ff */
[----:B------:R-:W-:Y:S01]  /*5820*/  LEA.HI.X.SX32 R132, R5, R3, 0x1, P5 ;  /* 0x0000000305847211 */ /* 0x000fe200028f0eff */
[----:B---3--:R0:W-:Y:S04]  /*5830*/  STL [R1+0x70], R26 ;  /* 0x0000701a01007387 */ /* 0x0081e80000100800 */
[----:B------:R-:W-:Y:S01]  /*5840*/  @!P3 IMAD.MOV.U32 R5, RZ, RZ, R132 ;  /* 0x000000ffff05b224 */ /* 0x000fe200078e0084 */
[----:B0-----:R-:W-:Y:S01]  /*5850*/  IADD3 R26, P1, PT, R4, R2, RZ ;  /* 0x00000002041a7210 */ /* 0x001fe20007f3e0ff */
[----:B------:R-:W-:-:S03]  /*5860*/  @!P3 IMAD.MOV.U32 R4, RZ, RZ, R119 ;  /* 0x000000ffff04b224 */ /* 0x000fc600078e0077 */
[----:B------:R-:W-:Y:S02]  /*5870*/  LEA.HI.X.SX32 R28, R29, R3, 0x1, P1 ;  /* 0x000000031d1c7211 */ /* 0x000fe400008f0eff */
        /* <DEDUP_REMOVED lines=10> */
[----:B------:R4:W-:Y:S01]  /*5920*/  STL [R1+0x668], R26 ;  /* 0x0006681a01007387 */ /* 0x0009e20000100800 */
[----:B0-----:R-:W-:-:S03]  /*5930*/  IMAD R5, R70, 0x59, RZ ;  /* 0x0000005946057824 */ /* 0x001fc600078e02ff */
[----:B------:R-:W-:Y:S01]  /*5940*/  STL [R1+0x66c], R132 ;  /* 0x00066c8401007387 */ /* 0x000fe20000100800 */
[----:B------:R-:W-:-:S03]  /*5950*/  IMAD R4, R70, 0xb0, RZ ;  /* 0x000000b046047824 */ /* 0x000fc600078e02ff */
[----:B------:R-:W-:Y:S01]  /*5960*/  STL [R1+0x664], R28 ;  /* 0x0006641c01007387 */ /* 0x000fe20000100800 */
[----:B----4-:R-:W-:Y:S01]  /*5970*/  IMAD R26, R70, 0x58, RZ ;  /* 0x00000058461a7824 */ /* 0x010fe200078e02ff */
[----:B------:R-:W-:Y:S02]  /*5980*/  PRMT R68, RZ, 0x7610, R68 ;  /* 0x00007610ff447816 */ /* 0x000fe40000000044 */
        /* <DEDUP_REMOVED lines=70> */
[----:B------:R-:W-:Y:S01]  /*5df0*/  STL [R1+0x638], R19 ;  /* 0x0006381301007387 */ /* 0x000fe20000100800 */
[----:B------:R-:W-:-:S03]  /*5e00*/  ISETP.GE.U32.AND P0, PT, R10, 0x7fffff2d, PT ;  /* 0x7fffff2d0a00780c */ /* 0x000fc60003f06070 */
[----:B------:R-:W-:Y:S01]  /*5e10*/  STL [R1+0x63c], R68 ;  /* 0x00063c4401007387 */ /* 0x000fe20000100800 */
[----:B0-----:R-:W-:-:S03]  /*5e20*/  IMAD R5, R70, 0x53, RZ ;  /* 0x0000005346057824 */ /* 0x001fc600078e02ff */
[----:B------:R0:W-:Y:S01]  /*5e30*/  STL [R1+0x634], R23 ;  /* 0x0006341701007387 */ /* 0x0001e20000100800 */
[C---:B------:R-:W-:Y:S01]  /*5e40*/  IMAD R4, R70.reuse, 0xa4, RZ ;  /* 0x000000a446047824 */ /* 0x040fe200078e02ff */
[-C--:B0-----:R-:W-:Y:S01]  /*5e50*/  IADD3 R23, P5, PT, R7, R2.reuse, RZ ;  /* 0x0000000207177210 */ /* 0x081fe20007fbe0ff */
[----:B------:R-:W-:Y:S01]  /*5e60*/  IMAD R27, R70, 0x52, RZ ;  /* 0x00000052461b7824 */ /* 0x000fe200078e02ff */
[----:B------:R-:W-:Y:S02]  /*5e70*/  PRMT R22, RZ, 0x7610, R22 ;  /* 0x00007610ff167816 */ /* 0x000fe40000000016 */
[----:B------:R-:W-:Y:S01]  /*5e80*/  PRMT R14, RZ, 0x7610, R14 ;  /* 0x00007610ff0e7816 */ /* 0x000fe2000000000e */
[----:B---3--:R0:W-:Y:S04]  /*5e90*/  STL [R1+0x38], R15 ;  /* 0x0000380f01007387 */ /* 0x0081e80000100800 */
[----:B------:R-:W-:Y:S04]  /*5ea0*/  STL [R1+0x630], R23 ;  /* 0x0006301701007387 */ /* 0x000fe80000100800 */
[----:B--2---:R2:W-:Y:S01]  /*5eb0*/  STL [R1+0x34], R25 ;  /* 0x0000341901007387 */ /* 0x0045e20000100800 */
[----:B0-----:R-:W-:Y:S01]  /*5ec0*/  IADD3 R15, P3, PT, R4, R2, RZ ;  /* 0x00000002040f7210 */ /* 0x001fe20007f7e0ff */
[----:B------:R-:W-:Y:S01]  /*5ed0*/  @!P0 IMAD.MOV.U32 R4, RZ, RZ, R23 ;  /* 0x000000ffff048224 */ /* 0x000fe200078e0017 */
[----:B--2---:R-:W-:-:S02]  /*5ee0*/  LEA.HI.X.SX32 R25, R5, R3, 0x1, P5 ;  /* 0x0000000305197211 */ /* 0x004fc400028f0eff */
[----:B------:R-:W-:-:S03]  /*5ef0*/  LEA.HI.X.SX32 R19, R27, R3, 0x1, P3 ;  /* 0x000000031b137211 */ /* 0x000fc600018f0eff */
[----:B------:R-:W-:-:S05]  /*5f00*/  @!P0 IMAD.MOV.U32 R5, RZ, RZ, R25 ;  /* 0x000000ffff058224 */ /* 0x000fca00078e0019 */
[----:B------:R0:W2:Y:S02]  /*5f10*/  @!P0 LDG.E.U16 R22, desc[UR20][R4.64] ;  /* 0x0000001404168981 */ /* 0x0000a4000c1e1500 */
[----:B0-----:R-:W-:Y:S02]  /*5f20*/  @!P4 IMAD.MOV.U32 R4, RZ, RZ, R15 ;  /* 0x000000ffff04c224 */ /* 0x001fe400078e000f */
[----:B------:R-:W-:-:S05]  /*5f30*/  @!P4 IMAD.MOV.U32 R5, RZ, RZ, R19 ;  /* 0x000000ffff05c224 */ /* 0x000fca00078e0013 */
[----:B------:R0:W3:Y:S01]  /*5f40*/  @!P4 LDG.E.U16 R14, desc[UR20][R4.64] ;  /* 0x00000014040ec981 */ /* 0x0000e2000c1e1500 */
[C---:B------:R-:W-:Y:S02]  /*5f50*/  VIADD R7, R6.reuse, 0xffffffaf ;  /* 0xffffffaf06077836 */ /* 0x040fe40000000000 */
[----:B------:R-:W-:-:S03]  /*5f60*/  VIADD R10, R6, 0xffffffae ;  /* 0xffffffae060a7836 */ /* 0x000fc60000000000 */
        /* <DEDUP_REMOVED lines=8> */
[----:B------:R-:W-:Y:S02]  /*5ff0*/  PRMT R18, RZ, 0x7610, R18 ;  /* 0x00007610ff127816 */ /* 0x000fe40000000012 */
[----:B0-----:R-:W-:-:S04]  /*6000*/  IADD3 R19, P4, PT, R7, R2, RZ ;  /* 0x0000000207137210 */ /* 0x001fc80007f9e0ff */
[----:B------:R-:W-:-:S05]  /*6010*/  LEA.HI.X.SX32 R23, R5, R3, 0x1, P4 ;  /* 0x0000000305177211 */ /* 0x000fca00020f0eff */
[----:B------:R-:W-:Y:S01]  /*6020*/  @!P1 IMAD.MOV.U32 R5, RZ, RZ, R23 ;  /* 0x000000ffff059224 */ /* 0x000fe200078e0017 */
[----:B------:R-:W-:Y:S01]  /*6030*/  PRMT R12, RZ, 0x7610, R12 ;  /* 0x00007610ff0c7816 */ /* 0x000fe2000000000c */
[----:B--2---:R0:W-:Y:S02]  /*6040*/  STL [R1+0x20], R22 ;  /* 0x0000201601007387 */ /* 0x0041e40000100800 */
[----:B0-----:R-:W-:Y:S02]  /*6050*/  IMAD R22, R70, 0x50, RZ ;  /* 0x0000005046167824 */ /* 0x001fe400078e02ff */
[----:B---3--:R0:W-:Y:S02]  /*6060*/  STL [R1+0x24], R14 ;  /* 0x0000240e01007387 */ /* 0x0081e40000100800 */
        /* <DEDUP_REMOVED lines=18> */
[----:B0-----:R-:W-:Y:S01]  /*6190*/  IADD3 R15, P5, PT, R7, R2, RZ ;  /* 0x00000002070f7210 */ /* 0x001fe20007fbe0ff */
[----:B------:R-:W-:Y:S01]  /*61a0*/  IMAD R25, R70, 0x4e, RZ ;  /* 0x0000004e46197824 */ /* 0x000fe200078e02ff */
[----:B------:R-:W-:Y:S01]  /*61b0*/  PRMT R164, RZ, 0x7610, R164 ;  /* 0x00007610ffa47816 */ /* 0x000fe200000000a4 */
[C---:B------:R-:W-:Y:S01]  /*61c0*/  VIADD R7, R6.reuse, 0xffffffb3 ;  /* 0xffffffb306077836 */ /* 0x040fe20000000000 */
[----:B------:R-:W-:Y:S01]  /*61d0*/  PRMT R165, RZ, 0x7610, R165 ;  /* 0x00007610ffa57816 */ /* 0x000fe200000000a5 */
[----:B------:R-:W-:-:S05]  /*61e0*/  VIADD R10, R6, 0xffffffb2 ;  /* 0xffffffb2060a7836 */ /* 0x000fca0000000000 */
[----:B------:R-:W-:Y:S02]  /*61f0*/  ISETP.GE.U32.AND P0, PT, R10, 0x7fffff33, PT ;  /* 0x7fffff330a00780c */ /* 0x000fe40003f06070 */
[----:B------:R-:W-:Y:S01]  /*6200*/  PRMT R162, RZ, 0x7610, R162 ;  /* 0x00007610ffa27816 */ /* 0x000fe200000000a2 */
[----:B------:R-:W-:Y:S01]  /*6210*/  VIADD R10, R6, 0xffffffb4 ;  /* 0xffffffb4060a7836 */ /* 0x000fe20000000000 */
[----:B------:R-:W-:Y:S01]  /*6220*/  PRMT R163, RZ, 0x7610, R163 ;  /* 0x00007610ffa37816 */ /* 0x000fe200000000a3 */
[----:B------:R-:W-:Y:S01]  /*6230*/  IMAD R23, R70, 0x4a, RZ ;  /* 0x0000004a46177824 */ /* 0x000fe200078e02ff */
[----:B------:R-:W-:Y:S02]  /*6240*/  PRMT R160, RZ, 0x7610, R160 ;  /* 0x00007610ffa07816 */ /* 0x000fe400000000a0 */
[----:B------:R-:W-:Y:S02]  /*6250*/  PRMT R161, RZ, 0x7610, R161 ;  /* 0x00007610ffa17816 */ /* 0x000fe400000000a1 */
[----:B------:R-:W-:-:S02]  /*6260*/  PRMT R158, RZ, 0x7610, R158 ;  /* 0x00007610ff9e7816 */ /* 0x000fc4000000009e */
[----:B------:R-:W-:Y:S02]  /*6270*/  PRMT R159, RZ, 0x7610, R159 ;  /* 0x00007610ff9f7816 */ /* 0x000fe4000000009f */
[----:B------:R-:W-:Y:S02]  /*6280*/  PRMT R148, RZ, 0x7610, R148 ;  /* 0x00007610ff947816 */ /* 0x000fe40000000094 */
[----:B------:R-:W-:Y:S02]  /*6290*/  PRMT R157, RZ, 0x7610, R157 ;  /* 0x00007610ff9d7816 */ /* 0x000fe4000000009d */
        /* <DEDUP_REMOVED lines=9> */
[----:B------:R-:W-:Y:S01]  /*6330*/  PRMT R66, RZ, 0x7610, R66 ;  /* 0x00007610ff427816 */ /* 0x000fe20000000042 */
[----:B---3--:R0:W-:Y:S04]  /*6340*/  STL [R1+0x1c], R12 ;  /* 0x00001c0c01007387 */ /* 0x0081e80000100800 */
[----:B------:R-:W-:Y:S04]  /*6350*/  STL [R1+0x610], R15 ;  /* 0x0006100f01007387 */ /* 0x000fe80000100800 */
[----:B--2---:R2:W-:Y:S01]  /*6360*/  STL [R1], R18 ;  /* 0x0000001201007387 */ /* 0x0045e20000100800 */
[----:B0-----:R-:W-:Y:S01]  /*6370*/  IADD3 R12, P1, PT, R4, R2, RZ ;  /* 0x00000002040c7210 */ /* 0x001fe20007f3e0ff */
[----:B------:R-:W-:Y:S01]  /*6380*/  @!P3 IMAD.MOV.U32 R4, RZ, RZ, R15 ;  /* 0x000000ffff04b224 */ /* 0x000fe200078e000f */
[----:B--2---:R-:W-:-:S02]  /*6390*/  LEA.HI.X.SX32 R18, R5, R3, 0x1, P5 ;  /* 0x0000000305127211 */ /* 0x004fc400028f0eff */
[----:B------:R-:W-:-:S03]  /*63a0*/  LEA.HI.X.SX32 R14, R25, R3, 0x1, P1 ;  /* 0x00000003190e7211 */ /* 0x000fc600008f0eff */
[----:B------:R-:W-:Y:S01]  /*63b0*/  @!P3 IMAD.MOV.U32 R5, RZ, RZ, R18 ;  /* 0x000000ffff05b224 */ /* 0x000fe200078e0012 */
[----:B------:R-:W-:Y:S01]  /*63c0*/  ISETP.GE.U32.AND P5, PT, R7, 0x7fffff34, PT ;  /* 0x7fffff340700780c */ /* 0x000fe20003fa6070 */
[----:B------:R-:W-:-:S03]  /*63d0*/  IMAD R7, R70, 0x9a, RZ ;  /* 0x0000009a46077824 */ /* 0x000fc600078e02ff */
[----:B------:R0:W5:Y:S02]  /*63e0*/  @!P3 LDG.E.U16 R164, desc[UR20][R4.64] ;  /* 0x0000001404a4b981 */ /* 0x000164000c1e1500 */
[----:B0-----:R-:W-:Y:S02]  /*63f0*/  @!P4 IMAD.MOV.U32 R4, RZ, RZ, R12 ;  /* 0x000000ffff04c224 */ /* 0x001fe400078e000c */
[----:B------:R-:W-:-:S05]  /*6400*/  @!P4 IMAD.MOV.U32 R5, RZ, RZ, R14 ;  /* 0x000000ffff05c224 */ /* 0x000fca00078e000e */
[----:B------:R0:W5:Y:S01]  /*6410*/  @!P4 LDG.E.U16 R165, desc[UR20][R4.64] ;  /* 0x0000001404a5c981 */ /* 0x000162000c1e1500 */
[----:B------:R-:W-:-:S03]  /*6420*/  IADD3 R15, P4, PT, R7, R2, RZ ;  /* 0x00000002070f7210 */ /* 0x000fc60007f9e0ff */
[----:B------:R2:W-:Y:S01]  /*6430*/  STL [R1+0x608], R12 ;  /* 0x0006080c01007387 */ /* 0x0005e20000100800 */
[C---:B0-----:R-:W-:Y:S02]  /*6440*/  IMAD R5, R70.reuse, 0x4d, RZ ;  /* 0x0000004d46057824 */ /* 0x041fe400078e02ff */
[----:B------:R-:W-:Y:S01]  /*6450*/  IMAD R4, R70, 0x98, RZ ;  /* 0x0000009846047824 */ /* 0x000fe200078e02ff */
[----:B------:R0:W-:Y:S02]  /*6460*/  STL [R1+0x60c], R18 ;  /* 0x00060c1201007387 */ /* 0x0001e40000100800 */
[----:B------:R-:W-:Y:S02]  /*6470*/  LEA.HI.X.SX32 R19, R5, R3, 0x1, P4 ;  /* 0x0000000305137211 */ /* 0x000fe400020f0eff */
[----:B--2---:R-:W-:Y:S01]  /*6480*/  IADD3 R12, P3, PT, R4, R2, RZ ;  /* 0x00000002040c7210 */ /* 0x004fe20007f7e0ff */
[----:B------:R2:W-:Y:S01]  /*6490*/  STL [R1+0x604], R14 ;  /* 0x0006040e01007387 */ /* 0x0005e20000100800 */
[----:B------:R-:W-:-:S02]  /*64a0*/  @!P0 IMAD.MOV.U32 R4, RZ, RZ, R15 ;  /* 0x000000ffff048224 */ /* 0x000fc400078e000f */
[----:B0-----:R-:W-:Y:S02]  /*64b0*/  IMAD R18, R70, 0x4c, RZ ;  /* 0x0000004c46127824 */ /* 0x001fe400078e02ff */
[----:B------:R-:W-:Y:S02]  /*64c0*/  @!P0 IMAD.MOV.U32 R5, RZ, RZ, R19 ;  /* 0x000000ffff058224 */ /* 0x000fe400078e0013 */
[----:B------:R-:W-:Y:S01]  /*64d0*/  VIADD R7, R6, 0xffffffb5 ;  /* 0xffffffb506077836 */ /* 0x000fe20000000000 */
[----:B--2---:R-:W-:Y:S02]  /*64e0*/  LEA.HI.X.SX32 R14, R18, R3, 0x1, P3 ;  /* 0x00000003120e7211 */ /* 0x004fe400018f0eff */
[----:B------:R0:W5:Y:S02]  /*64f0*/  @!P0 LDG.E.U16 R162, desc[UR20][R4.64] ;  /* 0x0000001404a28981 */ /* 0x000164000c1e1500 */
[----:B------:R-:W-:Y:S01]  /*6500*/  ISETP.GE.U32.AND P4, PT, R7, 0x7fffff36, PT ;  /* 0x7fffff360700780c */ /* 0x000fe20003f86070 */
[----:B------:R-:W-:Y:S01]  /*6510*/  IMAD R7, R70, 0x96, RZ ;  /* 0x0000009646077824 */ /* 0x000fe200078e02ff */
[----:B------:R-:W-:Y:S01]  /*6520*/  ISETP.GE.U32.AND P1, PT, R10, 0x7fffff35, PT ;  /* 0x7fffff350a00780c */ /* 0x000fe20003f26070 */
[----:B0-----:R-:W-:-:S02]  /*6530*/  @!P5 IMAD.MOV.U32 R4, RZ, RZ, R12 ;  /* 0x000000ffff04d224 */ /* 0x001fc400078e000c */
[----:B------:R-:W-:Y:S01]  /*6540*/  @!P5 IMAD.MOV.U32 R5, RZ, RZ, R14 ;  /* 0x000000ffff05d224 */ /* 0x000fe200078e000e */
[----:B------:R0:W-:Y:S04]  /*6550*/  STL [R1+0x600], R15 ;  /* 0x0006000f01007387 */ /* 0x0001e80000100800 */
[----:B------:R2:W5:Y:S04]  /*6560*/  @!P5 LDG.E.U16 R163, desc[UR20][R4.64] ;  /* 0x0000001404a3d981 */ /* 0x000568000c1e1500 */
[----:B------:R3:W-:Y:S01]  /*6570*/  STL [R1+0x5f8], R12 ;  /* 0x0005f80c01007387 */ /* 0x0007e20000100800 */
[----:B0-----:R-:W-:Y:S01]  /*6580*/  IADD3 R15, P5, PT, R7, R2, RZ ;  /* 0x00000002070f7210 */ /* 0x001fe20007fbe0ff */
[----:B--2---:R-:W-:-:S02]  /*6590*/  IMAD R5, R70, 0x4b, RZ ;  /* 0x0000004b46057824 */ /* 0x004fc400078e02ff */
[----:B------:R-:W-:Y:S01]  /*65a0*/  IMAD R4, R70, 0x94, RZ ;  /* 0x0000009446047824 */ /* 0x000fe200078e02ff */
[----:B------:R0:W-:Y:S04]  /*65b0*/  STL [R1+0x5fc], R19 ;  /* 0x0005fc1301007387 */ /* 0x0001e80000100800 */
[----:B---3--:R-:W-:Y:S01]  /*65c0*/  IADD3 R12, P0, PT, R4, R2, RZ ;  /* 0x00000002040c7210 */ /* 0x008fe20007f1e0ff */
[----:B------:R2:W-:Y:S01]  /*65d0*/  STL [R1+0x5f4], R14 ;  /* 0x0005f40e01007387 */ /* 0x0005e20000100800 */
[----:B0-----:R-:W-:Y:S01]  /*65e0*/  LEA.HI.X.SX32 R19, R5, R3, 0x1, P5 ;  /* 0x0000000305137211 */ /* 0x001fe200028f0eff */
[----:B------:R-:W-:Y:S02]  /*65f0*/  @!P1 IMAD.MOV.U32 R4, RZ, RZ, R15 ;  /* 0x000000ffff049224 */ /* 0x000fe400078e000f */
[----:B------:R-:W-:-:S02]  /*6600*/  VIADD R7, R6, 0xffffffb7 ;  /* 0xffffffb706077836 */ /* 0x000fc40000000000 */
[----:B------:R-:W-:Y:S01]  /*6610*/  @!P1 IMAD.MOV.U32 R5, RZ, RZ, R19 ;  /* 0x000000ffff059224 */ /* 0x000fe200078e0013 */
[----:B--2---:R-:W-:Y:S01]  /*6620*/  LEA.HI.X.SX32 R14, R23, R3, 0x1, P0 ;  /* 0x00000003170e7211 */ /* 0x004fe200000f0eff */
[----:B------:R-:W-:Y:S01]  /*6630*/  VIADD R10, R6, 0xffffffb6 ;  /* 0xffffffb6060a7836 */ /* 0x000fe20000000000 */
[----:B------:R-:W-:Y:S02]  /*6640*/  ISETP.GE.U32.AND P5, PT, R7, 0x7fffff38, PT ;  /* 0x7fffff380700780c */ /* 0x000fe40003fa6070 */
[----:B------:R0:W5:Y:S01]  /*6650*/  @!P1 LDG.E.U16 R160, desc[UR20][R4.64] ;  /* 0x0000001404a09981 */ /* 0x000162000c1e1500 */
[----:B------:R-:W-:Y:S01]  /*6660*/  IMAD R7, R70, 0x92, RZ ;  /* 0x0000009246077824 */ /* 0x000fe200078e02ff */
[----:B------:R-:W-:Y:S02]  /*6670*/  ISETP.GE.U32.AND P3, PT, R10, 0x7fffff37, PT ;  /* 0x7fffff370a00780c */ /* 0x000fe40003f66070 */
[----:B------:R-:W-:Y:S01]  /*6680*/  STL [R1+0x5f0], R15 ;  /* 0x0005f00f01007387 */ /* 0x000fe20000100800 */
[----:B0-----:R-:W-:-:S02]  /*6690*/  @!P4 IMAD.MOV.U32 R4, RZ, RZ, R12 ;  /* 0x000000ffff04c224 */ /* 0x001fc400078e000c */
[----:B------:R-:W-:Y:S01]  /*66a0*/  @!P4 IMAD.MOV.U32 R5, RZ, RZ, R14 ;  /* 0x000000ffff05c224 */ /* 0x000fe200078e000e */
[----:B------:R-:W-:Y:S04]  /*66b0*/  STL [R1+0x5e8], R12 ;  /* 0x0005e80c01007387 */ /* 0x000fe80000100800 */
[----:B------:R0:W5:Y:S04]  /*66c0*/  @!P4 LDG.E.U16 R161, desc[UR20][R4.64] ;  /* 0x0000001404a1c981 */ /* 0x000168000c1e1500 */
[----:B------:R2:W-:Y:S01]  /*66d0*/  STL [R1+0x5ec], R19 ;  /* 0x0005ec1301007387 */ /* 0x0005e20000100800 */
[----:B0-----:R-:W-:-:S02]  /*66e0*/  IMAD R5, R70, 0x49, RZ ;  /* 0x0000004946057824 */ /* 0x001fc400078e02ff */
[----:B------:R-:W-:Y:S01]  /*66f0*/  IMAD R4, R70, 0x90, RZ ;  /* 0x0000009046047824 */ /* 0x000fe200078e02ff */
[-C--:B--2---:R-:W-:Y:S01]  /*6700*/  IADD3 R19, P4, PT, R7, R2.reuse, RZ ;  /* 0x0000000207137210 */ /* 0x084fe20007f9e0ff */
[----:B------:R0:W-:Y:S03]  /*6710*/  STL [R1+0x5e4], R14 ;  /* 0x0005e40e01007387 */ /* 0x0001e60000100800 */
[----:B------:R-:W-:Y:S02]  /*6720*/  LEA.HI.X.SX32 R68, R5, R3, 0x1, P4 ;  /* 0x0000000305447211 */ /* 0x000fe400020f0eff */
[----:B------:R-:W-:Y:S01]  /*6730*/  IADD3 R12, P1, PT, R4, R2, RZ ;  /* 0x00000002040c7210 */ /* 0x000fe20007f3e0ff */
[----:B------:R-:W-:Y:S02]  /*6740*/  @!P3 IMAD.MOV.U32 R4, RZ, RZ, R19 ;  /* 0x000000ffff04b224 */ /* 0x000fe400078e0013 */
[----:B0-----:R-:W-:-:S02]  /*6750*/  IMAD R14, R70, 0x48, RZ ;  /* 0x00000048460e7824 */ /* 0x001fc400078e02ff */
[----:B------:R-:W-:Y:S02]  /*6760*/  @!P3 IMAD.MOV.U32 R5, RZ, RZ, R68 ;  /* 0x000000ffff05b224 */ /* 0x000fe400078e0044 */
[----:B------:R-:W-:Y:S01]  /*6770*/  VIADD R7, R6, 0xffffffb9 ;  /* 0xffffffb906077836 */ /* 0x000fe20000000000 */
[----:B------:R-:W-:Y:S01]  /*6780*/  LEA.HI.X.SX32 R15, R14, R3, 0x1, P1 ;  /* 0x000000030e0f7211 */ /* 0x000fe200008f0eff */
[----:B------:R-:W-:Y:S01]  /*6790*/  VIADD R10, R6, 0xffffffb8 ;  /* 0xffffffb8060a7836 */ /* 0x000fe20000000000 */
[----:B------:R0:W5:Y:S02]  /*67a0*/  @!P3 LDG.E.U16 R158, desc[UR20][R4.64] ;  /* 0x00000014049eb981 */ /* 0x000164000c1e1500 */
[----:B------:R-:W-:Y:S01]  /*67b0*/  ISETP.GE.U32.AND P4, PT, R7, 0x7fffff3a, PT ;  /* 0x7fffff3a0700780c */ /* 0x000fe20003f86070 */
[----:B------:R-:W-:Y:S01]  /*67c0*/  IMAD R7, R70, 0x8e, RZ ;  /* 0x0000008e46077824 */ /* 0x000fe200078e02ff */
[----:B------:R-:W-:Y:S01]  /*67d0*/  ISETP.GE.U32.AND P0, PT, R10, 0x7fffff39, PT ;  /* 0x7fffff390a00780c */ /* 0x000fe20003f06070 */
[----:B------:R-:W-:Y:S01]  /*67e0*/  STL [R1+0x5e0], R19 ;  /* 0x0005e01301007387 */ /* 0x000fe20000100800 */
[----:B0-----:R-:W-:-:S02]  /*67f0*/  @!P5 IMAD.MOV.U32 R4, RZ, RZ, R12 ;  /* 0x000000ffff04d224 */ /* 0x001fc400078e000c */
[----:B------:R-:W-:Y:S01]  /*6800*/  @!P5 IMAD.MOV.U32 R5, RZ, RZ, R15 ;  /* 0x000000ffff05d224 */ /* 0x000fe200078e000f */
[----:B------:R-:W-:Y:S04]  /*6810*/  STL [R1+0x5d8], R12 ;  /* 0x0005d80c01007387 */ /* 0x000fe80000100800 */
[----:B------:R0:W5:Y:S04]  /*6820*/  @!P5 LDG.E.U16 R159, desc[UR20][R4.64] ;  /* 0x00000014049fd981 */ /* 0x000168000c1e1500 */
[----:B------:R2:W-:Y:S01]  /*6830*/  STL [R1+0x5dc], R68 ;  /* 0x0005dc4401007387 */ /* 0x0005e20000100800 */
[----:B0-----:R-:W-:-:S02]  /*6840*/  IMAD R5, R70, 0x47, RZ ;  /* 0x0000004746057824 */ /* 0x001fc400078e02ff */
[C---:B------:R-:W-:Y:S01]  /*6850*/  IMAD R4, R70.reuse, 0x8c, RZ ;  /* 0x0000008c46047824 */ /* 0x040fe200078e02ff */
[----:B--2---:R-:W-:Y:S01]  /*6860*/  IADD3 R68, P5, PT, R7, R2, RZ ;  /* 0x0000000207447210 */ /* 0x004fe20007fbe0ff */
[----:B------:R-:W-:-:S03]  /*6870*/  IMAD R19, R70, 0x46, RZ ;  /* 0x0000004646137824 */ /* 0x000fc600078e02ff */
[-C--:B------:R-:W-:Y:S02]  /*6880*/  LEA.HI.X.SX32 R69, R5, R3.reuse, 0x1, P5 ;  /* 0x0000000305457211 */ /* 0x080fe400028f0eff */
[----:B------:R-:W-:Y:S01]  /*6890*/  IADD3 R12, P3, PT, R4, R2, RZ ;  /* 0x00000002040c7210 */ /* 0x000fe20007f7e0ff */
[----:B------:R0:W-:Y:S01]  /*68a0*/  STL [R1+0x5d4], R15 ;  /* 0x0005d40f01007387 */ /* 0x0001e20000100800 */
[----:B------:R-:W-:Y:S02]  /*68b0*/  @!P0 IMAD.MOV.U32 R4, RZ, RZ, R68 ;  /* 0x000000ffff048224 */ /* 0x000fe400078e0044 */
[----:B------:R-:W-:Y:S02]  /*68c0*/  @!P0 IMAD.MOV.U32 R5, RZ, RZ, R69 ;  /* 0x000000ffff058224 */ /* 0x000fe400078e0045 */
[C---:B------:R-:W-:Y:S02]  /*68d0*/  VIADD R7, R6.reuse, 0xffffffbb ;  /* 0xffffffbb06077836 */ /* 0x040fe40000000000 */
[----:B------:R-:W-:Y:S01]  /*68e0*/  VIADD R10, R6, 0xffffffba ;  /* 0xffffffba060a7836 */ /* 0x000fe20000000000 */
[----:B------:R2:W5:Y:S01]  /*68f0*/  @!P0 LDG.E.U16 R148, desc[UR20][R4.64] ;  /* 0x0000001404948981 */ /* 0x000562000c1e1500 */
[----:B0-----:R-:W-:-:S02]  /*6900*/  LEA.HI.X.SX32 R15, R19, R3, 0x1, P3 ;  /* 0x00000003130f7211 */ /* 0x001fc400018f0eff */
[----:B------:R-:W-:Y:S01]  /*6910*/  ISETP.GE.U32.AND P5, PT, R7, 0x7fffff3c, PT ;  /* 0x7fffff3c0700780c */ /* 0x000fe20003fa6070 */
[----:B------:R-:W-:Y:S01]  /*6920*/  IMAD R7, R70, 0x8a, RZ ;  /* 0x0000008a46077824 */ /* 0x000fe200078e02ff */
[----:B------:R-:W-:Y:S01]  /*6930*/  ISETP.GE.U32.AND P1, PT, R10, 0x7fffff3b, PT ;  /* 0x7fffff3b0a00780c */ /* 0x000fe20003f26070 */
[----:B--2---:R-:W-:Y:S02]  /*6940*/  @!P4 IMAD.MOV.U32 R4, RZ, RZ, R12 ;  /* 0x000000ffff04c224 */ /* 0x004fe400078e000c */
[----:B------:R-:W-:Y:S01]  /*6950*/  @!P4 IMAD.MOV.U32 R5, RZ, RZ, R15 ;  /* 0x000000ffff05c224 */ /* 0x000fe200078e000f */
[----:B------:R-:W-:Y:S01]  /*6960*/  STL [R1+0x5d0], R68 ;  /* 0x0005d04401007387 */ /* 0x000fe20000100800 */
[----:B------:R-:W-:-:S03]  /*6970*/  VIADD R10, R6, 0xffffffbc ;  /* 0xffffffbc060a7836 */ /* 0x000fc60000000000 */
[----:B------:R-:W-:Y:S04]  /*6980*/  STL [R1+0x5c8], R12 ;  /* 0x0005c80c01007387 */ /* 0x000fe80000100800 */
[----:B------:R0:W5:Y:S04]  /*6990*/  @!P4 LDG.E.U16 R157, desc[UR20][R4.64] ;  /* 0x00000014049dc981 */ /* 0x000168000c1e1500 */
[----:B------:R2:W-:Y:S01]  /*69a0*/  STL [R1+0x5cc], R69 ;  /* 0x0005cc4501007387 */ /* 0x0005e20000100800 */
[----:B------:R-:W-:Y:S01]  /*69b0*/  ISETP.GE.U32.AND P3, PT, R10, 0x7fffff3d, PT ;  /* 0x7fffff3d0a00780c */ /* 0x000fe20003f66070 */
[----:B0-----:R-:W-:-:S02]  /*69c0*/  IMAD R5, R70, 0x45, RZ ;  /* 0x0000004546057824 */ /* 0x001fc400078e02ff */
[C---:B------:R-:W-:Y:S01]  /*69d0*/  IMAD R4, R70.reuse, 0x88, RZ ;  /* 0x0000008846047824 */ /* 0x040fe200078e02ff */
[-C--:B--2---:R-:W-:Y:S01]  /*69e0*/  IADD3 R69, P4, PT, R7, R2.reuse, RZ ;  /* 0x0000000207457210 */ /* 0x084fe20007f9e0ff */
[----:B------:R0:W-:Y:S01]  /*69f0*/  STL [R1+0x5c4], R15 ;  /* 0x0005c40f01007387 */ /* 0x0001e20000100800 */
[----:B------:R-:W-:Y:S02]  /*6a00*/  IMAD R10, R70, 0x44, RZ ;  /* 0x00000044460a7824 */ /* 0x000fe400078e02ff */
[-C--:B------:R-:W-:Y:S01]  /*6a10*/  LEA.HI.X.SX32 R119, R5, R3.reuse, 0x1, P4 ;  /* 0x0000000305777211 */ /* 0x080fe200020f0eff */
[----:B------:R-:W-:Y:S01]  /*6a20*/  VIADD R7, R6, 0xffffffbd ;  /* 0xffffffbd06077836 */ /* 0x000fe20000000000 */
[----:B0-----:R-:W-:Y:S01]  /*6a30*/  IADD3 R15, P0, PT, R4, R2, RZ ;  /* 0x00000002040f7210 */ /* 0x001fe20007f1e0ff */
[----:B------:R-:W-:Y:S02]  /*6a40*/  @!P1 IMAD.MOV.U32 R4, RZ, RZ, R69 ;  /* 0x000000ffff049224 */ /* 0x000fe400078e0045 */
[----:B------:R-:W-:Y:S01]  /*6a50*/  @!P1 IMAD.MOV.U32 R5, RZ, RZ, R119 ;  /* 0x000000ffff059224 */ /* 0x000fe200078e0077 */
[----:B------:R-:W-:-:S02]  /*6a60*/  LEA.HI.X.SX32 R68, R10, R3, 0x1, P0 ;  /* 0x000000030a447211 */ /* 0x000fc400000f0eff */
[----:B------:R-:W-:Y:S02]  /*6a70*/  ISETP.GE.U32.AND P4, PT, R7, 0x7fffff3e, PT ;  /* 0x7fffff3e0700780c */ /* 0x000fe40003f86070 */
[----:B------:R0:W5:Y:S01]  /*6a80*/  @!P1 LDG.E.U16 R146, desc[UR20][R4.64] ;  /* 0x0000001404929981 */ /* 0x000162000c1e1500 */
[----:B------:R-:W-:-:S03]  /*6a90*/  IMAD R7, R70, 0x86, RZ ;  /* 0x0000008646077824 */ /* 0x000fc600078e02ff */
[----:B------:R-:W-:Y:S01]  /*6aa0*/  STL [R1+0x5c0], R69 ;  /* 0x0005c04501007387 */ /* 0x000fe20000100800 */
[----:B0-----:R-:W-:Y:S02]  /*6ab0*/  @!P5 IMAD.MOV.U32 R4, RZ, RZ, R15 ;  /* 0x000000ffff04d224 */ /* 0x001fe400078e000f */
[----:B------:R-:W-:Y:S01]  /*6ac0*/  @!P5 IMAD.MOV.U32 R5, RZ, RZ, R68 ;  /* 0x000000ffff05d224 */ /* 0x000fe200078e0044 */
[----:B------:R-:W-:Y:S04]  /*6ad0*/  STL [R1+0x5b8], R15 ;  /* 0x0005b80f01007387 */ /* 0x000fe80000100800 */
[----:B------:R0:W5:Y:S04]  /*6ae0*/  @!P5 LDG.E.U16 R147, desc[UR20][R4.64] ;  /* 0x000000140493d981 */ /* 0x000168000c1e1500 */
[----:B------:R2:W-:Y:S01]  /*6af0*/  STL [R1+0x5bc], R119 ;  /* 0x0005bc7701007387 */ /* 0x0005e20000100800 */
        /* <DEDUP_REMOVED lines=10> */
[----:B------:R-:W-:Y:S01]  /*6ba0*/  LEA.HI.X.SX32 R69, R15, R3, 0x1, P1 ;  /* 0x000000030f457211 */ /* 0x000fe200008f0eff */
[----:B------:R-:W-:Y:S01]  /*6bb0*/  VIADD R12, R6, 0xffffffbe ;  /* 0xffffffbe060c7836 */ /* 0x000fe20000000000 */
[----:B------:R-:W-:-:S02]  /*6bc0*/  ISETP.GE.U32.AND P5, PT, R7, 0x7fffff40, PT ;  /* 0x7fffff400700780c */ /* 0x000fc40003fa6070 */
[----:B------:R0:W5:Y:S01]  /*6bd0*/  @!P3 LDG.E.U16 R144, desc[UR20][R4.64] ;  /* 0x000000140490b981 */ /* 0x000162000c1e1500 */
[----:B------:R-:W-:Y:S01]  /*6be0*/  IMAD R7, R70, 0x82, RZ ;  /* 0x0000008246077824 */ /* 0x000fe200078e02ff */
[----:B------:R-:W-:Y:S02]  /*6bf0*/  ISETP.GE.U32.AND P0, PT, R12, 0x7fffff3f, PT ;  /* 0x7fffff3f0c00780c */ /* 0x000fe40003f06070 */
[----:B------:R-:W-:Y:S01]  /*6c00*/  STL [R1+0x5b0], R119 ;  /* 0x0005b07701007387 */ /* 0x000fe20000100800 */
[----:B0-----:R-:W-:Y:S02]  /*6c10*/  @!P4 IMAD.MOV.U32 R4, RZ, RZ, R68 ;  /* 0x000000ffff04c224 */ /* 0x001fe400078e0044 */
[----:B------:R-:W-:Y:S01]  /*6c20*/  @!P4 IMAD.MOV.U32 R5, RZ, RZ, R69 ;  /* 0x000000ffff05c224 */ /* 0x000fe200078e0045 */
[----:B------:R-:W-:Y:S01]  /*6c30*/  STL [R1+0x5a8], R68 ;  /* 0x0005a84401007387 */ /* 0x000fe20000100800 */
[----:B------:R-:W-:-:S03]  /*6c40*/  VIADD R12, R6, 0xffffffc0 ;  /* 0xffffffc0060c7836 */ /* 0x000fc60000000000 */
[----:B------:R-:W-:Y:S04]  /*6c50*/  STL [R1+0x5ac], R132 ;  /* 0x0005ac8401007387 */ /* 0x000fe80000100800 */
[----:B------:R0:W5:Y:S04]  /*6c60*/  @!P4 LDG.E.U16 R145, desc[UR20][R4.64] ;  /* 0x000000140491c981 */ /* 0x000168000c1e1500 */
[----:B------:R2:W-:Y:S01]  /*6c70*/  STL [R1+0x5a4], R69 ;  /* 0x0005a44501007387 */ /* 0x0005e20000100800 */
[----:B------:R-:W-:Y:S01]  /*6c80*/  ISETP.GE.U32.AND P1, PT, R12, 0x7fffff41, PT ;  /* 0x7fffff410c00780c */ /* 0x000fe20003f26070 */
[C---:B0-----:R-:W-:Y:S01]  /*6c90*/  IMAD R4, R70.reuse, 0x41, RZ ;  /* 0x0000004146047824 */ /* 0x041fe200078e02ff */
[-C--:B--2---:R-:W-:Y:S01]  /*6ca0*/  IADD3 R69, P4, PT, R7, R2.reuse, RZ ;  /* 0x0000000207457210 */ /* 0x084fe20007f9e0ff */
[C---:B------:R-:W-:Y:S01]  /*6cb0*/  IMAD.SHL.U32 R5, R70.reuse, 0x40, RZ ;  /* 0x0000004046057824 */ /* 0x040fe200078e00ff */
[----:B------:R-:W-:-:S02]  /*6cc0*/  LEA R12, P3, R70, R2, 0x7 ;  /* 0x00000002460c7211 */ /* 0x000fc400078638ff */
[-C--:B------:R-:W-:Y:S01]  /*6cd0*/  LEA.HI.X.SX32 R119, R4, R3.reuse, 0x1, P4 ;  /* 0x0000000304777211 */ /* 0x080fe200020f0eff */
[----:B------:R-:W-:Y:S01]  /*6ce0*/  VIADD R4, R6, 0xffffffc2 ;  /* 0xffffffc206047836 */ /* 0x000fe20000000000 */
[----:B------:R-:W-:-:S03]  /*6cf0*/  LEA.HI.X.SX32 R68, R5, R3, 0x1, P3 ;  /* 0x0000000305447211 */ /* 0x000fc600018f0eff */
[----:B------:R-:W-:Y:S01]  /*6d00*/  @!P0 IMAD.MOV.U32 R5, RZ, RZ, R119 ;  /* 0x000000ffff058224 */ /* 0x000fe200078e0077 */
[----:B------:R-:W-:Y:S01]  /*6d10*/  ISETP.GE.U32.AND P3, PT, R4, 0x7fffff43, PT ;  /* 0x7fffff430400780c */ /* 0x000fe20003f66070 */
[----:B------:R-:W-:-:S05]  /*6d20*/  @!P0 IMAD.MOV.U32 R4, RZ, RZ, R69 ;  /* 0x000000ffff048224 */ /* 0x000fca00078e0045 */
[----:B------:R0:W5:Y:S01]  /*6d30*/  @!P0 LDG.E.U16 R142, desc[UR20][R4.64] ;  /* 0x00000014048e8981 */ /* 0x000162000c1e1500 */
[----:B------:R-:W-:Y:S02]  /*6d40*/  VIADD R7, R6, 0xffffffc1 ;  /* 0xffffffc106077836 */ /* 0x000fe40000000000 */
[----:B0-----:R-:W-:Y:S02]  /*6d50*/  @!P5 IMAD.MOV.U32 R4, RZ, RZ, R12 ;  /* 0x000000ffff04d224 */ /* 0x001fe400078e000c */
[----:B------:R-:W-:Y:S01]  /*6d60*/  @!P5 IMAD.MOV.U32 R5, RZ, RZ, R68 ;  /* 0x000000ffff05d224 */ /* 0x000fe200078e0044 */
[----:B------:R-:W-:Y:S04]  /*6d70*/  STL [R1+0x5a0], R69 ;  /* 0x0005a04501007387 */ /* 0x000fe80000100800 */
[----:B------:R0:W5:Y:S01]  /*6d80*/  @!P5 LDG.E.U16 R143, desc[UR20][R4.64] ;  /* 0x00000014048fd981 */ /* 0x000162000c1e1500 */
[----:B------:R-:W-:-:S02]  /*6d90*/  IADD3 R9, P5, PT, R9, R2, RZ ;  /* 0x0000000209097210 */ /* 0x000fc40007fbe0ff */
[----:B------:R-:W-:Y:S01]  /*6da0*/  ISETP.GE.U32.AND P4, PT, R7, 0x7fffff42, PT ;  /* 0x7fffff420700780c */ /* 0x000fe20003f86070 */
[----:B------:R2:W-:Y:S01]  /*6db0*/  STL [R1+0x598], R12 ;  /* 0x0005980c01007387 */ /* 0x0005e20000100800 */
[----:B0-----:R-:W-:Y:S01]  /*6dc0*/  IMAD R4, R70, 0x3f, RZ ;  /* 0x0000003f46047824 */ /* 0x001fe200078e02ff */
[----:B------:R-:W-:Y:S01]  /*6dd0*/  IADD3 R7, P0, PT, R8, R2, RZ ;  /* 0x0000000208077210 */ /* 0x000fe20007f1e0ff */
[----:B------:R-:W-:Y:S02]  /*6de0*/  VIADD R5, R6, 0xffffffc3 ;  /* 0xffffffc306057836 */ /* 0x000fe40000000000 */
[----:B--2---:R-:W-:Y:S01]  /*6df0*/  IMAD R12, R70, 0x3e, RZ ;  /* 0x0000003e460c7824 */ /* 0x004fe200078e02ff */
[----:B------:R-:W-:Y:S01]  /*6e00*/  LEA.HI.X.SX32 R69, R4, R3, 0x1, P5 ;  /* 0x0000000304457211 */ /* 0x000fe200028f0eff */
[----:B------:R-:W-:Y:S01]  /*6e10*/  VIADD R4, R6, 0xffffffc4 ;  /* 0xffffffc406047836 */ /* 0x000fe20000000000 */
[----:B------:R-:W-:Y:S01]  /*6e20*/  STL [R1+0x59c], R119 ;  /* 0x00059c7701007387 */ /* 0x000fe20000100800 */
[----:B------:R-:W-:-:S03]  /*6e30*/  ISETP.GE.U32.AND P5, PT, R5, 0x7fffff44, PT ;  /* 0x7fffff440500780c */ /* 0x000fc60003fa6070 */
[----:B------:R0:W-:Y:S01]  /*6e40*/  STL [R1+0x594], R68 ;  /* 0x0005944401007387 */ /* 0x0001e20000100800 */
[----:B------:R-:W-:Y:S01]  /*6e50*/  @!P1 IMAD.MOV.U32 R5, RZ, RZ, R69 ;  /* 0x000000ffff059224 */ /* 0x000fe200078e0045 */
[----:B0-----:R-:W-:Y:S02]  /*6e60*/  LEA.HI.X.SX32 R68, R12, R3, 0x1, P0 ;  /* 0x000000030c447211 */ /* 0x001fe400000f0eff */
[----:B------:R-:W-:Y:S01]  /*6e70*/  ISETP.GE.U32.AND P0, PT, R4, 0x7fffff45, PT ;  /* 0x7fffff450400780c */ /* 0x000fe20003f06070 */
[----:B------:R-:W-:-:S05]  /*6e80*/  @!P1 IMAD.MOV.U32 R4, RZ, RZ, R9 ;  /* 0x000000ffff049224 */ /* 0x000fca00078e0009 */
[----:B------:R0:W5:Y:S02]  /*6e90*/  @!P1 LDG.E.U16 R67, desc[UR20][R4.64] ;  /* 0x0000001404439981 */ /* 0x000164000c1e1500 */
[----:B0-----:R-:W-:Y:S02]  /*6ea0*/  @!P4 IMAD.MOV.U32 R4, RZ, RZ, R7 ;  /* 0x000000ffff04c224 */ /* 0x001fe400078e0007 */
[----:B------:R-:W-:Y:S01]  /*6eb0*/  @!P4 IMAD.MOV.U32 R5, RZ, RZ, R68 ;  /* 0x000000ffff05c224 */ /* 0x000fe200078e0044 */
[----:B------:R-:W-:Y:S04]  /*6ec0*/  STL [R1+0x590], R9 ;  /* 0x0005900901007387 */ /* 0x000fe80000100800 */
[----:B------:R0:W5:Y:S01]  /*6ed0*/  @!P4 LDG.E.U16 R141, desc[UR20][R4.64] ;  /* 0x00000014048dc981 */ /* 0x000162000c1e1500 */
[----:B------:R-:W-:-:S03]  /*6ee0*/  IADD3 R17, P4, PT, R17, R2, RZ ;  /* 0x0000000211117210 */ /* 0x000fc60007f9e0ff */
[----:B------:R2:W-:Y:S01]  /*6ef0*/  STL [R1+0x588], R7 ;  /* 0x0005880701007387 */ /* 0x0005e20000100800 */
[----:B0-----:R-:W-:-:S03]  /*6f00*/  IMAD R4, R70, 0x3d, RZ ;  /* 0x0000003d46047824 */ /* 0x001fc600078e02ff */
[----:B------:R-:W-:Y:S01]  /*6f10*/  STL [R1+0x58c], R69 ;  /* 0x00058c4501007387 */ /* 0x000fe20000100800 */
[----:B------:R-:W-:Y:S01]  /*6f20*/  VIADD R5, R6, 0xffffffc5 ;  /* 0xffffffc506057836 */ /* 0x000fe20000000000 */
[----:B------:R-:W-:Y:S01]  /*6f30*/  IADD3 R8, P1, PT, R13, R2, RZ ;  /* 0x000000020d087210 */ /* 0x000fe20007f3e0ff */
[----:B--2---:R-:W-:Y:S01]  /*6f40*/  IMAD R7, R70, 0x3c, RZ ;  /* 0x0000003c46077824 */ /* 0x004fe200078e02ff */
[----:B------:R0:W-:Y:S04]  /*6f50*/  STL [R1+0x584], R68 ;  /* 0x0005844401007387 */ /* 0x0001e80000100800 */
[-C--:B------:R-:W-:Y:S02]  /*6f60*/  LEA.HI.X.SX32 R9, R7, R3.reuse, 0x1, P1 ;  /* 0x0000000307097211 */ /* 0x080fe400008f0eff */
[----:B0-----:R-:W-:Y:S01]  /*6f70*/  LEA.HI.X.SX32 R68, R4, R3, 0x1, P4 ;  /* 0x0000000304447211 */ /* 0x001fe200020f0eff */
[----:B------:R-:W-:Y:S01]  /*6f80*/  VIADD R4, R6, 0xffffffc6 ;  /* 0xffffffc606047836 */ /* 0x000fe20000000000 */
[----:B------:R-:W-:-:S03]  /*6f90*/  ISETP.GE.U32.AND P4, PT, R5, 0x7fffff46, PT ;  /* 0x7fffff460500780c */ /* 0x000fc60003f86070 */
[----:B------:R-:W-:Y:S01]  /*6fa0*/  @!P3 IMAD.MOV.U32 R5, RZ, RZ, R68 ;  /* 0x000000ffff05b224 */ /* 0x000fe200078e0044 */
[----:B------:R-:W-:Y:S01]  /*6fb0*/  ISETP.GE.U32.AND P1, PT, R4, 0x7fffff47, PT ;  /* 0x7fffff470400780c */ /* 0x000fe20003f26070 */
[----:B------:R-:W-:-:S05]  /*6fc0*/  @!P3 IMAD.MOV.U32 R4, RZ, RZ, R17 ;  /* 0x000000ffff04b224 */ /* 0x000fca00078e0011 */
[----:B------:R0:W5:Y:S04]  /*6fd0*/  @!P3 LDG.E.U16 R65, desc[UR20][R4.64] ;  /* 0x000000140441b981 */ /* 0x000168000c1e1500 */
[----:B------:R2:W-:Y:S01]  /*6fe0*/  STL [R1+0x580], R17 ;  /* 0x0005801101007387 */ /* 0x0005e20000100800 */
[----:B0-----:R-:W-:Y:S02]  /*6ff0*/  @!P5 IMAD.MOV.U32 R4, RZ, RZ, R8 ;  /* 0x000000ffff04d224 */ /* 0x001fe400078e0008 */
[----:B------:R-:W-:Y:S01]  /*7000*/  @!P5 IMAD.MOV.U32 R5, RZ, RZ, R9 ;  /* 0x000000ffff05d224 */ /* 0x000fe200078e0009 */
[----:B------:R0:W-:Y:S04]  /*7010*/  STL [R1+0x578], R8 ;  /* 0x0005780801007387 */ /* 0x0001e80000100800 */
[----:B------:R3:W5:Y:S01]  /*7020*/  @!P5 LDG.E.U16 R66, desc[UR20][R4.64] ;  /* 0x000000140442d981 */ /* 0x000762000c1e1500 */
[----:B--2---:R-:W-:Y:S01]  /*7030*/  IADD3 R17, P5, PT, R36, R2, RZ ;  /* 0x0000000224117210 */ /* 0x004fe20007fbe0ff */
[----:B------:R-:W-:-:S02]  /*7040*/  IMAD R13, R70, 0x3a, RZ ;  /* 0x0000003a460d7824 */ /* 0x000fc400078e02ff */
[----:B------:R2:W-:Y:S01]  /*7050*/  STL [R1+0x57c], R68 ;  /* 0x00057c4401007387 */ /* 0x0005e20000100800 */
[----:B---3--:R-:W-:Y:S01]  /*7060*/  IMAD R4, R70, 0x3b, RZ ;  /* 0x0000003b46047824 */ /* 0x008fe200078e02ff */
[----:B0-----:R-:W-:Y:S01]  /*7070*/  IADD3 R8, P3, PT, R33, R2, RZ ;  /* 0x0000000221087210 */ /* 0x001fe20007f7e0ff */
[----:B------:R-:W-:-:S03]  /*7080*/  VIADD R5, R6, 0xffffffc7 ;  /* 0xffffffc706057836 */ /* 0x000fc60000000000 */
[-C--:B--2---:R-:W-:Y:S01]  /*7090*/  LEA.HI.X.SX32 R68, R4, R3.reuse, 0x1, P5 ;  /* 0x0000000304447211 */ /* 0x084fe200028f0eff */
[----:B------:R-:W-:Y:S01]  /*70a0*/  VIADD R4, R6, 0xffffffc8 ;  /* 0xffffffc806047836 */ /* 0x000fe20000000000 */
[----:B------:R0:W-:Y:S01]  /*70b0*/  STL [R1+0x574], R9 ;  /* 0x0005740901007387 */ /* 0x0001e20000100800 */
[----:B------:R-:W-:Y:S02]  /*70c0*/  ISETP.GE.U32.AND P5, PT, R5, 0x7fffff48, PT ;  /* 0x7fffff480500780c */ /* 0x000fe40003fa6070 */
[----:B------:R-:W-:Y:S01]  /*70d0*/  PRMT R63, RZ, 0x7610, R63 ;  /* 0x00007610ff3f7816 */ /* 0x000fe2000000003f */
[----:B------:R-:W-:Y:S01]  /*70e0*/  @!P0 IMAD.MOV.U32 R5, RZ, RZ, R68 ;  /* 0x000000ffff058224 */ /* 0x000fe200078e0044 */
[----:B0-----:R-:W-:Y:S02]  /*70f0*/  LEA.HI.X.SX32 R9, R13, R3, 0x1, P3 ;  /* 0x000000030d097211 */ /* 0x001fe400018f0eff */
[----:B------:R-:W-:Y:S01]  /*7100*/  ISETP.GE.U32.AND P3, PT, R4, 0x7fffff49, PT ;  /* 0x7fffff490400780c */ /* 0x000fe20003f66070 */
[----:B------:R-:W-:Y:S01]  /*7110*/  @!P0 IMAD.MOV.U32 R4, RZ, RZ, R17 ;  /* 0x000000ffff048224 */ /* 0x000fe200078e0011 */
[----:B------:R-:W-:-:S04]  /*7120*/  PRMT R64, RZ, 0x7610, R64 ;  /* 0x00007610ff407816 */ /* 0x000fc80000000040 */
[----:B------:R0:W5:Y:S04]  /*7130*/  @!P0 LDG.E.U16 R63, desc[UR20][R4.64] ;  /* 0x00000014043f8981 */ /* 0x000168000c1e1500 */
[----:B------:R-:W-:Y:S01]  /*7140*/  STL [R1+0x570], R17 ;  /* 0x0005701101007387 */ /* 0x000fe20000100800 */
[----:B0-----:R-:W-:Y:S02]  /*7150*/  @!P4 IMAD.MOV.U32 R4, RZ, RZ, R8 ;  /* 0x000000ffff04c224 */ /* 0x001fe400078e0008 */
[----:B------:R-:W-:Y:S01]  /*7160*/  @!P4 IMAD.MOV.U32 R5, RZ, RZ, R9 ;  /* 0x000000ffff05c224 */ /* 0x000fe200078e0009 */
[----:B------:R-:W-:Y:S04]  /*7170*/  STL [R1+0x568], R8 ;  /* 0x0005680801007387 */ /* 0x000fe80000100800 */
[----:B------:R0:W5:Y:S04]  /*7180*/  @!P4 LDG.E.U16 R64, desc[UR20][R4.64] ;  /* 0x000000140440c981 */ /* 0x000168000c1e1500 */
[----:B------:R2:W-:Y:S01]  /*7190*/  STL [R1+0x56c], R68 ;  /* 0x00056c4401007387 */ /* 0x0005e20000100800 */
[----:B0-----:R-:W-:Y:S01]  /*71a0*/  IMAD R4, R70, 0x39, RZ ;  /* 0x0000003946047824 */ /* 0x001fe200078e02ff */
[----:B--2---:R-:W-:-:S02]  /*71b0*/  IADD3 R68, P4, PT, R39, R2, RZ ;  /* 0x0000000227447210 */ /* 0x004fc40007f9e0ff */
[----:B------:R0:W-:Y:S01]  /*71c0*/  STL [R1+0x564], R9 ;  /* 0x0005640901007387 */ /* 0x0001e20000100800 */
[----:B------:R-:W-:Y:S01]  /*71d0*/  IMAD R8, R70, 0x38, RZ ;  /* 0x0000003846087824 */ /* 0x000fe200078e02ff */
[-C--:B------:R-:W-:Y:S01]  /*71e0*/  LEA.HI.X.SX32 R69, R4, R3.reuse, 0x1, P4 ;  /* 0x0000000304457211 */ /* 0x080fe200020f0eff */
[C---:B------:R-:W-:Y:S02]  /*71f0*/  VIADD R5, R6.reuse, 0xffffffc9 ;  /* 0xffffffc906057836 */ /* 0x040fe40000000000 */
[----:B------:R-:W-:Y:S01]  /*7200*/  VIADD R4, R6, 0xffffffca ;  /* 0xffffffca06047836 */ /* 0x000fe20000000000 */
[----:B0-----:R-:W-:Y:S02]  /*7210*/  IADD3 R9, P0, PT, R35, R2, RZ ;  /* 0x0000000223097210 */ /* 0x001fe40007f1e0ff */
[----:B------:R-:W-:Y:S02]  /*7220*/  ISETP.GE.U32.AND P4, PT, R5, 0x7fffff4a, PT ;  /* 0x7fffff4a0500780c */ /* 0x000fe40003f86070 */
[----:B------:R-:W-:Y:S01]  /*7230*/  LEA.HI.X.SX32 R17, R8, R3, 0x1, P0 ;  /* 0x0000000308117211 */ /* 0x000fe200000f0eff */
[----:B------:R-:W-:Y:S01]  /*7240*/  @!P1 IMAD.MOV.U32 R5, RZ, RZ, R69 ;  /* 0x000000ffff059224 */ /* 0x000fe200078e0045 */
[----:B------:R-:W-:-:S02]  /*7250*/  PRMT R61, RZ, 0x7610, R61 ;  /* 0x00007610ff3d7816 */ /* 0x000fc4000000003d */
        /* <DEDUP_REMOVED lines=10> */
[----:B0-----:R-:W-:-:S03]  /*7300*/  IMAD R4, R70, 0x37, RZ ;  /* 0x0000003746047824 */ /* 0x001fc600078e02ff */
[----:B------:R0:W-:Y:S01]  /*7310*/  STL [R1+0x554], R17 ;  /* 0x0005541101007387 */ /* 0x0001e20000100800 */
[-C--:B--2---:R-:W-:Y:S01]  /*7320*/  IADD3 R69, P5, PT, R38, R2.reuse, RZ ;  /* 0x0000000226457210 */ /* 0x084fe20007fbe0ff */
[----:B------:R-:W-:Y:S01]  /*7330*/  VIADD R5, R6, 0xffffffcb ;  /* 0xffffffcb06057836 */ /* 0x000fe20000000000 */
[----:B------:R-:W-:Y:S02]  /*7340*/  IADD3 R9, P1, PT, R32, R2, RZ ;  /* 0x0000000220097210 */ /* 0x000fe40007f3e0ff */
[----:B------:R-:W-:Y:S01]  /*7350*/  LEA.HI.X.SX32 R119, R4, R3, 0x1, P5 ;  /* 0x0000000304777211 */ /* 0x000fe200028f0eff */
[----:B------:R-:W-:Y:S02]  /*7360*/  VIADD R4, R6, 0xffffffcc ;  /* 0xffffffcc06047836 */ /* 0x000fe40000000000 */
[----:B0-----:R-:W-:Y:S01]  /*7370*/  IMAD R17, R70, 0x36, RZ ;  /* 0x0000003646117824 */ /* 0x001fe200078e02ff */
[----:B------:R-:W-:Y:S01]  /*7380*/  ISETP.GE.U32.AND P5, PT, R5, 0x7fffff4c, PT ;  /* 0x7fffff4c0500780c */ /* 0x000fe20003fa6070 */
[----:B------:R-:W-:Y:S01]  /*7390*/  @!P3 IMAD.MOV.U32 R5, RZ, RZ, R119 ;  /* 0x000000ffff05b224 */ /* 0x000fe200078e0077 */
[----:B------:R-:W-:-:S02]  /*73a0*/  PRMT R59, RZ, 0x7610, R59 ;  /* 0x00007610ff3b7816 */ /* 0x000fc4000000003b */
[----:B------:R-:W-:Y:S02]  /*73b0*/  LEA.HI.X.SX32 R68, R17, R3, 0x1, P1 ;  /* 0x0000000311447211 */ /* 0x000fe400008f0eff */
[----:B------:R-:W-:Y:S01]  /*73c0*/  ISETP.GE.U32.AND P1, PT, R4, 0x7fffff4d, PT ;  /* 0x7fffff4d0400780c */ /* 0x000fe20003f26070 */
[----:B------:R-:W-:Y:S01]  /*73d0*/  @!P3 IMAD.MOV.U32 R4, RZ, RZ, R69 ;  /* 0x000000ffff04b224 */ /* 0x000fe200078e0045 */
[----:B------:R-:W-:-:S04]  /*73e0*/  PRMT R60, RZ, 0x7610, R60 ;  /* 0x00007610ff3c7816 */ /* 0x000fc8000000003c */
[----:B------:R0:W5:Y:S04]  /*73f0*/  @!P3 LDG.E.U16 R59, desc[UR20][R4.64] ;  /* 0x00000014043bb981 */ /* 0x000168000c1e1500 */
[----:B------:R2:W-:Y:S01]  /*7400*/  STL [R1+0x550], R69 ;  /* 0x0005504501007387 */ /* 0x0005e20000100800 */
[----:B0-----:R-:W-:Y:S02]  /*7410*/  @!P4 IMAD.MOV.U32 R4, RZ, RZ, R9 ;  /* 0x000000ffff04c224 */ /* 0x001fe400078e0009 */
[----:B------:R-:W-:Y:S01]  /*7420*/  @!P4 IMAD.MOV.U32 R5, RZ, RZ, R68 ;  /* 0x000000ffff05c224 */ /* 0x000fe200078e0044 */
[----:B------:R0:W-:Y:S04]  /*7430*/  STL [R1+0x548], R9 ;  /* 0x0005480901007387 */ /* 0x0001e80000100800 */
[----:B------:R3:W5:Y:S01]  /*7440*/  @!P4 LDG.E.U16 R60, desc[UR20][R4.64] ;  /* 0x00000014043cc981 */ /* 0x000762000c1e1500 */
[----:B--2---:R-:W-:-:S03]  /*7450*/  IADD3 R69, P4, PT, R37, R2, RZ ;  /* 0x0000000225457210 */ /* 0x004fc60007f9e0ff */
[----:B------:R2:W-:Y:S01]  /*7460*/  STL [R1+0x54c], R119 ;  /* 0x00054c7701007387 */ /* 0x0005e20000100800 */
[----:B---3--:R-:W-:Y:S01]  /*7470*/  IMAD R4, R70, 0x35, RZ ;  /* 0x0000003546047824 */ /* 0x008fe200078e02ff */
[----:B------:R-:W-:Y:S01]  /*7480*/  IADD3 R20, P3, PT, R20, R2, RZ ;  /* 0x0000000214147210 */ /* 0x000fe20007f7e0ff */
[----:B0-----:R-:W-:Y:S02]  /*7490*/  IMAD R9, R70, 0x34, RZ ;  /* 0x0000003446097824 */ /* 0x001fe400078e02ff */
[----:B------:R-:W-:Y:S01]  /*74a0*/  VIADD R5, R6, 0xffffffcd ;  /* 0xffffffcd06057836 */ /* 0x000fe20000000000 */
[-C--:B--2---:R-:W-:Y:S01]  /*74b0*/  LEA.HI.X.SX32 R119, R4, R3.reuse, 0x1, P4 ;  /* 0x0000000304777211 */ /* 0x084fe200020f0eff */
[----:B------:R-:W-:Y:S01]  /*74c0*/  VIADD R4, R6, 0xffffffce ;  /* 0xffffffce06047836 */ /* 0x000fe20000000000 */
[----:B------:R0:W-:Y:S01]  /*74d0*/  STL [R1+0x544], R68 ;  /* 0x0005444401007387 */ /* 0x0001e20000100800 */
[----:B------:R-:W-:Y:S02]  /*74e0*/  PRMT R57, RZ, 0x7610, R57 ;  /* 0x00007610ff397816 */ /* 0x000fe40000000039 */
[----:B------:R-:W-:Y:S01]  /*74f0*/  ISETP.GE.U32.AND P4, PT, R5, 0x7fffff4e, PT ;  /* 0x7fffff4e0500780c */ /* 0x000fe20003f86070 */
[----:B------:R-:W-:Y:S01]  /*7500*/  @!P0 IMAD.MOV.U32 R5, RZ, RZ, R119 ;  /* 0x000000ffff058224 */ /* 0x000fe200078e0077 */
[----:B0-----:R-:W-:-:S02]  /*7510*/  LEA.HI.X.SX32 R68, R9, R3, 0x1, P3 ;  /* 0x0000000309447211 */ /* 0x001fc400018f0eff */
        /* <DEDUP_REMOVED lines=11> */
[C---:B---3--:R-:W-:Y:S01]  /*75d0*/  IMAD R4, R70.reuse, 0x33, RZ ;  /* 0x0000003346047824 */ /* 0x048fe200078e02ff */
        /* <DEDUP_REMOVED lines=172> */
[----:B------:R-:W-:Y:S04]  /*80a0*/  STL [R1+0x4bc], R119 ;  /* 0x0004bc7701007387 */ /* 0x000fe80000100800 */
[----:B------:R0:W5:Y:S04]  /*80b0*/  @!P5 LDG.E.U16 R42, desc[UR20][R4.64] ;  /* 0x00000014042ad981 */ /* 0x000168000c1e1500 */
[----:B------:R2:W-:Y:S01]  /*80c0*/  STL [R1+0x4b4], R68 ;  /* 0x0004b44401007387 */ /* 0x0005e20000100800 */
[C---:B0-----:R-:W-:Y:S01]  /*80d0*/  IMAD R4, R70.reuse, 0x23, RZ ;  /* 0x0000002346047824 */ /* 0x041fe200078e02ff */
[-C--:B--2---:R-:W-:Y:S01]  /*80e0*/  IADD3 R68, P5, PT, R19, R2.reuse, RZ ;  /* 0x0000000213447210 */ /* 0x084fe20007fbe0ff */
[----:B------:R-:W-:Y:S01]  /*80f0*/  IMAD R19, R70, 0x22, RZ ;  /* 0x0000002246137824 */ /* 0x000fe200078e02ff */
[----:B------:R-:W-:Y:S01]  /*8100*/  IADD3 R10, P3, PT, R10, R2, RZ ;  /* 0x000000020a0a7210 */ /* 0x000fe20007f7e0ff */
[----:B------:R-:W-:Y:S01]  /*8110*/  VIADD R5, R6, 0xffffffdf ;  /* 0xffffffdf06057836 */ /* 0x000fe20000000000 */
[-C--:B------:R-:W-:Y:S01]  /*8120*/  LEA.HI.X.SX32 R69, R4, R3.reuse, 0x1, P5 ;  /* 0x0000000304457211 */ /* 0x080fe200028f0eff */
[----:B------:R-:W-:Y:S01]  /*8130*/  VIADD R4, R6, 0xffffffe0 ;  /* 0xffffffe006047836 */ /* 0x000fe20000000000 */
[----:B------:R-:W-:-:S02]  /*8140*/  LEA.HI.X.SX32 R14, R19, R3, 0x1, P3 ;  /* 0x00000003130e7211 */ /* 0x000fc400018f0eff */
[----:B------:R-:W-:Y:S01]  /*8150*/  ISETP.GE.U32.AND P5, PT, R5, 0x7fffff60, PT ;  /* 0x7fffff600500780c */ /* 0x000fe20003fa6070 */
[----:B------:R-:W-:Y:S01]  /*8160*/  @!P0 IMAD.MOV.U32 R5, RZ, RZ, R69 ;  /* 0x000000ffff058224 */ /* 0x000fe200078e0045 */
[----:B------:R-:W-:Y:S02]  /*8170*/  PRMT R39, RZ, 0x7610, R39 ;  /* 0x00007610ff277816 */ /* 0x000fe40000000027 */
        /* <DEDUP_REMOVED lines=13> */
[----:B------:R-:W-:Y:S01]  /*8250*/  IMAD.SHL.U32 R5, R70, 0x20, RZ ;  /* 0x0000002046057824 */ /* 0x000fe200078e00ff */
[----:B------:R-:W-:Y:S01]  /*8260*/  LEA.HI.X.SX32 R119, R4, R3, 0x1, P4 ;  /* 0x0000000304777211 */ /* 0x000fe200020f0eff */
[----:B------:R-:W-:Y:S01]  /*8270*/  VIADD R4, R6, 0xffffffe2 ;  /* 0xffffffe206047836 */ /* 0x000fe20000000000 */
[----:B------:R-:W-:Y:S02]  /*8280*/  PRMT R37, RZ, 0x7610, R37 ;  /* 0x00007610ff257816 */ /* 0x000fe40000000025 */
[----:B0-----:R-:W-:-:S04]  /*8290*/  LEA R14, P0, R70, R2, 0x6 ;  /* 0x00000002460e7211 */ /* 0x001fc800078030ff */
[----:B------:R-:W-:Y:S01]  /*82a0*/  LEA.HI.X.SX32 R68, R5, R3, 0x1, P0 ;  /* 0x0000000305447211 */ /* 0x000fe200000f0eff */
[----:B------:R-:W-:Y:S01]  /*82b0*/  @!P1 IMAD.MOV.U32 R5, RZ, RZ, R119 ;  /* 0x000000ffff059224 */ /* 0x000fe200078e0077 */
[----:B------:R-:W-:Y:S01]  /*82c0*/  ISETP.GE.U32.AND P0, PT, R4, 0x7fffff63, PT ;  /* 0x7fffff630400780c */ /* 0x000fe20003f06070 */
[----:B------:R-:W-:Y:S01]  /*82d0*/  @!P1 IMAD.MOV.U32 R4, RZ, RZ, R69 ;  /* 0x000000ffff049224 */ /* 0x000fe200078e0045 */
[----:B------:R-:W-:-:S04]  /*82e0*/  PRMT R38, RZ, 0x7610, R38 ;  /* 0x00007610ff267816 */ /* 0x000fc80000000026 */
[----:B------:R0:W5:Y:S01]  /*82f0*/  @!P1 LDG.E.U16 R37, desc[UR20][R4.64] ;  /* 0x0000001404259981 */ /* 0x000162000c1e1500 */
[----:B------:R-:W-:Y:S02]  /*8300*/  VIADD R10, R6, 0xffffffe1 ;  /* 0xffffffe1060a7836 */ /* 0x000fe40000000000 */
[----:B0-----:R-:W-:Y:S02]  /*8310*/  @!P5 IMAD.MOV.U32 R4, RZ, RZ, R14 ;  /* 0x000000ffff04d224 */ /* 0x001fe400078e000e */
[----:B------:R-:W-:Y:S01]  /*8320*/  @!P5 IMAD.MOV.U32 R5, RZ, RZ, R68 ;  /* 0x000000ffff05d224 */ /* 0x000fe200078e0044 */
[----:B------:R-:W-:Y:S04]  /*8330*/  STL [R1+0x4a0], R69 ;  /* 0x0004a04501007387 */ /* 0x000fe80000100800 */
[----:B------:R0:W5:Y:S01]  /*8340*/  @!P5 LDG.E.U16 R38, desc[UR20][R4.64] ;  /* 0x000000140426d981 */ /* 0x000162000c1e1500 */
[----:B------:R-:W-:-:S03]  /*8350*/  IADD3 R12, P5, PT, R12, R2, RZ ;  /* 0x000000020c0c7210 */ /* 0x000fc60007fbe0ff */
[----:B------:R2:W-:Y:S01]  /*8360*/  STL [R1+0x498], R14 ;  /* 0x0004980e01007387 */ /* 0x0005e20000100800 */
[----:B------:R-:W-:Y:S01]  /*8370*/  ISETP.GE.U32.AND P4, PT, R10, 0x7fffff62, PT ;  /* 0x7fffff620a00780c */ /* 0x000fe20003f86070 */
[----:B0-----:R-:W-:Y:S02]  /*8380*/  IMAD R4, R70, 0x1f, RZ ;  /* 0x0000001f46047824 */ /* 0x001fe400078e02ff */
[----:B------:R-:W-:Y:S01]  /*8390*/  STL [R1+0x49c], R119 ;  /* 0x00049c7701007387 */ /* 0x000fe20000100800 */
[----:B------:R-:W-:Y:S01]  /*83a0*/  VIADD R5, R6, 0xffffffe3 ;  /* 0xffffffe306057836 */ /* 0x000fe20000000000 */
[----:B------:R-:W-:Y:S01]  /*83b0*/  IADD3 R7, P1, PT, R7, R2, RZ ;  /* 0x0000000207077210 */ /* 0x000fe20007f3e0ff */
[----:B--2---:R-:W-:Y:S01]  /*83c0*/  IMAD R14, R70, 0x1e, RZ ;  /* 0x0000001e460e7824 */ /* 0x004fe200078e02ff */
[----:B------:R0:W-:Y:S01]  /*83d0*/  STL [R1+0x494], R68 ;  /* 0x0004944401007387 */ /* 0x0001e20000100800 */
[----:B------:R-:W-:-:S03]  /*83e0*/  PRMT R35, RZ, 0x7610, R35 ;  /* 0x00007610ff237816 */ /* 0x000fc60000000023 */
[-C--:B------:R-:W-:Y:S02]  /*83f0*/  LEA.HI.X.SX32 R10, R14, R3.reuse, 0x1, P1 ;  /* 0x000000030e0a7211 */ /* 0x080fe400008f0eff */
[----:B0-----:R-:W-:Y:S01]  /*8400*/  LEA.HI.X.SX32 R68, R4, R3, 0x1, P5 ;  /* 0x0000000304447211 */ /* 0x001fe200028f0eff */
[----:B------:R-:W-:Y:S01]  /*8410*/  VIADD R4, R6, 0xffffffe4 ;  /* 0xffffffe406047836 */ /* 0x000fe20000000000 */
[----:B------:R-:W-:-:S03]  /*8420*/  ISETP.GE.U32.AND P5, PT, R5, 0x7fffff64, PT ;  /* 0x7fffff640500780c */ /* 0x000fc60003fa6070 */
[----:B------:R-:W-:Y:S01]  /*8430*/  @!P3 IMAD.MOV.U32 R5, RZ, RZ, R68 ;  /* 0x000000ffff05b224 */ /* 0x000fe200078e0044 */
[----:B------:R-:W-:Y:S01]  /*8440*/  ISETP.GE.U32.AND P1, PT, R4, 0x7fffff65, PT ;  /* 0x7fffff650400780c */ /* 0x000fe20003f26070 */
[----:B------:R-:W-:Y:S01]  /*8450*/  @!P3 IMAD.MOV.U32 R4, RZ, RZ, R12 ;  /* 0x000000ffff04b224 */ /* 0x000fe200078e000c */
[----:B------:R-:W-:-:S04]  /*8460*/  PRMT R36, RZ, 0x7610, R36 ;  /* 0x00007610ff247816 */ /* 0x000fc80000000024 */
        /* <DEDUP_REMOVED lines=8> */
[----:B------:R0:W-:Y:S01]  /*84f0*/  STL [R1+0x48c], R68 ;  /* 0x00048c4401007387 */ /* 0x0001e20000100800 */
[----:B------:R-:W-:-:S03]  /*8500*/  VIADD R5, R6, 0xffffffe5 ;  /* 0xffffffe506057836 */ /* 0x000fc60000000000 */
[----:B------:R3:W-:Y:S01]  /*8510*/  STL [R1+0x484], R10 ;  /* 0x0004840a01007387 */ /* 0x0007e20000100800 */
[----:B--2---:R-:W-:Y:S02]  /*8520*/  IADD3 R7, P3, PT, R8, R2, RZ ;  /* 0x0000000208077210 */ /* 0x004fe40007f7e0ff */
[-C--:B0-----:R-:W-:Y:S01]  /*8530*/  LEA.HI.X.SX32 R68, R4, R3.reuse, 0x1, P4 ;  /* 0x0000000304447211 */ /* 0x081fe200020f0eff */
[----:B------:R-:W-:Y:S02]  /*8540*/  VIADD R4, R6, 0xffffffe6 ;  /* 0xffffffe606047836 */ /* 0x000fe40000000000 */
[----:B---3--:R-:W-:Y:S01]  /*8550*/  IMAD R10, R70, 0x1c, RZ ;  /* 0x0000001c460a7824 */ /* 0x008fe200078e02ff */
[----:B------:R-:W-:Y:S01]  /*8560*/  ISETP.GE.U32.AND P4, PT, R5, 0x7fffff66, PT ;  /* 0x7fffff660500780c */ /* 0x000fe20003f86070 */
[----:B------:R-:W-:Y:S01]  /*8570*/  @!P0 IMAD.MOV.U32 R5, RZ, RZ, R68 ;  /* 0x000000ffff058224 */ /* 0x000fe200078e0044 */
[----:B------:R-:W-:Y:S02]  /*8580*/  PRMT R33, RZ, 0x7610, R33 ;  /* 0x00007610ff217816 */ /* 0x000fe40000000021 */
[----:B------:R-:W-:-:S02]  /*8590*/  LEA.HI.X.SX32 R12, R10, R3, 0x1, P3 ;  /* 0x000000030a0c7211 */ /* 0x000fc400018f0eff */
        /* <DEDUP_REMOVED lines=11> */
[----:B---3--:R-:W-:-:S03]  /*8650*/  IMAD R4, R70, 0x1b, RZ ;  /* 0x0000001b46047824 */ /* 0x008fc600078e02ff */
[----:B------:R3:W-:Y:S01]  /*8660*/  STL [R1+0x474], R12 ;  /* 0x0004740c01007387 */ /* 0x0007e20000100800 */
[----:B------:R-:W-:Y:S01]  /*8670*/  VIADD R5, R6, 0xffffffe7 ;  /* 0xffffffe706057836 */ /* 0x000fe20000000000 */
[----:B0-----:R-:W-:Y:S02]  /*8680*/  IADD3 R7, P0, PT, R9, R2, RZ ;  /* 0x0000000209077210 */ /* 0x001fe40007f1e0ff */
[----:B--2---:R-:W-:Y:S01]  /*8690*/  LEA.HI.X.SX32 R68, R4, R3, 0x1, P5 ;  /* 0x0000000304447211 */ /* 0x004fe200028f0eff */
[----:B------:R-:W-:Y:S02]  /*86a0*/  VIADD R4, R6, 0xffffffe8 ;  /* 0xffffffe806047836 */ /* 0x000fe40000000000 */
[----:B---3--:R-:W-:Y:S01]  /*86b0*/  IMAD R12, R70, 0x1a, RZ ;  /* 0x0000001a460c7824 */ /* 0x008fe200078e02ff */
        /* <DEDUP_REMOVED lines=17> */
[----:B0-----:R-:W-:Y:S02]  /*87d0*/  IMAD R7, R70, 0x18, RZ ;  /* 0x0000001846077824 */ /* 0x001fe400078e02ff */
[----:B------:R-:W-:Y:S01]  /*87e0*/  VIADD R5, R6, 0xffffffe9 ;  /* 0xffffffe906057836 */ /* 0x000fe20000000000 */
[-C--:B--2---:R-:W-:Y:S01]  /*87f0*/  LEA.HI.X.SX32 R68, R4, R3.reuse, 0x1, P4 ;  /* 0x0000000304447211 */ /* 0x084fe200020f0eff */
[----:B------:R-:W-:Y:S01]  /*8800*/  VIADD R4, R6, 0xffffffea ;  /* 0xffffffea06047836 */ /* 0x000fe20000000000 */
[----:B---3--:R-:W-:Y:S02]  /*8810*/  IADD3 R8, P1, PT, R11, R2, RZ ;  /* 0x000000020b087210 */ /* 0x008fe40007f3e0ff */
        /* <DEDUP_REMOVED lines=94> */
[----:B------:R-:W-:-:S03]  /*8e00*/  VIADD R9, R6, 0xfffffff1 ;  /* 0xfffffff106097836 */ /* 0x000fc60000000000 */
[----:B------:R-:W-:Y:S01]  /*8e10*/  STL [R1+0x420], R119 ;  /* 0x0004207701007387 */ /* 0x000fe20000100800 */
[----:B0-----:R-:W-:Y:S02]  /*8e20*/  @!P5 IMAD.MOV.U32 R4, RZ, RZ, R68 ;  /* 0x000000ffff04d224 */ /* 0x001fe400078e0044 */
[----:B------:R-:W-:Y:S01]  /*8e30*/  @!P5 IMAD.MOV.U32 R5, RZ, RZ, R69 ;  /* 0x000000ffff05d224 */ /* 0x000fe200078e0045 */
[----:B------:R-:W-:Y:S04]  /*8e40*/  STL [R1+0x418], R68 ;  /* 0x0004184401007387 */ /* 0x000fe80000100800 */
[----:B------:R-:W-:Y:S04]  /*8e50*/  STL [R1+0x41c], R132 ;  /* 0x00041c8401007387 */ /* 0x000fe80000100800 */
[----:B------:R0:W5:Y:S04]  /*8e60*/  @!P5 LDG.E.U16 R22, desc[UR20][R4.64] ;  /* 0x000000140416d981 */ /* 0x000168000c1e1500 */
[----:B------:R2:W-:Y:S01]  /*8e70*/  STL [R1+0x414], R69 ;  /* 0x0004144501007387 */ /* 0x0005e20000100800 */
[----:B------:R-:W-:Y:S01]  /*8e80*/  ISETP.GE.U32.AND P4, PT, R9, 0x7fffff72, PT ;  /* 0x7fffff720900780c */ /* 0x000fe20003f86070 */
[----:B0-----:R-:W-:Y:S01]  /*8e90*/  IMAD R4, R70, 0xf, RZ ;  /* 0x0000000f46047824 */ /* 0x001fe200078e02ff */
        /* <DEDUP_REMOVED lines=17> */
[----:B------:R0:W-:Y:S04]  /*8fb0*/  STL [R1+0x408], R9 ;  /* 0x0004080901007387 */ /* 0x0001e80000100800 */
[----:B------:R-:W-:Y:S04]  /*8fc0*/  STL [R1+0x40c], R132 ;  /* 0x00040c8401007387 */ /* 0x000fe80000100800 */
[----:B------:R2:W5:Y:S04]  /*8fd0*/  @!P4 LDG.E.U16 R20, desc[UR20][R4.64] ;  /* 0x000000140414c981 */ /* 0x000568000c1e1500 */
[----:B------:R3:W-:Y:S01]  /*8fe0*/  STL [R1+0x404], R68 ;  /* 0x0004044401007387 */ /* 0x0007e20000100800 */
[----:B0-----:R-:W-:-:S02]  /*8ff0*/  IMAD R9, R70, 0xc, RZ ;  /* 0x0000000c46097824 */ /* 0x001fc400078e02ff */
[----:B--2---:R-:W-:Y:S01]  /*9000*/  IMAD R4, R70, 0xd, RZ ;  /* 0x0000000d46047824 */ /* 0x004fe200078e02ff */
[-C--:B---3--:R-:W-:Y:S01]  /*9010*/  IADD3 R68, P4, PT, R12, R2.reuse, RZ ;  /* 0x000000020c447210 */ /* 0x088fe20007f9e0ff */
[----:B------:R-:W-:Y:S01]  /*9020*/  VIADD R5, R6, 0xfffffff5 ;  /* 0xfffffff506057836 */ /* 0x000fe20000000000 */
[----:B------:R-:W-:Y:S02]  /*9030*/  IADD3 R7, P1, PT, R7, R2, RZ ;  /* 0x0000000207077210 */ /* 0x000fe40007f3e0ff */
[-C--:B------:R-:W-:Y:S01]  /*9040*/  LEA.HI.X.SX32 R69, R4, R3.reuse, 0x1, P4 ;  /* 0x0000000304457211 */ /* 0x080fe200020f0eff */
[----:B------:R-:W-:Y:S01]  /*9050*/  VIADD R4, R6, 0xfffffff6 ;  /* 0xfffffff606047836 */ /* 0x000fe20000000000 */
[----:B------:R-:W-:Y:S02]  /*9060*/  LEA.HI.X.SX32 R10, R9, R3, 0x1, P1 ;  /* 0x00000003090a7211 */ /* 0x000fe400008f0eff */
[----:B------:R-:W-:Y:S01]  /*9070*/  ISETP.GE.U32.AND P4, PT, R5, 0x7fffff76, PT ;  /* 0x7fffff760500780c */ /* 0x000fe20003f86070 */
        /* <DEDUP_REMOVED lines=31> */
[----:B------:R-:W-:Y:S04]  /*9270*/  STL [R1+0x3e8], R7 ;  /* 0x0003e80701007387 */ /* 0x000fe80000100800 */
[----:B------:R0:W5:Y:S01]  /*9280*/  @!P4 LDG.E.U16 R16, desc[UR20][R4.64] ;  /* 0x000000140410c981 */ /* 0x000162000c1e1500 */
[----:B--2---:R-:W-:-:S03]  /*9290*/  IADD3 R69, P4, PT, R13, R2, RZ ;  /* 0x000000020d457210 */ /* 0x004fc60007f9e0ff */
[----:B------:R2:W-:Y:S01]  /*92a0*/  STL [R1+0x3ec], R132 ;  /* 0x0003ec8401007387 */ /* 0x0005e20000100800 */
[C---:B0-----:R-:W-:Y:S01]  /*92b0*/  IMAD R4, R70.reuse, 0x9, RZ ;  /* 0x0000000946047824 */ /* 0x041fe200078e02ff */
[C---:B------:R-:W-:Y:S01]  /*92c0*/  LEA R8, P0, R70.reuse, R2, 0x4 ;  /* 0x0000000246087211 */ /* 0x040fe200078020ff */
[----:B------:R-:W-:-:S03]  /*92d0*/  IMAD.SHL.U32 R5, R70, 0x8, RZ ;  /* 0x0000000846057824 */ /* 0x000fc600078e00ff */
[-C--:B--2---:R-:W-:Y:S01]  /*92e0*/  LEA.HI.X.SX32 R132, R4, R3.reuse, 0x1, P4 ;  /* 0x0000000304847211 */ /* 0x084fe200020f0eff */
[----:B------:R-:W-:Y:S01]  /*92f0*/  VIADD R4, R6, 0xfffffffa ;  /* 0xfffffffa06047836 */ /* 0x000fe20000000000 */
[----:B------:R0:W-:Y:S01]  /*9300*/  STL [R1+0x3e4], R68 ;  /* 0x0003e44401007387 */ /* 0x0001e20000100800 */
[----:B------:R-:W-:Y:S02]  /*9310*/  PRMT R13, RZ, 0x7610, R13 ;  /* 0x00007610ff0d7816 */ /* 0x000fe4000000000d */
[----:B------:R-:W-:Y:S02]  /*9320*/  PRMT R14, RZ, 0x7610, R14 ;  /* 0x00007610ff0e7816 */ /* 0x000fe4000000000e */
[----:B0-----:R-:W-:Y:S01]  /*9330*/  LEA.HI.X.SX32 R68, R5, R3, 0x1, P0 ;  /* 0x0000000305447211 */ /* 0x001fe200000f0eff */
[----:B------:R-:W-:Y:S01]  /*9340*/  @!P1 IMAD.MOV.U32 R5, RZ, RZ, R132 ;  /* 0x000000ffff059224 */ /* 0x000fe200078e0084 */
[----:B------:R-:W-:Y:S01]  /*9350*/  ISETP.GE.U32.AND P0, PT, R4, 0x7fffff7b, PT ;  /* 0x7fffff7b0400780c */ /* 0x000fe20003f06070 */
[----:B------:R-:W-:-:S05]  /*9360*/  @!P1 IMAD.MOV.U32 R4, RZ, RZ, R69 ;  /* 0x000000ffff049224 */ /* 0x000fca00078e0045 */
[----:B------:R0:W5:Y:S01]  /*9370*/  @!P1 LDG.E.U16 R13, desc[UR20][R4.64] ;  /* 0x00000014040d9981 */ /* 0x000162000c1e1500 */
[----:B------:R-:W-:-:S03]  /*9380*/  VIADD R7, R6, 0xfffffff9 ;  /* 0xfffffff906077836 */ /* 0x000fc60000000000 */
[----:B------:R2:W-:Y:S01]  /*9390*/  STL [R1+0x3e0], R69 ;  /* 0x0003e04501007387 */ /* 0x0005e20000100800 */
[----:B0-----:R-:W-:Y:S02]  /*93a0*/  @!P5 IMAD.MOV.U32 R4, RZ, RZ, R8 ;  /* 0x000000ffff04d224 */ /* 0x001fe400078e0008 */
[----:B------:R-:W-:Y:S01]  /*93b0*/  @!P5 IMAD.MOV.U32 R5, RZ, RZ, R68 ;  /* 0x000000ffff05d224 */ /* 0x000fe200078e0044 */
[----:B------:R0:W-:Y:S04]  /*93c0*/  STL [R1+0x3d8], R8 ;  /* 0x0003d80801007387 */ /* 0x0001e80000100800 */
[----:B------:R3:W5:Y:S01]  /*93d0*/  @!P5 LDG.E.U16 R14, desc[UR20][R4.64] ;  /* 0x00000014040ed981 */ /* 0x000762000c1e1500 */
[----:B--2---:R-:W-:Y:S02]  /*93e0*/  IADD3 R69, P5, PT, R119, R2, RZ ;  /* 0x0000000277457210 */ /* 0x004fe40007fbe0ff */
[----:B------:R-:W-:Y:S01]  /*93f0*/  ISETP.GE.U32.AND P4, PT, R7, 0x7fffff7a, PT ;  /* 0x7fffff7a0700780c */ /* 0x000fe20003f86070 */
[----:B------:R2:W-:Y:S01]  /*9400*/  STL [R1+0x3dc], R132 ;  /* 0x0003dc8401007387 */ /* 0x0005e20000100800 */
[----:B------:R-:W-:-:S02]  /*9410*/  IMAD R7, R70, 0x6, RZ ;  /* 0x0000000646077824 */ /* 0x000fc400078e02ff */
        /* <DEDUP_REMOVED lines=13> */
[----:B------:R0:W5:Y:S01]  /*94f0*/  @!P3 LDG.E.U16 R11, desc[UR20][R4.64] ;  /* 0x00000014040bb981 */ /* 0x000162000c1e1500 */
[----:B------:R-:W-:Y:S01]  /*9500*/  IADD3 R119, P3, PT, R10, R2, RZ ;  /* 0x000000020a777210 */ /* 0x000fe20007f7e0ff */
[----:B0-----:R-:W-:Y:S02]  /*9510*/  @!P4 IMAD.MOV.U32 R4, RZ, RZ, R8 ;  /* 0x000000ffff04c224 */ /* 0x001fe400078e0008 */
[----:B------:R-:W-:Y:S01]  /*9520*/  @!P4 IMAD.MOV.U32 R5, RZ, RZ, R68 ;  /* 0x000000ffff05c224 */ /* 0x000fe200078e0044 */
[----:B------:R-:W-:Y:S04]  /*9530*/  STL [R1+0x3d0], R69 ;  /* 0x0003d04501007387 */ /* 0x000fe80000100800 */
[----:B------:R0:W5:Y:S04]  /*9540*/  @!P4 LDG.E.U16 R12, desc[UR20][R4.64] ;  /* 0x00000014040cc981 */ /* 0x000168000c1e1500 */
[----:B------:R-:W-:Y:S01]  /*9550*/  STL [R1+0x3c8], R8 ;  /* 0x0003c80801007387 */ /* 0x000fe20000100800 */
[----:B0-----:R-:W-:-:S03]  /*9560*/  IMAD R4, R70, 0x5, RZ ;  /* 0x0000000546047824 */ /* 0x001fc600078e02ff */
[----:B------:R0:W-:Y:S01]  /*9570*/  STL [R1+0x3cc], R132 ;  /* 0x0003cc8401007387 */ /* 0x0001e20000100800 */
[----:B------:R-:W-:-:S03]  /*9580*/  IMAD.SHL.U32 R5, R70, 0x4, RZ ;  /* 0x0000000446057824 */ /* 0x000fc600078e00ff */
[----:B------:R2:W-:Y:S01]  /*9590*/  STL [R1+0x3c4], R68 ;  /* 0x0003c44401007387 */ /* 0x0005e20000100800 */
[-C--:B0-----:R-:W-:Y:S01]  /*95a0*/  LEA.HI.X.SX32 R132, R4, R3.reuse, 0x1, P3 ;  /* 0x0000000304847211 */ /* 0x081fe200018f0eff */
[----:B------:R-:W-:Y:S01]  /*95b0*/  VIADD R4, R6, 0xfffffffe ;  /* 0xfffffffe06047836 */ /* 0x000fe20000000000 */
[----:B--2---:R-:W-:Y:S02]  /*95c0*/  LEA R68, P4, R70, R2, 0x3 ;  /* 0x0000000246447211 */ /* 0x004fe400078818ff */
[----:B------:R-:W-:Y:S02]  /*95d0*/  PRMT R9, RZ, 0x7610, R9 ;  /* 0x00007610ff097816 */ /* 0x000fe40000000009 */
[----:B------:R-:W-:Y:S01]  /*95e0*/  LEA.HI.X.SX32 R69, R5, R3, 0x1, P4 ;  /* 0x0000000305457211 */ /* 0x000fe200020f0eff */
[----:B------:R-:W-:Y:S01]  /*95f0*/  @!P0 IMAD.MOV.U32 R5, RZ, RZ, R132 ;  /* 0x000000ffff058224 */ /* 0x000fe200078e0084 */
[----:B------:R-:W-:Y:S01]  /*9600*/  ISETP.GE.U32.AND P4, PT, R4, 0x7fffff7f, PT ;  /* 0x7fffff7f0400780c */ /* 0x000fe20003f86070 */
[----:B------:R-:W-:Y:S01]  /*9610*/  @!P0 IMAD.MOV.U32 R4, RZ, RZ, R119 ;  /* 0x000000ffff048224 */ /* 0x000fe200078e0077 */
[----:B------:R-:W-:Y:S04]  /*9620*/  STL [R1+0x3c0], R119 ;  /* 0x0003c07701007387 */ /* 0x000fe80000100800 */
[----:B------:R-:W-:Y:S04]  /*9630*/  STL [R1+0x3b8], R68 ;  /* 0x0003b84401007387 */ /* 0x000fe80000100800 */
[----:B------:R-:W-:Y:S04]  /*9640*/  STL [R1+0x3bc], R132 ;  /* 0x0003bc8401007387 */ /* 0x000fe80000100800 */
[----:B------:R0:W5:Y:S04]  /*9650*/  @!P0 LDG.E.U16 R9, desc[UR20][R4.64] ;  /* 0x0000001404098981 */ /* 0x000168000c1e1500 */
[----:B------:R2:W-:Y:S01]  /*9660*/  STL [R1+0x3b4], R69 ;  /* 0x0003b44501007387 */ /* 0x0005e20000100800 */
[----:B0-----:R-:W-:-:S02]  /*9670*/  @!P5 IMAD.MOV.U32 R5, RZ, RZ, R69 ;  /* 0x000000ffff05d224 */ /* 0x001fc400078e0045 */
[----:B--2---:R-:W0:Y:S01]  /*9680*/  S2R R69, SR_TID.X ;  /* 0x0000000000457919 */ /* 0x004e220000002100 */
[----:B------:R-:W-:Y:S01]  /*9690*/  PRMT R10, RZ, 0x7610, R10 ;  /* 0x00007610ff0a7816 */ /* 0x000fe2000000000a */
[----:B------:R-:W-:Y:S02]  /*96a0*/  @!P5 IMAD.MOV.U32 R4, RZ, RZ, R68 ;  /* 0x000000ffff04d224 */ /* 0x000fe400078e0044 */
[----:B------:R-:W-:-:S03]  /*96b0*/  VIADD R8, R6, 0xfffffffd ;  /* 0xfffffffd06087836 */ /* 0x000fc60000000000 */
[----:B------:R2:W5:Y:S01]  /*96c0*/  @!P5 LDG.E.U16 R10, desc[UR20][R4.64] ;  /* 0x00000014040ad981 */ /* 0x000562000c1e1500 */
[-C--:B------:R-:W-:Y:S01]  /*96d0*/  IADD3 R119, P5, PT, R7, R2.reuse, RZ ;  /* 0x0000000207777210 */ /* 0x080fe20007fbe0ff */
[----:B------:R-:W-:Y:S01]  /*96e0*/  IMAD.SHL.U32 R153, R70, 0x2, RZ ;  /* 0x0000000246997824 */ /* 0x000fe200078e00ff */
[----:B------:R-:W-:Y:S02]  /*96f0*/  ISETP.GE.U32.AND P3, PT, R8, 0x7fffff7e, PT ;  /* 0x7fffff7e0800780c */ /* 0x000fe40003f66070 */
[----:B------:R-:W-:Y:S01]  /*9700*/  LEA R68, P0, R70, R2, 0x2 ;  /* 0x0000000246447211 */ /* 0x000fe200078010ff */
[----:B--2---:R-:W-:Y:S02]  /*9710*/  VIADD R5, R6, 0x7f ;  /* 0x0000007f06057836 */ /* 0x004fe40000000000 */
[----:B------:R-:W-:-:S03]  /*9720*/  IMAD R4, R70, 0x3, RZ ;  /* 0x0000000346047824 */ /* 0x000fc600078e02ff */
[----:B------:R-:W-:Y:S02]  /*9730*/  ISETP.GT.AND P6, PT, R5, 0x7f, PT ;  /* 0x0000007f0500780c */ /* 0x000fe40003fc4270 */
[-C--:B------:R-:W-:Y:S01]  /*9740*/  LEA.HI.X.SX32 R132, R4, R3.reuse, 0x1, P5 ;  /* 0x0000000304847211 */ /* 0x080fe200028f0eff */
[----:B------:R-:W-:Y:S01]  /*9750*/  @!P1 IMAD.MOV.U32 R4, RZ, RZ, R119 ;  /* 0x000000ffff049224 */ /* 0x000fe200078e0077 */
[----:B------:R-:W-:Y:S02]  /*9760*/  PRMT R7, RZ, 0x7610, R7 ;  /* 0x00007610ff077816 */ /* 0x000fe40000000007 */
[----:B0-----:R-:W-:Y:S02]  /*9770*/  LOP3.LUT R5, R69, 0x7f, RZ, 0xc0, !PT ;  /* 0x0000007f45057812 */ /* 0x001fe400078ec0ff */
[----:B------:R-:W-:Y:S02]  /*9780*/  LEA.HI.X.SX32 R69, R153, R3, 0x1, P0 ;  /* 0x0000000399457211 */ /* 0x000fe400000f0eff */
[----:B------:R-:W-:Y:S01]  /*9790*/  ISETP.LT.AND P0, PT, R5, R6, P6 ;  /* 0x000000060500720c */ /* 0x000fe20003701270 */
[----:B------:R-:W-:Y:S01]  /*97a0*/  @!P1 IMAD.MOV.U32 R5, RZ, RZ, R132 ;  /* 0x000000ffff059224 */ /* 0x000fe200078e0084 */
[----:B------:R0:W-:Y:S01]  /*97b0*/  STL [R1+0x3b0], R119 ;  /* 0x0003b07701007387 */ /* 0x0001e20000100800 */
[----:B------:R-:W-:Y:S01]  /*97c0*/  VIADD R6, R0, 0x7c ;  /* 0x0000007c00067836 */ /* 0x000fe20000000000 */
[----:B------:R-:W-:-:S02]  /*97d0*/  PRMT R8, RZ, 0x7610, R8 ;  /* 0x00007610ff087816 */ /* 0x000fc40000000008 */
[----:B------:R-:W-:Y:S04]  /*97e0*/  STL [R1+0x3a8], R68 ;  /* 0x0003a84401007387 */ /* 0x000fe80000100800 */
[----:B------:R2:W-:Y:S01]  /*97f0*/  STL [R1+0x3ac], R132 ;  /* 0x0003ac8401007387 */ /* 0x0005e20000100800 */
[----:B0-----:R-:W-:-:S03]  /*9800*/  VIADD R119, R0, 0x7b ;  /* 0x0000007b00777836 */ /* 0x001fc60000000000 */
[----:B------:R0:W5:Y:S04]  /*9810*/  @!P1 LDG.E.U16 R7, desc[UR20][R4.64] ;  /* 0x0000001404079981 */ /* 0x000168000c1e1500 */
[----:B------:R3:W-:Y:S01]  /*9820*/  STL [R1+0x3a4], R69 ;  /* 0x0003a44501007387 */ /* 0x0007e20000100800 */
[----:B--2---:R-:W-:-:S03]  /*9830*/  IABS R132, R6 ;  /* 0x0000000600847213 */ /* 0x004fc60000000000 */
[----:B------:R-:W-:Y:S01]  /*9840*/  STL [R1+0x85c], R119 ;  /* 0x00085c7701007387 */ /* 0x000fe20000100800 */
[----:B0-----:R-:W-:Y:S02]  /*9850*/  @!P3 IMAD.MOV.U32 R5, RZ, RZ, R69 ;  /* 0x000000ffff05b224 */ /* 0x001fe400078e0045 */
[----:B------:R-:W-:Y:S02]  /*9860*/  @!P3 IMAD.MOV.U32 R4, RZ, RZ, R68 ;  /* 0x000000ffff04b224 */ /* 0x000fe400078e0044 */
[C---:B---3--:R-:W-:Y:S01]  /*9870*/  VIADD R69, R0.reuse, 0x7d ;  /* 0x0000007d00457836 */ /* 0x048fe20000000000 */
[----:B------:R0:W-:Y:S01]  /*9880*/  STL [R1+0x858], R6 ;  /* 0x0008580601007387 */ /* 0x0001e20000100800 */
[----:B------:R-:W-:-:S03]  /*9890*/  VIADD R68, R0, 0x7e ;  /* 0x0000007e00447836 */ /* 0x000fc60000000000 */
[----:B------:R2:W5:Y:S04]  /*98a0*/  @!P3 LDG.E.U16 R8, desc[UR20][R4.64] ;  /* 0x000000140408b981 */ /* 0x000568000c1e1500 */
[----:B------:R-:W-:Y:S01]  /*98b0*/  STL [R1+0x854], R69 ;  /* 0x0008544501007387 */ /* 0x000fe20000100800 */
[----:B0-----:R-:W-:-:S03]  /*98c0*/  IADD3 R6, P1, PT, R153, R2, RZ ;  /* 0x0000000299067210 */ /* 0x001fc60007f3e0ff */
[----:B------:R0:W-:Y:S01]  /*98d0*/  STL [R1+0x850], R68 ;  /* 0x0008504401007387 */ /* 0x0001e20000100800 */
[----:B--2---:R-:W-:Y:S02]  /*98e0*/  IABS R4, R68 ;  /* 0x0000004400047213 */ /* 0x004fe40000000000 */
[----:B------:R-:W-:Y:S01]  /*98f0*/  IABS R119, R119 ;  /* 0x0000007700777213 */ /* 0x000fe20000000000 */
[----:B------:R-:W-:Y:S01]  /*9900*/  STL [R1+0x3a0], R6 ;  /* 0x0003a00601007387 */ /* 0x000fe20000100800 */
[----:B------:R-:W-:Y:S02]  /*9910*/  IABS R153, R69 ;  /* 0x0000004500997213 */ /* 0x000fe40000000000 */
[----:B0-----:R-:W-:-:S05]  /*9920*/  LEA.HI.X.SX32 R68, R70, R3, 0x1, P1 ;  /* 0x0000000346447211 */ /* 0x001fca00008f0eff */
[----:B------:R0:W-:Y:S01]  /*9930*/  STL [R1+0x39c], R68 ;  /* 0x00039c4401007387 */ /* 0x0001e20000100800 */
[----:B------:R-:W-:Y:S01]  /*9940*/  @!P4 IMAD.MOV.U32 R69, RZ, RZ, R68 ;  /* 0x000000ffff45c224 */ /* 0x000fe200078e0044 */
[----:B------:R-:W-:Y:S01]  /*9950*/  PRMT R5, RZ, 0x7610, R5 ;  /* 0x00007610ff057816 */ /* 0x000fe20000000005 */
[----:B0-----:R-:W-:Y:S02]  /*9960*/  @!P4 IMAD.MOV.U32 R68, RZ, RZ, R6 ;  /* 0x000000ffff44c224 */ /* 0x001fe400078e0006 */
[----:B------:R-:W-:-:S03]  /*9970*/  IMAD.HI.U32 R6, R73, R119, RZ ;  /* 0x0000007749067227 */ /* 0x000fc600078e00ff */
[----:B------:R0:W5:Y:S01]  /*9980*/  @!P4 LDG.E.U16 R5, desc[UR20][R68.64] ;  /* 0x000000144405c981 */ /* 0x000162000c1e1500 */
[----:B------:R-:W-:-:S04]  /*9990*/  IMAD.MOV R6, RZ, RZ, -R6 ;  /* 0x000000ffff067224 */ /* 0x000fc800078e0a06 */
[----:B------:R-:W-:Y:S02]  /*99a0*/  IMAD R119, R72, R6, R119 ;  /* 0x0000000648777224 */ /* 0x000fe400078e0277 */
[----:B------:R-:W-:-:S04]  /*99b0*/  IMAD.HI.U32 R6, R73, R4, RZ ;  /* 0x0000000449067227 */ /* 0x000fc800078e00ff */
[----:B0-----:R-:W-:-:S04]  /*99c0*/  IMAD.HI.U32 R69, R73, R132, RZ ;  /* 0x0000008449457227 */ /* 0x001fc800078e00ff */
[----:B------:R-:W-:-:S04]  /*99d0*/  IMAD.HI.U32 R68, R73, R153, RZ ;  /* 0x0000009949447227 */ /* 0x000fc800078e00ff */
[----:B------:R-:W-:Y:S02]  /*99e0*/  IMAD.MOV R6, RZ, RZ, -R6 ;  /* 0x000000ffff067224 */ /* 0x000fe400078e0a06 */
[----:B------:R-:W-:Y:S02]  /*99f0*/  IMAD.MOV R69, RZ, RZ, -R69 ;  /* 0x000000ffff457224 */ /* 0x000fe400078e0a45 */
[----:B------:R-:W-:Y:S02]  /*9a00*/  IMAD.MOV R68, RZ, RZ, -R68 ;  /* 0x000000ffff447224 */ /* 0x000fe400078e0a44 */
[C---:B------:R-:W-:Y:S02]  /*9a10*/  IMAD R4, R72.reuse, R6, R4 ;  /* 0x0000000648047224 */ /* 0x040fe400078e0204 */
[C---:B------:R-:W-:Y:S02]  /*9a20*/  IMAD R132, R72.reuse, R69, R132 ;  /* 0x0000004548847224 */ /* 0x040fe400078e0284 */
[----:B------:R0:W5:Y:S01]  /*9a30*/  LDL.LU R69, [R1+0xa20] ;  /* 0x000a200001457983 */ /* 0x0001620000300800 */
[----:B------:R-:W-:-:S03]  /*9a40*/  IMAD R153, R72, R68, R153 ;  /* 0x0000004448997224 */ /* 0x000fc600078e0299 */
[----:B------:R0:W5:Y:S01]  /*9a50*/  LDL.LU R68, [R1+0xa1c] ;  /* 0x000a1c0001447983 */ /* 0x0001620000300800 */
[----:B------:R-:W-:-:S03]  /*9a60*/  ISETP.GT.U32.AND P1, PT, R72, R78, PT ;  /* 0x0000004e4800720c */ /* 0x000fc60003f24070 */
[----:B------:R0:W-:Y:S01]  /*9a70*/  STL [R1+0x54], R4 ;  /* 0x0000540401007387 */ /* 0x0001e20000100800 */
[----:B------:R-:W-:Y:S01]  /*9a80*/  ISETP.GT.U32.AND P3, PT, R72, R77, PT ;  /* 0x0000004d4800720c */ /* 0x000fe20003f64070 */
[----:B-1----:R-:W-:-:S04]  /*9a90*/  @!UP1 UIADD3 UR4, UPT, UPT, -UR7, 0x100000, URZ ;  /* 0x0010000007049890 */ /* 0x002fc8000fffe1ff */
[----:B------:R-:W-:Y:S02]  /*9aa0*/  @!UP1 USHF.L.U32 UR5, UR4, 0xb, URZ ;  /* 0x0000000b04059899 */ /* 0x000fe400080006ff */
[----:B------:R-:W-:Y:S01]  /*9ab0*/  @!UP1 USHF.L.U32 UR4, UR4, 0x1, URZ ;  /* 0x0000000104049899 */ /* 0x000fe200080006ff */
[----:B------:R-:W-:Y:S01]  /*9ac0*/  VOTEU.ALL UP1, P2 ;  /* 0x0000000000ff7886 */ /* 0x000fe20001020000 */
[----:B------:R-:W-:Y:S01]  /*9ad0*/  ISETP.GT.U32.AND P4, PT, R72, R76, PT ;  /* 0x0000004c4800720c */ /* 0x000fe20003f84070 */
[----:B------:R-:W-:-:S03]  /*9ae0*/  @!P1 IMAD.IADD R78, R78, 0x1, -R72 ;  /* 0x000000014e4e9824 */ /* 0x000fc600078e0a48 */
[----:B------:R-:W-:-:S06]  /*9af0*/  @!P3 IMAD.IADD R77, R77, 0x1, -R72 ;  /* 0x000000014d4db824 */ /* 0x000fcc00078e0a48 */
[----:B------:R0:W1:Y:S01]  /*9b00*/  @!UP1 SYNCS.EXCH.64 URZ, [UR9+0x10008], UR4 ;  /* 0x0100080409ff95b2 */ /* 0x0000620008000100 */
[C---:B------:R-:W-:Y:S02]  /*9b10*/  ISETP.GT.U32.AND P5, PT, R72.reuse, R79, PT ;  /* 0x0000004f4800720c */ /* 0x040fe40003fa4070 */
[C---:B------:R-:W-:Y:S02]  /*9b20*/  ISETP.GT.U32.AND P3, PT, R72.reuse, R78, PT ;  /* 0x0000004e4800720c */ /* 0x040fe40003f64070 */
[----:B------:R-:W-:Y:S01]  /*9b30*/  ISETP.GT.U32.AND P1, PT, R72, R77, PT ;  /* 0x0000004d4800720c */ /* 0x000fe20003f24070 */
[----:B0-----:R-:W-:-:S12]  /*9b40*/  @!P6 BRA `(.L_x_6) ;  /* 0x000000080000e947 */ /* 0x001fd80003800000 */
[----:B------:R-:W2:Y:S04]  /*9b50*/  LDL.LU R6, [R1+0xb8] ;  /* 0x0000b80001067983 */ /* 0x000ea80000300800 */
[----:B-----5:R0:W-:Y:S04]  /*9b60*/  STL [R1+0xa34], R71 ;  /* 0x000a344701007387 */ /* 0x0201e80000100800 */
[----:B------:R3:W-:Y:S04]  /*9b70*/  STL [R1+0xa30], R70 ;  /* 0x000a304601007387 */ /* 0x0007e80000100800 */
[----:B------:R4:W-:Y:S04]  /*9b80*/  STL [R1+0xa2c], R69 ;  /* 0x000a2c4501007387 */ /* 0x0009e80000100800 */
[----:B------:R1:W-:Y:S04]  /*9b90*/  STL [R1+0xa28], R68 ;  /* 0x000a284401007387 */ /* 0x0003e80000100800 */
[----:B------:R0:W-:Y:S04]  /*9ba0*/  STL [R1+0xa24], R3 ;  /* 0x000a240301007387 */ /* 0x0001e80000100800 */
[----:B------:R1:W-:Y:S04]  /*9bb0*/  STL [R1+0xa20], R2 ;  /* 0x000a200201007387 */ /* 0x0003e80000100800 */
[----:B------:R1:W-:Y:S04]  /*9bc0*/  STL [R1+0xa1c], R0 ;  /* 0x000a1c0001007387 */ /* 0x0003e80000100800 */
[----:B0-----:R-:W2:Y:S04]  /*9bd0*/  LDL.LU R71, [R1] ;  /* 0x0000000001477983 */ /* 0x001ea80000300800 */
[----:B---3--:R-:W3:Y:S04]  /*9be0*/  LDL.LU R70, [R1+0x20] ;  /* 0x0000200001467983 */ /* 0x008ee80000300800 */
[----:B----4-:R-:W4:Y:S04]  /*9bf0*/  LDL.LU R69, [R1+0x34] ;  /* 0x0000340001457983 */ /* 0x010f280000300800 */
[----:B-1----:R-:W3:Y:S04]  /*9c00*/  LDL.LU R68, [R1+0x3c] ;  /* 0x00003c0001447983 */ /* 0x002ee80000300800 */
[----:B------:R-:W3:Y:S04]  /*9c10*/  LDL.LU R3, [R1+0x5c] ;  /* 0x00005c0001037983 */ /* 0x000ee80000300800 */
[----:B------:R-:W3:Y:S04]  /*9c20*/  LDL.LU R2, [R1+0x64] ;  /* 0x0000640001027983 */ /* 0x000ee80000300800 */
[----:B------:R-:W3:Y:S01]  /*9c30*/  LDL.LU R0, [R1+0x6c] ;  /* 0x00006c0001007983 */ /* 0x000ee20000300800 */
[----:B--2---:R-:W-:-:S02]  /*9c40*/  PRMT R4, R6, 0x5410, R5 ;  /* 0x0000541006047816 */ /* 0x004fc40000000005 */
[----:B------:R-:W-:Y:S02]  /*9c50*/  PRMT R5, R8, 0x5410, R7 ;  /* 0x0000541008057816 */ /* 0x000fe40000000007 */
[----:B------:R-:W-:Y:S02]  /*9c60*/  PRMT R8, R14, 0x5410, R13 ;  /* 0x000054100e087816 */ /* 0x000fe4000000000d */
[----:B------:R-:W-:Y:S02]  /*9c70*/  PRMT R13, R24, 0x5410, R23 ;  /* 0x00005410180d7816 */ /* 0x000fe40000000017 */
[----:B------:R-:W-:Y:S02]  /*9c80*/  PRMT R23, R44, 0x5410, R43 ;  /* 0x000054102c177816 */ /* 0x000fe4000000002b */
[----:B------:R-:W2:Y:S01]  /*9c90*/  LDL.LU R44, [R1+0x1c] ;  /* 0x00001c00012c7983 */ /* 0x000ea20000300800 */
[----:B------:R-:W-:Y:S02]  /*9ca0*/  PRMT R24, R46, 0x5410, R45 ;  /* 0x000054102e187816 */ /* 0x000fe4000000002d */
[----:B------:R-:W-:Y:S01]  /*9cb0*/  PRMT R14, R26, 0x5410, R25 ;  /* 0x000054101a0e7816 */ /* 0x000fe20000000019 */
[----:B------:R-:W3:Y:S01]  /*9cc0*/  LDL.LU R45, [R1+0x24] ;  /* 0x00002400012d7983 */ /* 0x000ee20000300800 */
[----:B------:R-:W-:-:S03]  /*9cd0*/  PRMT R25, R48, 0x5410, R47 ;  /* 0x0000541030197816 */ /* 0x000fc6000000002f */
[----:B------:R-:W4:Y:S01]  /*9ce0*/  LDL.LU R46, [R1+0x38] ;  /* 0x00003800012e7983 */ /* 0x000f220000300800 */
[----:B------:R-:W-:-:S03]  /*9cf0*/  PRMT R26, R50, 0x5410, R49 ;  /* 0x00005410321a7816 */ /* 0x000fc60000000031 */
[----:B------:R-:W4:Y:S04]  /*9d00*/  LDL.LU R47, [R1+0x40] ;  /* 0x00004000012f7983 */ /* 0x000f280000300800 */
[----:B------:R-:W4:Y:S04]  /*9d10*/  LDL.LU R48, [R1+0x60] ;  /* 0x0000600001307983 */ /* 0x000f280000300800 */
[----:B------:R-:W4:Y:S04]  /*9d20*/  LDL.LU R49, [R1+0x68] ;  /* 0x0000680001317983 */ /* 0x000f280000300800 */
[----:B------:R-:W4:Y:S01]  /*9d30*/  LDL.LU R50, [R1+0x70] ;  /* 0x0000700001327983 */ /* 0x000f220000300800 */
[----:B------:R-:W-:-:S02]  /*9d40*/  PRMT R6, R10, 0x5410, R9 ;  /* 0x000054100a067816 */ /* 0x000fc40000000009 */
[----:B------:R-:W-:Y:S02]  /*9d50*/  PRMT R9, R16, 0x5410, R15 ;  /* 0x0000541010097816 */ /* 0x000fe4000000000f */
[----:B------:R-:W-:Y:S02]  /*9d60*/  PRMT R15, R28, 0x5410, R27 ;  /* 0x000054101c0f7816 */ /* 0x000fe4000000001b */
[----:B------:R-:W-:Y:S02]  /*9d70*/  PRMT R27, R52, 0x5410, R51 ;  /* 0x00005410341b7816 */ /* 0x000fe40000000033 */
[----:B------:R-:W4:Y:S01]  /*9d80*/  LDL.LU R51, [R1+0x78] ;  /* 0x0000780001337983 */ /* 0x000f220000300800 */
[----:B------:R-:W-:Y:S02]  /*9d90*/  PRMT R28, R54, 0x5410, R53 ;  /* 0x00005410361c7816 */ /* 0x000fe40000000035 */
[----:B------:R-:W-:Y:S01]  /*9da0*/  PRMT R16, R30, 0x5410, R29 ;  /* 0x000054101e107816 */ /* 0x000fe2000000001d */
[----:B------:R-:W4:Y:S01]  /*9db0*/  LDL.LU R52, [R1+0x80] ;  /* 0x0000800001347983 */ /* 0x000f220000300800 */
[----:B------:R-:W-:-:S03]  /*9dc0*/  PRMT R29, R56, 0x5410, R55 ;  /* 0x00005410381d7816 */ /* 0x000fc60000000037 */
        /* <DEDUP_REMOVED lines=44> */
[----:B------:R-:W4:Y:S04]  /*a090*/  LDL.LU R157, [R1+0xdc] ;  /* 0x0000dc00019d7983 */ /* 0x000f280000300800 */
[----:B------:R-:W4:Y:S01]  /*a0a0*/  LDL.LU R148, [R1+0xe4] ;  /* 0x0000e40001947983 */ /* 0x000f220000300800 */
[----:B------:R-:W-:-:S03]  /*a0b0*/  PRMT R42, R163, 0x5410, R162 ;  /* 0x00005410a32a7816 */ /* 0x000fc600000000a2 */
[----:B------:R-:W4:Y:S04]  /*a0c0*/  LDL.LU R159, [R1+0xbc] ;  /* 0x0000bc00019f7983 */ /* 0x000f280000300800 */
[----:B------:R-:W4:Y:S01]  /*a0d0*/  LDL.LU R158, [R1+0xc4] ;  /* 0x0000c400019e7983 */ /* 0x000f220000300800 */
[----:B------:R-:W-:-:S03]  /*a0e0*/  PRMT R43, R165, 0x5410, R164 ;  /* 0x00005410a52b7816 */ /* 0x000fc600000000a4 */
[----:B------:R-:W4:Y:S04]  /*a0f0*/  LDL.LU R161, [R1+0xa8] ;  /* 0x0000a80001a17983 */ /* 0x000f280000300800 */
[----:B------:R-:W4:Y:S04]  /*a100*/  LDL.LU R160, [R1+0xb0] ;  /* 0x0000b00001a07983 */ /* 0x000f280000300800 */
[----:B------:R-:W4:Y:S04]  /*a110*/  LDL.LU R163, [R1+0x88] ;  /* 0x0000880001a37983 */ /* 0x000f280000300800 */
[----:B------:R-:W4:Y:S04]  /*a120*/  LDL.LU R162, [R1+0xa0] ;  /* 0x0000a00001a27983 */ /* 0x000f280000300800 */
[----:B------:R-:W4:Y:S04]  /*a130*/  LDL.LU R165, [R1+0x74] ;  /* 0x0000740001a57983 */ /* 0x000f280000300800 */
[----:B------:R-:W4:Y:S01]  /*a140*/  LDL.LU R164, [R1+0x7c] ;  /* 0x00007c0001a47983 */ /* 0x000f220000300800 */
[----:B--2---:R-:W-:-:S03]  /*a150*/  PRMT R44, R44, 0x5410, R71 ;  /* 0x000054102c2c7816 */ /* 0x004fc60000000047 */
[----:B------:R0:W5:Y:S01]  /*a160*/  LDL.LU R71, [R1+0xa34] ;  /* 0x000a340001477983 */ /* 0x0001620000300800 */
[----:B---3--:R-:W-:-:S03]  /*a170*/  PRMT R45, R45, 0x5410, R70 ;  /* 0x000054102d2d7816 */ /* 0x008fc60000000046 */
[----:B------:R0:W5:Y:S01]  /*a180*/  LDL.LU R70, [R1+0xa30] ;  /* 0x000a300001467983 */ /* 0x0001620000300800 */
[----:B----4-:R-:W-:-:S03]  /*a190*/  PRMT R46, R46, 0x5410, R69 ;  /* 0x000054102e2e7816 */ /* 0x010fc60000000045 */
[----:B------:R0:W5:Y:S01]  /*a1a0*/  LDL.LU R69, [R1+0xa2c] ;  /* 0x000a2c0001457983 */ /* 0x0001620000300800 */
[----:B------:R-:W-:-:S03]  /*a1b0*/  PRMT R47, R47, 0x5410, R68 ;  /* 0x000054102f2f7816 */ /* 0x000fc60000000044 */
[----:B------:R0:W5:Y:S01]  /*a1c0*/  LDL.LU R68, [R1+0xa28] ;  /* 0x000a280001447983 */ /* 0x0001620000300800 */
[----:B------:R-:W-:-:S03]  /*a1d0*/  PRMT R48, R48, 0x5410, R3 ;  /* 0x0000541030307816 */ /* 0x000fc60000000003 */
[----:B------:R0:W5:Y:S01]  /*a1e0*/  LDL.LU R3, [R1+0xa24] ;  /* 0x000a240001037983 */ /* 0x0001620000300800 */
[----:B------:R-:W-:-:S03]  /*a1f0*/  PRMT R49, R49, 0x5410, R2 ;  /* 0x0000541031317816 */ /* 0x000fc60000000002 */
[----:B------:R0:W5:Y:S01]  /*a200*/  LDL.LU R2, [R1+0xa20] ;  /* 0x000a200001027983 */ /* 0x0001620000300800 */
[----:B------:R-:W-:-:S03]  /*a210*/  PRMT R50, R50, 0x5410, R0 ;  /* 0x0000541032327816 */ /* 0x000fc60000000000 */
[----:B------:R0:W5:Y:S01]  /*a220*/  LDL.LU R0, [R1+0xa1c] ;  /* 0x000a1c0001007983 */ /* 0x0001620000300800 */
[----:B------:R-:W-:Y:S02]  /*a230*/  PRMT R67, R67, 0x5410, R141 ;  /* 0x0000541043437816 */ /* 0x000fe4000000008d */
[----:B------:R-:W-:Y:S02]  /*a240*/  PRMT R65, R65, 0x5410, R143 ;  /* 0x0000541041417816 */ /* 0x000fe4000000008f */
[----:B------:R-:W-:Y:S02]  /*a250*/  PRMT R66, R66, 0x5410, R142 ;  /* 0x0000541042427816 */ /* 0x000fe4000000008e */
[----:B------:R-:W-:Y:S02]  /*a260*/  PRMT R63, R63, 0x5410, R145 ;  /* 0x000054103f3f7816 */ /* 0x000fe40000000091 */
[----:B------:R-:W-:Y:S02]  /*a270*/  PRMT R64, R64, 0x5410, R144 ;  /* 0x0000541040407816 */ /* 0x000fe40000000090 */
[----:B------:R-:W-:-:S02]  /*a280*/  PRMT R61, R61, 0x5410, R147 ;  /* 0x000054103d3d7816 */ /* 0x000fc40000000093 */
        /* <DEDUP_REMOVED lines=10> */
[----:B------:R-:W-:-:S04]  /*a330*/  PRMT R52, R52, 0x5410, R164 ;  /* 0x0000541034347816 */ /* 0x000fc800000000a4 */
[----:B------:R0:W-:Y:S03]  /*a340*/  STTM.x64 tmem[UR10+0x80], R4 ;  /* 0x00008004000079ed */ /* 0x0001e6000834000a */
.L_x_6:
[----:B-----5:R-:W2:Y:S04]  /*a350*/  LDL R141, [R1+0x87c] ;  /* 0x00087c00018d7983 */ /* 0x020ea80000100800 */
[----:B0-----:R-:W3:Y:S04]  /*a360*/  LDL R5, [R1+0x8d0] ;  /* 0x0008d00001057983 */ /* 0x001ee80000100800 */
[----:B------:R-:W4:Y:S01]  /*a370*/  LDL R4, [R1+0x8c8] ;  /* 0x0008c80001047983 */ /* 0x000f220000100800 */
[----:B------:R-:W-:Y:S01]  /*a380*/  ISETP.GE.AND P6, PT, R0, RZ, PT ;  /* 0x000000ff0000720c */ /* 0x000fe20003fc6270 */
[--C-:B------:R-:W-:Y:S01]  /*a390*/  @!P4 IMAD.IADD R76, R76, 0x1, -R72.reuse ;  /* 0x000000014c4cc824 */ /* 0x100fe200078e0a48 */
[----:B------:R-:W0:Y:S01]  /*a3a0*/  LDCU UR4, c[0x0][0x3b0] ;  /* 0x00007600ff0477ac */ /* 0x000e220008000800 */
[--C-:B------:R-:W-:Y:S01]  /*a3b0*/  @!P3 IMAD.IADD R78, R78, 0x1, -R72.reuse ;  /* 0x000000014e4eb824 */ /* 0x100fe200078e0a48 */
[----:B------:R-:W1:Y:S01]  /*a3c0*/  FENCE.VIEW.ASYNC.T ;  /* 0x00000000000073c6 */ /* 0x000e620000000200 */
[--C-:B------:R-:W-:Y:S01]  /*a3d0*/  @!P1 IMAD.IADD R77, R77, 0x1, -R72.reuse ;  /* 0x000000014d4d9824 */ /* 0x100fe200078e0a48 */
[C---:B------:R-:W-:Y:S01]  /*a3e0*/  ISETP.GT.U32.AND P3, PT, R72.reuse, R76, PT ;  /* 0x0000004c4800720c */ /* 0x040fe20003f64070 */
[----:B------:R-:W-:Y:S01]  /*a3f0*/  STL [R1+0xa5c], R13 ;  /* 0x000a5c0d01007387 */ /* 0x000fe20000100800 */
[----:B------:R-:W-:Y:S01]  /*a400*/  ISETP.NE.AND P1, PT, R75, RZ, PT ;  /* 0x000000ff4b00720c */ /* 0x000fe20003f25270 */
[----:B------:R-:W-:Y:S01]  /*a410*/  @!P5 IMAD.IADD R79, R79, 0x1, -R72 ;  /* 0x000000014f4fd824 */ /* 0x000fe200078e0a48 */
[----:B------:R-:W-:Y:S01]  /*a420*/  LOP3.LUT R75, RZ, R75, RZ, 0x33, !PT ;  /* 0x0000004bff4b7212 */ /* 0x000fe200078e33ff */
[----:B------:R-:W-:Y:S01]  /*a430*/  STL [R1+0xa58], R12 ;  /* 0x000a580c01007387 */ /* 0x000fe20000100800 */
[----:B------:R-:W-:Y:S01]  /*a440*/  PRMT R148, RZ, 0x7610, R148 ;  /* 0x00007610ff947816 */ /* 0x000fe20000000094 */
[----:B------:R-:W-:Y:S01]  /*a450*/  @!P6 IMAD.MOV R78, RZ, RZ, -R78 ;  /* 0x000000ffff4ee224 */ /* 0x000fe200078e0a4e */
[----:B------:R-:W-:Y:S01]  /*a460*/  ISETP.GT.U32.AND P5, PT, R72, R79, PT ;  /* 0x0000004f4800720c */ /* 0x000fe20003fa4070 */
[----:B------:R0:W-:Y:S01]  /*a470*/  STL [R1+0xa54], R11 ;  /* 0x000a540b01007387 */ /* 0x0001e20000100800 */
[----:B------:R-:W2:Y:S02]  /*a480*/  LDCU UR5, c[0x0][0x3b0] ;  /* 0x00007600ff0577ac */ /* 0x000ea40008000800 */
[----:B------:R-:W-:Y:S01]  /*a490*/  SEL R78, R75, R78, !P1 ;  /* 0x0000004e4b4e7207 */ /* 0x000fe20004800000 */
[----:B------:R-:W-:Y:S01]  /*a4a0*/  @!P3 IMAD.IADD R76, R76, 0x1, -R72 ;  /* 0x000000014c4cb824 */ /* 0x000fe200078e0a48 */
[----:B------:R-:W2:Y:S01]  /*a4b0*/  LDCU UR7, c[0x0][0x3b0] ;  /* 0x00007600ff0777ac */ /* 0x000ea20008000800 */
[----:B------:R-:W-:Y:S02]  /*a4c0*/  STL [R1+0xa50], R10 ;  /* 0x000a500a01007387 */ /* 0x000fe40000100800 */
[----:B0-----:R-:W-:Y:S01]  /*a4d0*/  IMAD R78, R78, UR4, RZ ;  /* 0x000000044e4e7c24 */ /* 0x001fe2000f8e02ff */
[----:B------:R-:W-:Y:S01]  /*a4e0*/  PRMT R147, RZ, 0x7610, R147 ;  /* 0x00007610ff937816 */ /* 0x000fe20000000093 */
[----:B------:R0:W-:Y:S01]  /*a4f0*/  STL [R1+0xa4c], R9 ;  /* 0x000a4c0901007387 */ /* 0x0001e20000100800 */
[----:B------:R-:W-:Y:S01]  /*a500*/  PRMT R11, RZ, 0x7610, R11 ;  /* 0x00007610ff0b7816 */ /* 0x000fe2000000000b */
[----:B------:R-:W0:Y:S01]  /*a510*/  LDCU UR11, c[0x0][0x3b0] ;  /* 0x00007600ff0b77ac */ /* 0x000e220008000800 */
[----:B------:R-:W0:Y:S01]  /*a520*/  LDCU UR12, c[0x0][0x3b0] ;  /* 0x00007600ff0c77ac */ /* 0x000e220008000800 */
[----:B-1----:R-:W-:Y:S01]  /*a530*/  BAR.SYNC.DEFER_BLOCKING 0x0 ;  /* 0x0000000000007b1d */ /* 0x002fe20000010000 */
[----:B--2---:R-:W-:-:S02]  /*a540*/  ISETP.GE.AND P4, PT, R141, RZ, PT ;  /* 0x000000ff8d00720c */ /* 0x004fc40003f86270 */
[----:B---3--:R-:W-:Y:S01]  /*a550*/  ISETP.GE.AND P6, PT, R5, RZ, PT ;  /* 0x000000ff0500720c */ /* 0x008fe20003fc6270 */
[----:B------:R-:W-:Y:S02]  /*a560*/  @!P5 IMAD.IADD R79, R79, 0x1, -R72 ;  /* 0x000000014f4fd824 */ /* 0x000fe400078e0a48 */
[----:B------:R-:W-:Y:S01]  /*a570*/  STL [R1+0xa28], R71 ;  /* 0x000a284701007387 */ /* 0x000fe20000100800 */
[----:B----4-:R-:W-:-:S03]  /*a580*/  ISETP.GE.AND P3, PT, R4, RZ, PT ;  /* 0x000000ff0400720c */ /* 0x010fc60003f66270 */
[----:B------:R-:W-:Y:S04]  /*a590*/  STL [R1+0xa24], R70 ;  /* 0x000a244601007387 */ /* 0x000fe80000100800 */
[----:B------:R-:W-:Y:S01]  /*a5a0*/  @!P4 IMAD.MOV R77, RZ, RZ, -R77 ;  /* 0x000000ffff4dc224 */ /* 0x000fe200078e0a4d */
[----:B------:R-:W-:Y:S01]  /*a5b0*/  ISETP.GT.U32.AND P4, PT, R72, R81, PT ;  /* 0x000000514800720c */ /* 0x000fe20003f84070 */
[----:B------:R-:W-:Y:S03]  /*a5c0*/  STL [R1+0xa20], R3 ;  /* 0x000a200301007387 */ /* 0x000fe60000100800 */
[----:B------:R-:W-:Y:S01]  /*a5d0*/  SEL R77, R75, R77, !P1 ;  /* 0x0000004d4b4d7207 */ /* 0x000fe20004800000 */
[----:B------:R-:W-:Y:S01]  /*a5e0*/  @!P6 IMAD.MOV R76, RZ, RZ, -R76 ;  /* 0x000000ffff4ce224 */ /* 0x000fe200078e0a4c */
[C---:B------:R-:W-:Y:S01]  /*a5f0*/  LEA R142, P6, R78.reuse, R69, 0x1 ;  /* 0x000000454e8e7211 */ /* 0x040fe200078c08ff */
[----:B------:R-:W-:Y:S01]  /*a600*/  @!P3 IMAD.MOV R79, RZ, RZ, -R79 ;  /* 0x000000ffff4fb224 */ /* 0x000fe200078e0a4f */
[----:B------:R-:W-:Y:S01]  /*a610*/  STL [R1+0xa1c], R2 ;  /* 0x000a1c0201007387 */ /* 0x000fe20000100800 */
[----:B------:R-:W-:Y:S01]  /*a620*/  IMAD R77, R77, UR4, RZ ;  /* 0x000000044d4d7c24 */ /* 0x000fe2000f8e02ff */
[----:B------:R-:W-:-:S03]  /*a630*/  LEA.HI.X.SX32 R141, R78, R68, 0x1, P6 ;  /* 0x000000444e8d7211 */ /* 0x000fc600030f0eff */
[----:B------:R-:W-:Y:S01]  /*a640*/  @!P4 IMAD.IADD R81, R81, 0x1, -R72 ;  /* 0x000000015151c824 */ /* 0x000fe200078e0a48 */
[----:B------:R-:W-:Y:S01]  /*a650*/  LEA R158, P4, R77, R69, 0x1 ;  /* 0x000000454d9e7211 */ /* 0x000fe200078808ff */
[----:B------:R-:W-:Y:S01]  /*a660*/  @P0 IMAD.MOV.U32 R4, RZ, RZ, R142 ;  /* 0x000000ffff040224 */ /* 0x000fe200078e008e */
[----:B------:R-:W-:Y:S01]  /*a670*/  SEL R76, R75, R76, !P1 ;  /* 0x0000004c4b4c7207 */ /* 0x000fe20004800000 */
[----:B------:R-:W-:Y:S01]  /*a680*/  @P0 IMAD.MOV.U32 R5, RZ, RZ, R141 ;  /* 0x000000ffff050224 */ /* 0x000fe200078e008d */
[----:B------:R-:W-:Y:S01]  /*a690*/  LEA.HI.X.SX32 R157, R77, R68, 0x1, P4 ;  /* 0x000000444d9d7211 */ /* 0x000fe200020f0eff */
[----:B------:R-:W2:Y:S01]  /*a6a0*/  LDL R12, [R1+0x918] ;  /* 0x00091800010c7983 */ /* 0x000ea20000100800 */
[C---:B------:R-:W-:Y:S02]  /*a6b0*/  ISETP.GT.U32.AND P6, PT, R72.reuse, R82, PT ;  /* 0x000000524800720c */ /* 0x040fe40003fc4070 */
[----:B------:R-:W-:Y:S01]  /*a6c0*/  ISETP.GT.U32.AND P3, PT, R72, R81, PT ;  /* 0x000000514800720c */ /* 0x000fe20003f64070 */
[----:B------:R1:W3:Y:S01]  /*a6d0*/  @P0 LDG.E.U16 R148, desc[UR20][R4.64] ;  /* 0x0000001404940981 */ /* 0x0002e2000c1e1500 */
[----:B------:R-:W-:Y:S01]  /*a6e0*/  SEL R79, R75, R79, !P1 ;  /* 0x0000004f4b4f7207 */ /* 0x000fe20004800000 */
[----:B------:R-:W-:Y:S01]  /*a6f0*/  IMAD R76, R76, UR5, RZ ;  /* 0x000000054c4c7c24 */ /* 0x000fe2000f8e02ff */
[----:B------:R-:W-:Y:S01]  /*a700*/  PRMT R13, RZ, 0x7610, R13 ;  /* 0x00007610ff0d7816 */ /* 0x000fe2000000000d */
[----:B------:R-:W-:Y:S01]  /*a710*/  STL [R1+0xa30], R142 ;  /* 0x000a308e01007387 */ /* 0x000fe20000100800 */
[----:B------:R-:W-:Y:S01]  /*a720*/  ISETP.GT.U32.AND P5, PT, R72, R80, PT ;  /* 0x000000504800720c */ /* 0x000fe20003fa4070 */
[----:B-1----:R-:W-:-:S02]  /*a730*/  @P0 IMAD.MOV.U32 R4, RZ, RZ, R158 ;  /* 0x000000ffff040224 */ /* 0x002fc400078e009e */
[----:B------:R-:W-:Y:S01]  /*a740*/  STL [R1+0xa2c], R141 ;  /* 0x000a2c8d01007387 */ /* 0x000fe20000100800 */
[----:B------:R-:W-:Y:S01]  /*a750*/  @P0 IMAD.MOV.U32 R5, RZ, RZ, R157 ;  /* 0x000000ffff050224 */ /* 0x000fe200078e009d */
[----:B------:R-:W-:Y:S01]  /*a760*/  ISETP.GT.U32.AND P4, PT, R72, R84, PT ;  /* 0x000000544800720c */ /* 0x000fe20003f84070 */
[--C-:B------:R-:W-:Y:S01]  /*a770*/  @!P6 IMAD.IADD R82, R82, 0x1, -R72.reuse ;  /* 0x000000015252e824 */ /* 0x100fe200078e0a48 */
[----:B------:R-:W1:Y:S02]  /*a780*/  LDCU UR5, c[0x0][0x3b0] ;  /* 0x00007600ff0577ac */ /* 0x000e640008000800 */
[----:B------:R4:W2:Y:S01]  /*a790*/  @P0 LDG.E.U16 R11, desc[UR20][R4.64] ;  /* 0x00000014040b0981 */ /* 0x0008a2000c1e1500 */
[----:B------:R-:W-:Y:S01]  /*a7a0*/  IMAD R79, R79, UR7, RZ ;  /* 0x000000074f4f7c24 */ /* 0x000fe2000f8e02ff */
[----:B------:R-:W-:Y:S01]  /*a7b0*/  PRMT R165, RZ, 0x7610, R165 ;  /* 0x00007610ffa57816 */ /* 0x000fe200000000a5 */
[--C-:B------:R-:W-:Y:S01]  /*a7c0*/  @!P3 IMAD.IADD R81, R81, 0x1, -R72.reuse ;  /* 0x000000015151b824 */ /* 0x100fe200078e0a48 */
[----:B------:R-:W-:Y:S01]  /*a7d0*/  STL [R1+0xa38], R158 ;  /* 0x000a389e01007387 */ /* 0x000fe20000100800 */
[----:B------:R-:W-:Y:S01]  /*a7e0*/  @!P5 IMAD.IADD R80, R80, 0x1, -R72 ;  /* 0x000000015050d824 */ /* 0x000fe200078e0a48 */
[----:B0-----:R-:W-:Y:S01]  /*a7f0*/  PRMT R9, RZ, 0x7610, R9 ;  /* 0x00007610ff097816 */ /* 0x001fe20000000009 */
[----:B------:R-:W0:Y:S01]  /*a800*/  LDCU UR7, c[0x0][0x3b0] ;  /* 0x00007600ff0777ac */ /* 0x000e220008000800 */
[----:B------:R-:W-:Y:S01]  /*a810*/  STL [R1+0xa34], R157 ;  /* 0x000a349d01007387 */ /* 0x000fe20000100800 */
[----:B----4-:R-:W-:-:S03]  /*a820*/  LEA R5, P6, R76, R69, 0x1 ;  /* 0x000000454c057211 */ /* 0x010fc600078c08ff */
[----:B------:R-:W4:Y:S01]  /*a830*/  LDL R162, [R1+0x978] ;  /* 0x0009780001a27983 */ /* 0x000f220000100800 */
[----:B------:R-:W-:-:S03]  /*a840*/  LEA.HI.X.SX32 R4, R76, R68, 0x1, P6 ;  /* 0x000000444c047211 */ /* 0x000fc600030f0eff */
[----:B---3--:R3:W-:Y:S04]  /*a850*/  STL [R1+0x848], R148 ;  /* 0x0008489401007387 */ /* 0x0087e80000100800 */
[----:B---3--:R-:W3:Y:S04]  /*a860*/  LDL R148, [R1+0x9a8] ;  /* 0x0009a80001947983 */ /* 0x008ee80000100800 */
[----:B--2---:R2:W-:Y:S04]  /*a870*/  STL [R1+0x844], R11 ;  /* 0x0008440b01007387 */ /* 0x0045e80000100800 */
[----:B------:R0:W-:Y:S01]  /*a880*/  STL [R1+0x20], R5 ;  /* 0x0000200501007387 */ /* 0x0001e20000100800 */
[----:B--2---:R-:W-:-:S02]  /*a890*/  LEA R11, P3, R79, R69, 0x1 ;  /* 0x000000454f0b7211 */ /* 0x004fc400078608ff */
[----:B0-----:R-:W-:-:S03]  /*a8a0*/  @P0 LOP3.LUT R5, R5, R4, RZ, 0x3c, !PT ;  /* 0x0000000405050212 */ /* 0x001fc600078e3cff */
[----:B------:R-:W-:Y:S04]  /*a8b0*/  STL [R1+0x60], R11 ;  /* 0x0000600b01007387 */ /* 0x000fe80000100800 */
[----:B------:R0:W-:Y:S02]  /*a8c0*/  STL [R1+0x1c], R4 ;  /* 0x00001c0401007387 */ /* 0x0001e40000100800 */
[----:B0-----:R-:W-:-:S04]  /*a8d0*/  @P0 LOP3.LUT R4, R5, R4, RZ, 0x3c, !PT ;  /* 0x0000000405040212 */ /* 0x001fc800078e3cff */
[----:B------:R-:W-:-:S05]  /*a8e0*/  @P0 LOP3.LUT R5, R5, R4, RZ, 0x3c, !PT ;  /* 0x0000000405050212 */ /* 0x000fca00078e3cff */
[----:B------:R-:W2:Y:S01]  /*a8f0*/  @P0 LDG.E.U16 R13, desc[UR20][R4.64] ;  /* 0x00000014040d0981 */ /* 0x000ea2000c1e1500 */
[----:B------:R-:W-:-:S03]  /*a900*/  ISETP.GE.AND P6, PT, R12, RZ, PT ;  /* 0x000000ff0c00720c */ /* 0x000fc60003fc6270 */
[----:B--2---:R0:W-:Y:S04]  /*a910*/  STL [R1+0x840], R13 ;  /* 0x0008400d01007387 */ /* 0x0041e80000100800 */
[----:B0-----:R-:W2:Y:S04]  /*a920*/  LDL.LU R13, [R1+0xa5c] ;  /* 0x000a5c00010d7983 */ /* 0x001ea80000300800 */
[----:B------:R-:W2:Y:S01]  /*a930*/  LDL R5, [R1+0x948] ;  /* 0x0009480001057983 */ /* 0x000ea20000100800 */
[----:B------:R-:W-:Y:S01]  /*a940*/  LEA.HI.X.SX32 R12, R79, R68, 0x1, P3 ;  /* 0x000000444f0c7211 */ /* 0x000fe200018f0eff */
[----:B------:R-:W-:Y:S01]  /*a950*/  @P0 IMAD.MOV.U32 R4, RZ, RZ, R11 ;  /* 0x000000ffff040224 */ /* 0x000fe200078e000b */
[----:B------:R-:W-:Y:S01]  /*a960*/  ISETP.GT.U32.AND P5, PT, R72, R80, PT ;  /* 0x000000504800720c */ /* 0x000fe20003fa4070 */
[----:B------:R-:W-:Y:S01]  /*a970*/  @!P4 IMAD.IADD R84, R84, 0x1, -R72 ;  /* 0x000000015454c824 */ /* 0x000fe200078e0a48 */
[----:B--2---:R-:W-:Y:S01]  /*a980*/  ISETP.GE.AND P3, PT, R5, RZ, PT ;  /* 0x000000ff0500720c */ /* 0x004fe20003f66270 */
[----:B------:R-:W-:-:S05]  /*a990*/  @P0 IMAD.MOV.U32 R5, RZ, RZ, R12 ;  /* 0x000000ffff050224 */ /* 0x000fca00078e000c */
[----:B------:R0:W2:Y:S05]  /*a9a0*/  @P0 LDG.E.U16 R147, desc[UR20][R4.64] ;  /* 0x0000001404930981 */ /* 0x0000aa000c1e1500 */
[----:B------:R-:W-:Y:S01]  /*a9b0*/  @!P5 IMAD.IADD R80, R80, 0x1, -R72 ;  /* 0x000000015050d824 */ /* 0x000fe200078e0a48 */
[C---:B------:R-:W-:Y:S01]  /*a9c0*/  ISETP.GT.U32.AND P5, PT, R72.reuse, R84, PT ;  /* 0x000000544800720c */ /* 0x040fe20003fa4070 */
[----:B------:R-:W-:Y:S01]  /*a9d0*/  @!P6 IMAD.MOV R81, RZ, RZ, -R81 ;  /* 0x000000ffff51e224 */ /* 0x000fe200078e0a51 */
[C---:B------:R-:W-:Y:S02]  /*a9e0*/  ISETP.GT.U32.AND P4, PT, R72.reuse, R82, PT ;  /* 0x000000524800720c */ /* 0x040fe40003f84070 */
[----:B------:R-:W-:Y:S01]  /*a9f0*/  ISETP.GT.U32.AND P6, PT, R72, R83, PT ;  /* 0x000000534800720c */ /* 0x000fe20003fc4070 */
[----:B------:R-:W-:Y:S01]  /*aa00*/  @!P3 IMAD.MOV R80, RZ, RZ, -R80 ;  /* 0x000000ffff50b224 */ /* 0x000fe200078e0a50 */
[C---:B------:R-:W-:Y:S01]  /*aa10*/  SEL R81, R75.reuse, R81, !P1 ;  /* 0x000000514b517207 */ /* 0x040fe20004800000 */
[----:B------:R0:W-:Y:S03]  /*aa20*/  STL [R1+0x5c], R12 ;  /* 0x00005c0c01007387 */ /* 0x0001e60000100800 */
[----:B------:R-:W-:Y:S01]  /*aa30*/  SEL R80, R75, R80, !P1 ;  /* 0x000000504b507207 */ /* 0x000fe20004800000 */
[----:B------:R-:W-:-:S02]  /*aa40*/  IMAD R81, R81, UR11, RZ ;  /* 0x0000000b51517c24 */ /* 0x000fc4000f8e02ff */
[--C-:B------:R-:W-:Y:S02]  /*aa50*/  @!P5 IMAD.IADD R84, R84, 0x1, -R72.reuse ;  /* 0x000000015454d824 */ /* 0x100fe400078e0a48 */
[--C-:B------:R-:W-:Y:S01]  /*aa60*/  @!P4 IMAD.IADD R82, R82, 0x1, -R72.reuse ;  /* 0x000000015252c824 */ /* 0x100fe200078e0a48 */
[----:B0-----:R-:W2:Y:S01]  /*aa70*/  LDL.LU R12, [R1+0xa58] ;  /* 0x000a5800010c7983 */ /* 0x001ea20000300800 */
[----:B-1----:R-:W-:Y:S01]  /*aa80*/  IMAD R80, R80, UR5, RZ ;  /* 0x0000000550507c24 */ /* 0x002fe2000f8e02ff */
[-C--:B------:R-:W-:Y:S01]  /*aa90*/  LEA R4, P5, R81, R69.reuse, 0x1 ;  /* 0x0000004551047211 */ /* 0x080fe200078a08ff */
[----:B------:R-:W-:Y:S01]  /*aaa0*/  @!P6 IMAD.IADD R83, R83, 0x1, -R72 ;  /* 0x000000015353e824 */ /* 0x000fe200078e0a48 */
[----:B------:R-:W2:Y:S01]  /*aab0*/  LDL.LU R11, [R1+0xa54] ;  /* 0x000a5400010b7983 */ /* 0x000ea20000300800 */
[----:B---3--:R-:W-:Y:S01]  /*aac0*/  ISETP.GE.AND P4, PT, R148, RZ, PT ;  /* 0x000000ff9400720c */ /* 0x008fe20003f86270 */
[----:B------:R-:W0:Y:S01]  /*aad0*/  LDCU UR5, c[0x0][0x3b0] ;  /* 0x00007600ff0577ac */ /* 0x000e220008000800 */
[----:B------:R-:W-:-:S02]  /*aae0*/  LEA R148, P6, R80, R69, 0x1 ;  /* 0x0000004550947211 */ /* 0x000fc400078c08ff */
[-C--:B------:R-:W-:Y:S01]  /*aaf0*/  LEA.HI.X.SX32 R5, R81, R68.reuse, 0x1, P5 ;  /* 0x0000004451057211 */ /* 0x080fe200028f0eff */
[----:B------:R-:W1:Y:S01]  /*ab00*/  LDCU UR11, c[0x0][0x3b0] ;  /* 0x00007600ff0b77ac */ /* 0x000e620008000800 */
[----:B----4-:R-:W-:Y:S02]  /*ab10*/  ISETP.GE.AND P3, PT, R162, RZ, PT ;  /* 0x000000ffa200720c */ /* 0x010fe40003f66270 */
[----:B------:R-:W-:Y:S01]  /*ab20*/  LEA.HI.X.SX32 R162, R80, R68, 0x1, P6 ;  /* 0x0000004450a27211 */ /* 0x000fe200030f0eff */
[----:B------:R3:W4:Y:S04]  /*ab30*/  @P0 LDG.E.U16 R165, desc[UR20][R4.64] ;  /* 0x0000001404a50981 */ /* 0x000728000c1e1500 */
[----:B--2---:R2:W-:Y:S04]  /*ab40*/  STL [R1+0x83c], R147 ;  /* 0x00083c9301007387 */ /* 0x0045e80000100800 */
[----:B--2---:R-:W2:Y:S04]  /*ab50*/  LDL R147, [R1+0x9d8] ;  /* 0x0009d80001937983 */ /* 0x004ea80000100800 */
[----:B------:R3:W-:Y:S04]  /*ab60*/  STL [R1+0xa0], R4 ;  /* 0x0000a00401007387 */ /* 0x0007e80000100800 */
[----:B------:R-:W-:Y:S04]  /*ab70*/  STL [R1+0xe0], R148 ;  /* 0x0000e09401007387 */ /* 0x000fe80000100800 */
[----:B------:R0:W-:Y:S01]  /*ab80*/  STL [R1+0x9c], R5 ;  /* 0x00009c0501007387 */ /* 0x0001e20000100800 */
[----:B---3--:R-:W-:-:S02]  /*ab90*/  @P0 IMAD.MOV.U32 R4, RZ, RZ, R148 ;  /* 0x000000ffff040224 */ /* 0x008fc400078e0094 */
[----:B0-----:R-:W-:-:S05]  /*aba0*/  @P0 IMAD.MOV.U32 R5, RZ, RZ, R162 ;  /* 0x000000ffff050224 */ /* 0x001fca00078e00a2 */
[----:B------:R0:W3:Y:S01]  /*abb0*/  @P0 LDG.E.U16 R9, desc[UR20][R4.64] ;  /* 0x0000001404090981 */ /* 0x0000e2000c1e1500 */
[----:B------:R-:W-:Y:S01]  /*abc0*/  @!P3 IMAD.MOV R82, RZ, RZ, -R82 ;  /* 0x000000ffff52b224 */ /* 0x000fe200078e0a52 */
[C---:B------:R-:W-:Y:S01]  /*abd0*/  ISETP.GT.U32.AND P3, PT, R72.reuse, R83, PT ;  /* 0x000000534800720c */ /* 0x040fe20003f64070 */
[----:B------:R-:W-:Y:S01]  /*abe0*/  @!P4 IMAD.MOV R84, RZ, RZ, -R84 ;  /* 0x000000ffff54c224 */ /* 0x000fe200078e0a54 */
[C---:B------:R-:W-:Y:S02]  /*abf0*/  ISETP.GT.U32.AND P6, PT, R72.reuse, R86, PT ;  /* 0x000000564800720c */ /* 0x040fe40003fc4070 */
[C---:B------:R-:W-:Y:S02]  /*ac00*/  SEL R82, R75.reuse, R82, !P1 ;  /* 0x000000524b527207 */ /* 0x040fe40004800000 */
[----:B------:R-:W-:Y:S02]  /*ac10*/  ISETP.GT.U32.AND P5, PT, R72, R87, PT ;  /* 0x000000574800720c */ /* 0x000fe40003fa4070 */
[----:B------:R-:W-:Y:S01]  /*ac20*/  SEL R84, R75, R84, !P1 ;  /* 0x000000544b547207 */ /* 0x000fe20004800000 */
[----:B------:R0:W-:Y:S01]  /*ac30*/  STL [R1+0xdc], R162 ;  /* 0x0000dca201007387 */ /* 0x0001e20000100800 */
[----:B------:R-:W-:Y:S01]  /*ac40*/  IMAD R82, R82, UR7, RZ ;  /* 0x0000000752527c24 */ /* 0x000fe2000f8e02ff */
[----:B------:R-:W-:Y:S01]  /*ac50*/  PRMT R10, RZ, 0x7610, R10 ;  /* 0x00007610ff0a7816 */ /* 0x000fe2000000000a */
[----:B------:R-:W1:Y:S01]  /*ac60*/  LDCU UR7, c[0x0][0x3b0] ;  /* 0x00007600ff0777ac */ /* 0x000e620008000800 */
[----:B------:R-:W-:Y:S01]  /*ac70*/  @!P3 IMAD.IADD R83, R83, 0x1, -R72 ;  /* 0x000000015353b824 */ /* 0x000fe200078e0a48 */
[----:B------:R-:W3:Y:S01]  /*ac80*/  LDL R148, [R1+0x9f4] ;  /* 0x0009f40001947983 */ /* 0x000ee20000100800 */
[----:B------:R-:W-:Y:S01]  /*ac90*/  IMAD R84, R84, UR12, RZ ;  /* 0x0000000c54547c24 */ /* 0x000fe2000f8e02ff */
[----:B------:R-:W-:Y:S01]  /*aca0*/  PRMT R164, RZ, 0x7610, R164 ;  /* 0x00007610ffa47816 */ /* 0x000fe200000000a4 */
[--C-:B------:R-:W-:Y:S01]  /*acb0*/  @!P6 IMAD.IADD R86, R86, 0x1, -R72.reuse ;  /* 0x000000015656e824 */ /* 0x100fe200078e0a48 */
[----:B0-----:R-:W3:Y:S01]  /*acc0*/  LDL R162, [R1+0xa08] ;  /* 0x000a080001a27983 */ /* 0x001ee20000100800 */
[----:B------:R-:W-:Y:S01]  /*acd0*/  LEA R4, P6, R82, R69, 0x1 ;  /* 0x0000004552047211 */ /* 0x000fe200078c08ff */
[----:B------:R-:W-:-:S02]  /*ace0*/  @!P5 IMAD.IADD R87, R87, 0x1, -R72 ;  /* 0x000000015757d824 */ /* 0x000fc400078e0a48 */
[----:B------:R-:W-:Y:S01]  /*acf0*/  ISETP.GT.U32.AND P5, PT, R72, R86, PT ;  /* 0x000000564800720c */ /* 0x000fe20003fa4070 */
[----:B------:R-:W0:Y:S01]  /*ad00*/  LDCU UR12, c[0x0][0x3b0] ;  /* 0x00007600ff0c77ac */ /* 0x000e220008000800 */
[----:B------:R-:W-:-:S05]  /*ad10*/  LEA.HI.X.SX32 R5, R82, R68, 0x1, P6 ;  /* 0x0000004452057211 */ /* 0x000fca00030f0eff */
[----:B------:R0:W3:Y:S01]  /*ad20*/  @P0 LDG.E.U16 R10, desc[UR20][R4.64] ;  /* 0x00000014040a0981 */ /* 0x0000e2000c1e1500 */
[----:B------:R-:W-:-:S05]  /*ad30*/  PRMT R160, RZ, 0x7610, R160 ;  /* 0x00007610ffa07816 */ /* 0x000fca00000000a0 */
[----:B------:R-:W-:Y:S01]  /*ad40*/  @!P5 IMAD.IADD R86, R86, 0x1, -R72 ;  /* 0x000000015656d824 */ /* 0x000fe200078e0a48 */
[----:B--2---:R-:W-:Y:S02]  /*ad50*/  ISETP.GE.AND P4, PT, R147, RZ, PT ;  /* 0x000000ff9300720c */ /* 0x004fe40003f86270 */
[----:B------:R-:W2:Y:S04]  /*ad60*/  LDL R147, [R1+0x9ac] ;  /* 0x0009ac0001937983 */ /* 0x000ea80000100800 */
[----:B----4-:R4:W-:Y:S07]  /*ad70*/  STL [R1+0x838], R165 ;  /* 0x000838a501007387 */ /* 0x0109ee0000100800 */
[----:B------:R-:W-:Y:S01]  /*ad80*/  @!P4 IMAD.MOV R83, RZ, RZ, -R83 ;  /* 0x000000ffff53c224 */ /* 0x000fe200078e0a53 */
[----:B----4-:R-:W-:Y:S01]  /*ad90*/  LEA R165, P4, R84, R69, 0x1 ;  /* 0x0000004554a57211 */ /* 0x010fe200078808ff */
[----:B------:R0:W-:Y:S03]  /*ada0*/  STL [R1+0x140], R4 ;  /* 0x0001400401007387 */ /* 0x0001e60000100800 */
[----:B------:R-:W-:Y:S01]  /*adb0*/  SEL R83, R75, R83, !P1 ;  /* 0x000000534b537207 */ /* 0x000fe20004800000 */
[----:B------:R-:W-:Y:S04]  /*adc0*/  STL [R1+0x180], R165 ;  /* 0x000180a501007387 */ /* 0x000fe80000100800 */
[----:B---3--:R3:W-:Y:S01]  /*add0*/  STL [R1+0x834], R9 ;  /* 0x0008340901007387 */ /* 0x0087e20000100800 */
[----:B0-----:R-:W-:-:S03]  /*ade0*/  @P0 IMAD.MOV.U32 R4, RZ, RZ, R165 ;  /* 0x000000ffff040224 */ /* 0x001fc600078e00a5 */
[----:B------:R0:W-:Y:S01]  /*adf0*/  STL [R1+0x13c], R5 ;  /* 0x00013c0501007387 */ /* 0x0001e20000100800 */
[----:B---3--:R-:W-:Y:S01]  /*ae00*/  LEA.HI.X.SX32 R9, R84, R68, 0x1, P4 ;  /* 0x0000004454097211 */ /* 0x008fe200020f0eff */
[----:B------:R-:W-:Y:S01]  /*ae10*/  IMAD R83, R83, UR5, RZ ;  /* 0x0000000553537c24 */ /* 0x000fe2000f8e02ff */
[----:B------:R-:W-:Y:S01]  /*ae20*/  ISETP.GT.U32.AND P3, PT, R72, R87, PT ;  /* 0x000000574800720c */ /* 0x000fe20003f64070 */
[----:B------:R-:W3:Y:S02]  /*ae30*/  LDCU UR5, c[0x0][0x3b0] ;  /* 0x00007600ff0577ac */ /* 0x000ee40008000800 */
[----:B0-----:R-:W-:-:S05]  /*ae40*/  @P0 IMAD.MOV.U32 R5, RZ, RZ, R9 ;  /* 0x000000ffff050224 */ /* 0x001fca00078e0009 */
[----:B------:R0:W4:Y:S02]  /*ae50*/  @P0 LDG.E.U16 R164, desc[UR20][R4.64] ;  /* 0x0000001404a40981 */ /* 0x000124000c1e1500 */
[----:B0-----:R-:W-:-:S04]  /*ae60*/  LEA R4, P5, R83, R69, 0x1 ;  /* 0x0000004553047211 */ /* 0x001fc800078a08ff */
[----:B------:R-:W-:-:S05]  /*ae70*/  LEA.HI.X.SX32 R5, R83, R68, 0x1, P5 ;  /* 0x0000004453057211 */ /* 0x000fca00028f0eff */
[----:B------:R0:W4:Y:S01]  /*ae80*/  @P0 LDG.E.U16 R160, desc[UR20][R4.64] ;  /* 0x0000001404a00981 */ /* 0x000122000c1e1500 */
[----:B------:R-:W-:Y:S01]  /*ae90*/  ISETP.GT.U32.AND P4, PT, R72, R85, PT ;  /* 0x000000554800720c */ /* 0x000fe20003f84070 */
[----:B------:R-:W-:Y:S01]  /*aea0*/  @!P3 IMAD.IADD R87, R87, 0x1, -R72 ;  /* 0x000000015757b824 */ /* 0x000fe200078e0a48 */
[----:B------:R-:W-:Y:S02]  /*aeb0*/  ISETP.GE.AND P6, PT, R162, RZ, PT ;  /* 0x000000ffa200720c */ /* 0x000fe40003fc6270 */
[----:B------:R-:W-:-:S09]  /*aec0*/  ISETP.GT.U32.AND P3, PT, R72, R88, PT ;  /* 0x000000584800720c */ /* 0x000fd20003f64070 */
[----:B------:R-:W-:Y:S01]  /*aed0*/  @!P4 IMAD.IADD R85, R85, 0x1, -R72 ;  /* 0x000000015555c824 */ /* 0x000fe200078e0a48 */
[----:B------:R-:W-:Y:S01]  /*aee0*/  ISETP.GE.AND P4, PT, R148, RZ, PT ;  /* 0x000000ff9400720c */ /* 0x000fe20003f86270 */
[----:B------:R-:W-:-:S03]  /*aef0*/  @!P6 IMAD.MOV R87, RZ, RZ, -R87 ;  /* 0x000000ffff57e224 */ /* 0x000fc600078e0a57 */
[----:B------:R-:W-:Y:S01]  /*af00*/  ISETP.GT.U32.AND P5, PT, R72, R85, PT ;  /* 0x000000554800720c */ /* 0x000fe20003fa4070 */
[----:B------:R-:W-:Y:S01]  /*af10*/  @!P3 IMAD.IADD R88, R88, 0x1, -R72 ;  /* 0x000000015858b824 */ /* 0x000fe200078e0a48 */
[----:B------:R-:W-:-:S07]  /*af20*/  SEL R87, R75, R87, !P1 ;  /* 0x000000574b577207 */ /* 0x000fce0004800000 */
[----:B------:R-:W-:Y:S01]  /*af30*/  @!P4 IMAD.MOV R86, RZ, RZ, -R86 ;  /* 0x000000ffff56c224 */ /* 0x000fe200078e0a56 */
[----:B------:R-:W-:Y:S04]  /*af40*/  STL [R1+0x17c], R9 ;  /* 0x00017c0901007387 */ /* 0x000fe80000100800 */
[----:B------:R-:W-:Y:S01]  /*af50*/  SEL R86, R75, R86, !P1 ;  /* 0x000000564b567207 */ /* 0x000fe20004800000 */
[----:B---3--:R-:W-:Y:S01]  /*af60*/  IMAD R87, R87, UR5, RZ ;  /* 0x0000000557577c24 */ /* 0x008fe2000f8e02ff */
[----:B------:R3:W-:Y:S01]  /*af70*/  STL [R1+0x830], R10 ;  /* 0x0008300a01007387 */ /* 0x0007e20000100800 */
[----:B------:R-:W-:Y:S01]  /*af80*/  @!P5 IMAD.IADD R85, R85, 0x1, -R72 ;  /* 0x000000015555d824 */ /* 0x000fe200078e0a48 */
[----:B------:R-:W-:Y:S01]  /*af90*/  PRMT R163, RZ, 0x7610, R163 ;  /* 0x00007610ffa37816 */ /* 0x000fe200000000a3 */
[----:B-1----:R-:W-:Y:S01]  /*afa0*/  IMAD R86, R86, UR7, RZ ;  /* 0x0000000756567c24 */ /* 0x002fe2000f8e02ff */
[----:B------:R-:W-:Y:S01]  /*afb0*/  PRMT R143, RZ, 0x7610, R143 ;  /* 0x00007610ff8f7816 */ /* 0x000fe2000000008f */
[----:B------:R-:W1:Y:S01]  /*afc0*/  LDCU UR5, c[0x0][0x3b0] ;  /* 0x00007600ff0577ac */ /* 0x000e620008000800 */
[----:B--2---:R-:W-:Y:S01]  /*afd0*/  ISETP.GE.AND P3, PT, R147, RZ, PT ;  /* 0x000000ff9300720c */ /* 0x004fe20003f66270 */
[----:B---3--:R-:W2:Y:S01]  /*afe0*/  LDL.LU R10, [R1+0xa50] ;  /* 0x000a5000010a7983 */ /* 0x008ea20000300800 */
[----:B------:R-:W-:Y:S01]  /*aff0*/  ISETP.GT.U32.AND P6, PT, R72, R88, PT ;  /* 0x000000584800720c */ /* 0x000fe20003fc4070 */
[----:B------:R-:W3:Y:S02]  /*b000*/  LDCU UR7, c[0x0][0x3b0] ;  /* 0x00007600ff0777ac */ /* 0x000ee40008000800 */
[----:B------:R-:W2:Y:S04]  /*b010*/  LDL.LU R9, [R1+0xa4c] ;  /* 0x000a4c0001097983 */ /* 0x000ea80000300800 */
[----:B------:R0:W-:Y:S04]  /*b020*/  STL [R1+0x1c0], R4 ;  /* 0x0001c00401007387 */ /* 0x0001e80000100800 */
[----:B------:R-:W-:Y:S01]  /*b030*/  @!P3 IMAD.MOV R85, RZ, RZ, -R85 ;  /* 0x000000ffff55b224 */ /* 0x000fe200078e0a55 */
[-C--:B------:R-:W-:Y:S01]  /*b040*/  LEA R147, P3, R86, R69.reuse, 0x1 ;  /* 0x0000004556937211 */ /* 0x080fe200078608ff */
[----:B------:R-:W2:Y:S01]  /*b050*/  LDL R148, [R1+0x970] ;  /* 0x0009700001947983 */ /* 0x000ea20000100800 */
[----:B0-----:R-:W-:-:S03]  /*b060*/  LEA R4, P5, R87, R69, 0x1 ;  /* 0x0000004557047211 */ /* 0x001fc600078a08ff */
[----:B------:R0:W-:Y:S01]  /*b070*/  STL [R1+0x1bc], R5 ;  /* 0x0001bc0501007387 */ /* 0x0001e20000100800 */
[-C--:B------:R-:W-:Y:S02]  /*b080*/  LEA.HI.X.SX32 R162, R86, R68.reuse, 0x1, P3 ;  /* 0x0000004456a27211 */ /* 0x080fe400018f0eff */
[----:B0-----:R-:W-:-:S05]  /*b090*/  LEA.HI.X.SX32 R5, R87, R68, 0x1, P5 ;  /* 0x0000004457057211 */ /* 0x001fca00028f0eff */
[----:B------:R0:W3:Y:S04]  /*b0a0*/  @P0 LDG.E.U16 R163, desc[UR20][R4.64] ;  /* 0x0000001404a30981 */ /* 0x0000e8000c1e1500 */
[----:B----4-:R4:W-:Y:S04]  /*b0b0*/  STL [R1+0x828], R160 ;  /* 0x000828a001007387 */ /* 0x0109e80000100800 */
[----:B----4-:R-:W4:Y:S04]  /*b0c0*/  LDL R160, [R1+0x92c] ;  /* 0x00092c0001a07983 */ /* 0x010f280000100800 */
[----:B------:R-:W-:Y:S04]  /*b0d0*/  STL [R1+0x82c], R164 ;  /* 0x00082ca401007387 */ /* 0x000fe80000100800 */
[----:B------:R0:W-:Y:S04]  /*b0e0*/  STL [R1+0x200], R4 ;  /* 0x0002000401007387 */ /* 0x0001e80000100800 */
[----:B------:R-:W-:Y:S04]  /*b0f0*/  STL [R1+0x240], R147 ;  /* 0x0002409301007387 */ /* 0x000fe80000100800 */
[----:B------:R1:W-:Y:S01]  /*b100*/  STL [R1+0x1fc], R5 ;  /* 0x0001fc0501007387 */ /* 0x0003e20000100800 */
[----:B0-----:R-:W-:-:S02]  /*b110*/  @P0 IMAD.MOV.U32 R4, RZ, RZ, R147 ;  /* 0x000000ffff040224 */ /* 0x001fc400078e0093 */
[----:B-1----:R-:W-:-:S05]  /*b120*/  @P0 IMAD.MOV.U32 R5, RZ, RZ, R162 ;  /* 0x000000ffff050224 */ /* 0x002fca00078e00a2 */
[----:B------:R-:W3:Y:S01]  /*b130*/  @P0 LDG.E.U16 R143, desc[UR20][R4.64] ;  /* 0x00000014048f0981 */ /* 0x000ee2000c1e1500 */
[----:B------:R-:W-:Y:S02]  /*b140*/  ISETP.GT.U32.AND P4, PT, R72, R90, PT ;  /* 0x0000005a4800720c */ /* 0x000fe40003f84070 */
[----:B------:R-:W-:Y:S01]  /*b150*/  SEL R85, R75, R85, !P1 ;  /* 0x000000554b557207 */ /* 0x000fe20004800000 */
[----:B------:R-:W-:-:S04]  /*b160*/  @!P6 IMAD.IADD R88, R88, 0x1, -R72 ;  /* 0x000000015858e824 */ /* 0x000fc800078e0a48 */
[----:B------:R-:W-:-:S06]  /*b170*/  IMAD R85, R85, UR11, RZ ;  /* 0x0000000b55557c24 */ /* 0x000fcc000f8e02ff */
[----:B------:R-:W-:Y:S01]  /*b180*/  @!P4 IMAD.IADD R90, R90, 0x1, -R72 ;  /* 0x000000015a5ac824 */ /* 0x000fe200078e0a48 */
[----:B------:R-:W-:Y:S01]  /*b190*/  PRMT R161, RZ, 0x7610, R161 ;  /* 0x00007610ffa17816 */ /* 0x000fe200000000a1 */
[----:B------:R-:W0:Y:S01]  /*b1a0*/  LDCU UR11, c[0x0][0x3b0] ;  /* 0x00007600ff0b77ac */ /* 0x000e220008000800 */
[----:B------:R-:W-:Y:S02]  /*b1b0*/  PRMT R145, RZ, 0x7610, R145 ;  /* 0x00007610ff917816 */ /* 0x000fe40000000091 */
[----:B--2---:R-:W-:Y:S02]  /*b1c0*/  ISETP.GE.AND P5, PT, R148, RZ, PT ;  /* 0x000000ff9400720c */ /* 0x004fe40003fa6270 */
[----:B------:R-:W2:Y:S04]  /*b1d0*/  LDL R148, [R1+0x8bc] ;  /* 0x0008bc0001947983 */ /* 0x000ea80000100800 */
[----:B------:R-:W-:Y:S04]  /*b1e0*/  STL [R1+0x23c], R162 ;  /* 0x00023ca201007387 */ /* 0x000fe80000100800 */
[----:B------:R-:W2:Y:S03]  /*b1f0*/  LDL R147, [R1+0x898] ;  /* 0x0008980001937983 */ /* 0x000ea60000100800 */
[----:B------:R-:W-:Y:S01]  /*b200*/  @!P5 IMAD.MOV R88, RZ, RZ, -R88 ;  /* 0x000000ffff58d224 */ /* 0x000fe200078e0a58 */
[----:B------:R-:W-:-:S04]  /*b210*/  ISETP.GT.U32.AND P5, PT, R72, R90, PT ;  /* 0x0000005a4800720c */ /* 0x000fc80003fa4070 */
[----:B------:R-:W-:-:S05]  /*b220*/  SEL R88, R75, R88, !P1 ;  /* 0x000000584b587207 */ /* 0x000fca0004800000 */
[----:B------:R-:W-:Y:S01]  /*b230*/  IMAD R88, R88, UR5, RZ ;  /* 0x0000000558587c24 */ /* 0x000fe2000f8e02ff */
[----:B------:R-:W-:Y:S01]  /*b240*/  ISETP.GT.U32.AND P6, PT, R72, R89, PT ;  /* 0x000000594800720c */ /* 0x000fe20003fc4070 */
[----:B------:R-:W1:Y:S02]  /*b250*/  LDCU UR5, c[0x0][0x3b0] ;  /* 0x00007600ff0577ac */ /* 0x000e640008000800 */
[----:B------:R-:W-:Y:S01]  /*b260*/  @!P5 IMAD.IADD R90, R90, 0x1, -R72 ;  /* 0x000000015a5ad824 */ /* 0x000fe200078e0a48 */
[----:B---3--:R3:W-:Y:S02]  /*b270*/  STL [R1+0x820], R143 ;  /* 0x0008208f01007387 */ /* 0x0087e40000100800 */
[----:B---3--:R-:W-:-:S04]  /*b280*/  LEA R143, P4, R85, R69, 0x1 ;  /* 0x00000045558f7211 */ /* 0x008fc800078808ff */
[----:B------:R-:W-:Y:S01]  /*b290*/  LEA.HI.X.SX32 R162, R85, R68, 0x1, P4 ;  /* 0x0000004455a27211 */ /* 0x000fe200020f0eff */
[----:B------:R-:W-:-:S04]  /*b2a0*/  @P0 IMAD.MOV.U32 R4, RZ, RZ, R143 ;  /* 0x000000ffff040224 */ /* 0x000fc800078e008f */
[----:B------:R-:W-:-:S05]  /*b2b0*/  @P0 IMAD.MOV.U32 R5, RZ, RZ, R162 ;  /* 0x000000ffff050224 */ /* 0x000fca00078e00a2 */
[----:B------:R3:W2:Y:S04]  /*b2c0*/  @P0 LDG.E.U16 R161, desc[UR20][R4.64] ;  /* 0x0000001404a10981 */ /* 0x0006a8000c1e1500 */
[----:B------:R0:W-:Y:S01]  /*b2d0*/  STL [R1+0x280], R143 ;  /* 0x0002808f01007387 */ /* 0x0001e20000100800 */
[----:B---3--:R-:W-:-:S03]  /*b2e0*/  LEA R4, P5, R88, R69, 0x1 ;  /* 0x0000004558047211 */ /* 0x008fc600078a08ff */
[----:B------:R-:W-:Y:S01]  /*b2f0*/  STL [R1+0x27c], R162 ;  /* 0x00027ca201007387 */ /* 0x000fe20000100800 */
[----:B------:R-:W-:-:S03]  /*b300*/  LEA.HI.X.SX32 R5, R88, R68, 0x1, P5 ;  /* 0x0000004458057211 */ /* 0x000fc600028f0eff */
[----:B0-----:R-:W3:Y:S04]  /*b310*/  LDL R143, [R1+0x868] ;  /* 0x00086800018f7983 */ /* 0x001ee80000100800 */
[----:B------:R0:W3:Y:S01]  /*b320*/  @P0 LDG.E.U16 R145, desc[UR20][R4.64] ;  /* 0x0000001404910981 */ /* 0x0000e2000c1e1500 */
[C---:B------:R-:W-:Y:S01]  /*b330*/  ISETP.GT.U32.AND P3, PT, R72.reuse, R91, PT ;  /* 0x0000005b4800720c */ /* 0x040fe20003f64070 */
[----:B------:R-:W-:Y:S01]  /*b340*/  @!P6 IMAD.IADD R89, R89, 0x1, -R72 ;  /* 0x000000015959e824 */ /* 0x000fe200078e0a48 */
[----:B------:R-:W-:-:S04]  /*b350*/  ISETP.GT.U32.AND P6, PT, R72, R74, PT ;  /* 0x0000004a4800720c */ /* 0x000fc80003fc4070 */
[----:B------:R-:W-:-:S07]  /*b360*/  ISETP.GT.U32.AND P4, PT, R72, R89, PT ;  /* 0x000000594800720c */ /* 0x000fce0003f84070 */
[--C-:B------:R-:W-:Y:S01]  /*b370*/  @!P3 IMAD.IADD R91, R91, 0x1, -R72.reuse ;  /* 0x000000015b5bb824 */ /* 0x100fe200078e0a48 */
[----:B----4-:R-:W-:Y:S01]  /*b380*/  ISETP.GE.AND P3, PT, R160, RZ, PT ;  /* 0x000000ffa000720c */ /* 0x010fe20003f66270 */
[----:B------:R-:W-:-:S04]  /*b390*/  @!P6 IMAD.IADD R74, R74, 0x1, -R72 ;  /* 0x000000014a4ae824 */ /* 0x000fc800078e0a48 */
[----:B------:R-:W-:Y:S01]  /*b3a0*/  @!P4 IMAD.IADD R89, R89, 0x1, -R72 ;  /* 0x000000015959c824 */ /* 0x000fe200078e0a48 */
[C---:B------:R-:W-:Y:S02]  /*b3b0*/  ISETP.GT.U32.AND P4, PT, R72.reuse, R74, PT ;  /* 0x0000004a4800720c */ /* 0x040fe40003f84070 */
[----:B------:R-:W-:-:S05]  /*b3c0*/  ISETP.GT.U32.AND P5, PT, R72, R92, PT ;  /* 0x0000005c4800720c */ /* 0x000fca0003fa4070 */
[----:B------:R-:W-:Y:S01]  /*b3d0*/  @!P3 IMAD.MOV R90, RZ, RZ, -R90 ;  /* 0x000000ffff5ab224 */ /* 0x000fe200078e0a5a */
[----:B------:R-:W-:-:S04]  /*b3e0*/  ISETP.GT.U32.AND P3, PT, R72, R91, PT ;  /* 0x0000005b4800720c */ /* 0x000fc80003f64070 */
[----:B------:R-:W-:Y:S01]  /*b3f0*/  SEL R90, R75, R90, !P1 ;  /* 0x0000005a4b5a7207 */ /* 0x000fe20004800000 */
[--C-:B------:R-:W-:Y:S01]  /*b400*/  @!P4 IMAD.IADD R74, R74, 0x1, -R72.reuse ;  /* 0x000000014a4ac824 */ /* 0x100fe200078e0a48 */
[----:B------:R-:W-:Y:S03]  /*b410*/  STL [R1+0x824], R163 ;  /* 0x000824a301007387 */ /* 0x000fe60000100800 */
[----:B------:R-:W-:Y:S01]  /*b420*/  IMAD R90, R90, UR7, RZ ;  /* 0x000000075a5a7c24 */ /* 0x000fe2000f8e02ff */
[----:B------:R0:W-:Y:S01]  /*b430*/  STL [R1+0x2c0], R4 ;  /* 0x0002c00401007387 */ /* 0x0001e20000100800 */
[--C-:B------:R-:W-:Y:S01]  /*b440*/  @!P5 IMAD.IADD R92, R92, 0x1, -R72.reuse ;  /* 0x000000015c5cd824 */ /* 0x100fe200078e0a48 */
[----:B------:R-:W-:Y:S01]  /*b450*/  PRMT R159, RZ, 0x7610, R159 ;  /* 0x00007610ff9f7816 */ /* 0x000fe2000000009f */
[----:B------:R-:W-:Y:S01]  /*b460*/  @!P3 IMAD.IADD R91, R91, 0x1, -R72 ;  /* 0x000000015b5bb824 */ /* 0x000fe200078e0a48 */
[----:B------:R4:W-:Y:S01]  /*b470*/  STL [R1+0x2bc], R5 ;  /* 0x0002bc0501007387 */ /* 0x0009e20000100800 */
[----:B------:R-:W-:Y:S01]  /*b480*/  PRMT R146, RZ, 0x7610, R146 ;  /* 0x00007610ff927816 */ /* 0x000fe20000000092 */
[----:B------:R-:W1:Y:S01]  /*b490*/  LDCU UR7, c[0x0][0x3b0] ;  /* 0x00007600ff0777ac */ /* 0x000e620008000800 */
[----:B0-----:R-:W-:-:S04]  /*b4a0*/  LEA R4, P3, R90, R69, 0x1 ;  /* 0x000000455a047211 */ /* 0x001fc800078608ff */
[----:B----4-:R-:W-:-:S05]  /*b4b0*/  LEA.HI.X.SX32 R5, R90, R68, 0x1, P3 ;  /* 0x000000445a057211 */ /* 0x010fca00018f0eff */
[----:B------:R0:W4:Y:S01]  /*b4c0*/  @P0 LDG.E.U16 R159, desc[UR20][R4.64] ;  /* 0x00000014049f0981 */ /* 0x000122000c1e1500 */
[----:B------:R-:W-:Y:S02]  /*b4d0*/  PRMT R144, RZ, 0x7610, R144 ;  /* 0x00007610ff907816 */ /* 0x000fe40000000090 */
[----:B--2---:R-:W-:-:S13]  /*b4e0*/  ISETP.GE.AND P6, PT, R148, RZ, PT ;  /* 0x000000ff9400720c */ /* 0x004fda0003fc6270 */
[----:B------:R-:W-:Y:S01]  /*b4f0*/  @!P6 IMAD.MOV R89, RZ, RZ, -R89 ;  /* 0x000000ffff59e224 */ /* 0x000fe200078e0a59 */
[----:B------:R-:W-:-:S04]  /*b500*/  ISETP.GE.AND P6, PT, R147, RZ, PT ;  /* 0x000000ff9300720c */ /* 0x000fc80003fc6270 */
[----:B------:R-:W-:-:S05]  /*b510*/  SEL R89, R75, R89, !P1 ;  /* 0x000000594b597207 */ /* 0x000fca0004800000 */
[----:B-1----:R-:W-:Y:S01]  /*b520*/  IMAD R89, R89, UR5, RZ ;  /* 0x0000000559597c24 */ /* 0x002fe2000f8e02ff */
[----:B---3--:R-:W-:-:S03]  /*b530*/  ISETP.GE.AND P5, PT, R143, RZ, PT ;  /* 0x000000ff8f00720c */ /* 0x008fc60003fa6270 */
[----:B------:R-:W-:Y:S01]  /*b540*/  @!P6 IMAD.MOV R74, RZ, RZ, -R74 ;  /* 0x000000ffff4ae224 */ /* 0x000fe200078e0a4a */
[C---:B------:R-:W-:Y:S01]  /*b550*/  LEA R147, P6, R89.reuse, R69, 0x1 ;  /* 0x0000004559937211 */ /* 0x040fe200078c08ff */
[----:B------:R-:W1:Y:S01]  /*b560*/  LDCU UR5, c[0x0][0x3b0] ;  /* 0x00007600ff0577ac */ /* 0x000e620008000800 */
[----:B------:R2:W-:Y:S02]  /*b570*/  STL [R1+0x818], R145 ;  /* 0x0008189101007387 */ /* 0x0005e40000100800 */
[----:B------:R-:W-:Y:S02]  /*b580*/  LEA.HI.X.SX32 R148, R89, R68, 0x1, P6 ;  /* 0x0000004459947211 */ /* 0x000fe400030f0eff */
[----:B------:R-:W-:Y:S01]  /*b590*/  SEL R74, R75, R74, !P1 ;  /* 0x0000004a4b4a7207 */ /* 0x000fe20004800000 */
[----:B--2---:R-:W2:Y:S04]  /*b5a0*/  LDL R145, [R1+0x880] ;  /* 0x0008800001917983 */ /* 0x004ea80000100800 */
[----:B------:R-:W-:Y:S04]  /*b5b0*/  STL [R1+0x81c], R161 ;  /* 0x00081ca101007387 */ /* 0x000fe80000100800 */
[----:B------:R-:W3:Y:S04]  /*b5c0*/  LDL R143, [R1+0x8e4] ;  /* 0x0008e400018f7983 */ /* 0x000ee80000100800 */
[----:B------:R0:W-:Y:S01]  /*b5d0*/  STL [R1+0x2f8], R4 ;  /* 0x0002f80401007387 */ /* 0x0001e20000100800 */
[----:B------:R-:W-:Y:S01]  /*b5e0*/  IMAD R74, R74, UR11, RZ ;  /* 0x0000000b4a4a7c24 */ /* 0x000fe2000f8e02ff */
[C---:B------:R-:W-:Y:S01]  /*b5f0*/  ISETP.GT.U32.AND P4, PT, R72.reuse, R92, PT ;  /* 0x0000005c4800720c */ /* 0x040fe20003f84070 */
[----:B------:R-:W-:Y:S01]  /*b600*/  @!P5 IMAD.MOV R91, RZ, RZ, -R91 ;  /* 0x000000ffff5bd224 */ /* 0x000fe200078e0a5b */
[----:B------:R-:W-:Y:S01]  /*b610*/  STL [R1+0x330], R147 ;  /* 0x0003309301007387 */ /* 0x000fe20000100800 */
[----:B------:R-:W-:Y:S01]  /*b620*/  ISETP.GT.U32.AND P3, PT, R72, R93, PT ;  /* 0x0000005d4800720c */ /* 0x000fe20003f64070 */
[----:B------:R-:W1:Y:S02]  /*b630*/  LDCU UR11, c[0x0][0x3b0] ;  /* 0x00007600ff0b77ac */ /* 0x000e640008000800 */
[----:B------:R1:W-:Y:S01]  /*b640*/  STL [R1+0x2f4], R5 ;  /* 0x0002f40501007387 */ /* 0x0003e20000100800 */
[----:B0-----:R-:W-:-:S02]  /*b650*/  @P0 IMAD.MOV.U32 R4, RZ, RZ, R147 ;  /* 0x000000ffff040224 */ /* 0x001fc400078e0093 */
[----:B-1----:R-:W-:-:S05]  /*b660*/  @P0 IMAD.MOV.U32 R5, RZ, RZ, R148 ;  /* 0x000000ffff050224 */ /* 0x002fca00078e0094 */
[----:B------:R0:W4:Y:S02]  /*b670*/  @P0 LDG.E.U16 R146, desc[UR20][R4.64] ;  /* 0x0000001404920981 */ /* 0x000124000c1e1500 */
[----:B0-----:R-:W-:-:S04]  /*b680*/  LEA R4, P5, R74, R69, 0x1 ;  /* 0x000000454a047211 */ /* 0x001fc800078a08ff */
[----:B------:R-:W-:-:S05]  /*b690*/  LEA.HI.X.SX32 R5, R74, R68, 0x1, P5 ;  /* 0x000000444a057211 */ /* 0x000fca00028f0eff */
[----:B------:R-:W4:Y:S01]  /*b6a0*/  @P0 LDG.E.U16 R144, desc[UR20][R4.64] ;  /* 0x0000001404900981 */ /* 0x000f22000c1e1500 */
[--C-:B------:R-:W-:Y:S02]  /*b6b0*/  @!P4 IMAD.IADD R92, R92, 0x1, -R72.reuse ;  /* 0x000000015c5cc824 */ /* 0x100fe400078e0a48 */
[----:B------:R-:W-:Y:S01]  /*b6c0*/  @!P3 IMAD.IADD R93, R93, 0x1, -R72 ;  /* 0x000000015d5db824 */ /* 0x000fe200078e0a48 */
[C---:B------:R-:W-:Y:S02]  /*b6d0*/  ISETP.GT.U32.AND P4, PT, R72.reuse, R94, PT ;  /* 0x0000005e4800720c */ /* 0x040fe40003f84070 */
[----:B------:R-:W-:Y:S02]  /*b6e0*/  SEL R91, R75, R91, !P1 ;  /* 0x0000005b4b5b7207 */ /* 0x000fe40004800000 */
[----:B------:R-:W-:Y:S01]  /*b6f0*/  ISETP.GT.U32.AND P3, PT, R72, R93, PT ;  /* 0x0000005d4800720c */ /* 0x000fe20003f64070 */
[----:B------:R-:W-:Y:S02]  /*b700*/  STL [R1+0x32c], R148 ;  /* 0x00032c9401007387 */ /* 0x000fe40000100800 */
[----:B------:R-:W-:-:S06]  /*b710*/  IMAD R91, R91, UR4, RZ ;  /* 0x000000045b5b7c24 */ /* 0x000fcc000f8e02ff */
[----:B------:R-:W-:Y:S01]  /*b720*/  @!P4 IMAD.IADD R94, R94, 0x1, -R72 ;  /* 0x000000015e5ec824 */ /* 0x000fe200078e0a48 */
[----:B------:R-:W-:-:S03]  /*b730*/  PRMT R7, RZ, 0x7610, R7 ;  /* 0x00007610ff077816 */ /* 0x000fc60000000007 */
[----:B------:R-:W-:Y:S01]  /*b740*/  @!P3 IMAD.IADD R93, R93, 0x1, -R72 ;  /* 0x000000015d5db824 */ /* 0x000fe200078e0a48 */
[----:B------:R-:W-:Y:S02]  /*b750*/  PRMT R43, RZ, 0x7610, R43 ;  /* 0x00007610ff2b7816 */ /* 0x000fe4000000002b */
[----:B--2---:R-:W-:Y:S02]  /*b760*/  ISETP.GE.AND P6, PT, R145, RZ, PT ;  /* 0x000000ff9100720c */ /* 0x004fe40003fc6270 */
[----:B------:R-:W2:Y:S04]  /*b770*/  LDL R145, [R1+0x8ec] ;  /* 0x0008ec0001917983 */ /* 0x000ea80000100800 */
[----:B------:R-:W-:Y:S07]  /*b780*/  STL [R1+0x368], R4 ;  /* 0x0003680401007387 */ /* 0x000fee0000100800 */
[----:B------:R-:W-:Y:S01]  /*b790*/  @!P6 IMAD.MOV R92, RZ, RZ, -R92 ;  /* 0x000000ffff5ce224 */ /* 0x000fe200078e0a5c */
[----:B------:R-:W-:Y:S04]  /*b7a0*/  STL [R1+0x364], R5 ;  /* 0x0003640501007387 */ /* 0x000fe80000100800 */
[----:B------:R-:W-:-:S02]  /*b7b0*/  SEL R92, R75, R92, !P1 ;  /* 0x0000005c4b5c7207 */ /* 0x000fc40004800000 */
[----:B---3--:R-:W-:-:S03]  /*b7c0*/  ISETP.GE.AND P4, PT, R143, RZ, PT ;  /* 0x000000ff8f00720c */ /* 0x008fc60003f86270 */
[----:B------:R-:W-:-:S05]  /*b7d0*/  IMAD R92, R92, UR4, RZ ;  /* 0x000000045c5c7c24 */ /* 0x000fca000f8e02ff */
[-C--:B------:R-:W-:Y:S01]  /*b7e0*/  LEA R160, P3, R92, R69.reuse, 0x1 ;  /* 0x000000455ca07211 */ /* 0x080fe200078608ff */
[----:B----4-:R0:W-:Y:S02]  /*b7f0*/  STL [R1+0x7b0], R144 ;  /* 0x0007b09001007387 */ /* 0x0101e40000100800 */
[C---:B0-----:R-:W-:Y:S02]  /*b800*/  LEA R144, P6, R91.reuse, R69, 0x1 ;  /* 0x000000455b907211 */ /* 0x041fe400078c08ff */
[----:B------:R0:W-:Y:S02]  /*b810*/  STL [R1+0x810], R146 ;  /* 0x0008109201007387 */ /* 0x0001e40000100800 */
[----:B------:R-:W-:Y:S01]  /*b820*/  LEA.HI.X.SX32 R143, R91, R68, 0x1, P6 ;  /* 0x000000445b8f7211 */ /* 0x000fe200030f0eff */
[----:B------:R-:W-:-:S04]  /*b830*/  @P0 IMAD.MOV.U32 R4, RZ, RZ, R144 ;  /* 0x000000ffff040224 */ /* 0x000fc800078e0090 */
[----:B------:R-:W-:Y:S01]  /*b840*/  @P0 IMAD.MOV.U32 R5, RZ, RZ, R143 ;  /* 0x000000ffff050224 */ /* 0x000fe200078e008f */
[----:B0-----:R-:W3:Y:S04]  /*b850*/  LDL R146, [R1+0x924] ;  /* 0x0009240001927983 */ /* 0x001ee80000100800 */
[----:B------:R0:W-:Y:S04]  /*b860*/  STL [R1+0x814], R159 ;  /* 0x0008149f01007387 */ /* 0x0001e80000100800 */
[----:B------:R1:W4:Y:S01]  /*b870*/  @P0 LDG.E.U16 R7, desc[UR20][R4.64] ;  /* 0x0000001404070981 */ /* 0x000322000c1e1500 */
[----:B0-----:R-:W-:Y:S01]  /*b880*/  LEA.HI.X.SX32 R159, R92, R68, 0x1, P3 ;  /* 0x000000445c9f7211 */ /* 0x001fe200018f0eff */
[----:B-1----:R-:W-:-:S04]  /*b890*/  @P0 IMAD.MOV.U32 R4, RZ, RZ, R160 ;  /* 0x000000ffff040224 */ /* 0x002fc800078e00a0 */
[----:B------:R-:W-:-:S05]  /*b8a0*/  @P0 IMAD.MOV.U32 R5, RZ, RZ, R159 ;  /* 0x000000ffff050224 */ /* 0x000fca00078e009f */
[----:B------:R0:W3:Y:S01]  /*b8b0*/  @P0 LDG.E.U16 R43, desc[UR20][R4.64] ;  /* 0x00000014042b0981 */ /* 0x0000e2000c1e1500 */
[----:B------:R-:W-:Y:S01]  /*b8c0*/  ISETP.GT.U32.AND P5, PT, R72, R95, PT ;  /* 0x0000005f4800720c */ /* 0x000fe20003fa4070 */
[----:B------:R-:W-:-:S12]  /*b8d0*/  @!P4 IMAD.MOV R93, RZ, RZ, -R93 ;  /* 0x000000ffff5dc224 */ /* 0x000fd800078e0a5d */
[----:B------:R-:W-:Y:S01]  /*b8e0*/  @!P5 IMAD.IADD R95, R95, 0x1, -R72 ;  /* 0x000000015f5fd824 */ /* 0x000fe200078e0a48 */
[----:B------:R-:W-:-:S04]  /*b8f0*/  ISETP.GT.U32.AND P5, PT, R72, R94, PT ;  /* 0x0000005e4800720c */ /* 0x000fc80003fa4070 */
[----:B------:R-:W-:Y:S02]  /*b900*/  ISETP.GT.U32.AND P6, PT, R72, R95, PT ;  /* 0x0000005f4800720c */ /* 0x000fe40003fc4070 */
[----:B------:R-:W-:-:S05]  /*b910*/  SEL R93, R75, R93, !P1 ;  /* 0x0000005d4b5d7207 */ /* 0x000fca0004800000 */
[----:B------:R-:W-:Y:S01]  /*b920*/  IMAD R93, R93, UR5, RZ ;  /* 0x000000055d5d7c24 */ /* 0x000fe2000f8e02ff */
[----:B------:R-:W-:Y:S01]  /*b930*/  STL [R1+0xa40], R144 ;  /* 0x000a409001007387 */ /* 0x000fe20000100800 */
[--C-:B------:R-:W-:Y:S01]  /*b940*/  @!P5 IMAD.IADD R94, R94, 0x1, -R72.reuse ;  /* 0x000000015e5ed824 */ /* 0x100fe200078e0a48 */
[----:B------:R-:W-:Y:S01]  /*b950*/  PRMT R45, RZ, 0x7610, R45 ;  /* 0x00007610ff2d7816 */ /* 0x000fe2000000002d */
[----:B------:R-:W1:Y:S02]  /*b960*/  LDCU UR5, c[0x0][0x3b0] ;  /* 0x00007600ff0577ac */ /* 0x000e640008000800 */
[----:B------:R-:W-:Y:S01]  /*b970*/  @!P6 IMAD.IADD R95, R95, 0x1, -R72 ;  /* 0x000000015f5fe824 */ /* 0x000fe200078e0a48 */
[----:B------:R-:W-:Y:S01]  /*b980*/  STL [R1+0xa3c], R143 ;  /* 0x000a3c8f01007387 */ /* 0x000fe20000100800 */
[----:B------:R-:W-:Y:S02]  /*b990*/  PRMT R8, RZ, 0x7610, R8 ;  /* 0x00007610ff087816 */ /* 0x000fe40000000008 */
[----:B--2---:R-:W-:-:S02]  /*b9a0*/  ISETP.GE.AND P3, PT, R145, RZ, PT ;  /* 0x000000ff9100720c */ /* 0x004fc40003f66270 */
[----:B------:R-:W-:-:S04]  /*b9b0*/  LEA R145, P6, R93, R69, 0x1 ;  /* 0x000000455d917211 */ /* 0x000fc800078c08ff */
[----:B0-----:R-:W-:Y:S02]  /*b9c0*/  LEA.HI.X.SX32 R4, R93, R68, 0x1, P6 ;  /* 0x000000445d047211 */ /* 0x001fe400030f0eff */
[----:B------:R-:W-:-:S05]  /*b9d0*/  ISETP.GT.U32.AND P6, PT, R72, R97, PT ;  /* 0x000000614800720c */ /* 0x000fca0003fc4070 */
[----:B------:R-:W-:Y:S02]  /*b9e0*/  @!P3 IMAD.MOV R94, RZ, RZ, -R94 ;  /* 0x000000ffff5eb224 */ /* 0x000fe400078e0a5e */
[----:B------:R-:W-:-:S03]  /*b9f0*/  @P0 IMAD.MOV.U32 R5, RZ, RZ, R4 ;  /* 0x000000ffff050224 */ /* 0x000fc600078e0004 */
[----:B------:R-:W-:-:S05]  /*ba00*/  SEL R94, R75, R94, !P1 ;  /* 0x0000005e4b5e7207 */ /* 0x000fca0004800000 */
[----:B------:R-:W-:Y:S01]  /*ba10*/  IMAD R94, R94, UR7, RZ ;  /* 0x000000075e5e7c24 */ /* 0x000fe2000f8e02ff */
[----:B------:R-:W-:Y:S01]  /*ba20*/  ISETP.GT.U32.AND P4, PT, R72, R96, PT ;  /* 0x000000604800720c */ /* 0x000fe20003f84070 */
[----:B------:R-:W-:Y:S01]  /*ba30*/  @!P6 IMAD.IADD R97, R97, 0x1, -R72 ;  /* 0x000000016161e824 */ /* 0x000fe200078e0a48 */
[----:B------:R-:W-:Y:S01]  /*ba40*/  PRMT R6, RZ, 0x7610, R6 ;  /* 0x00007610ff067816 */ /* 0x000fe20000000006 */
[----:B------:R-:W0:Y:S01]  /*ba50*/  LDCU UR7, c[0x0][0x3b0] ;  /* 0x00007600ff0777ac */ /* 0x000e220008000800 */
[----:B----4-:R2:W-:Y:S04]  /*ba60*/  STL [R1+0x80c], R7 ;  /* 0x00080c0701007387 */ /* 0x0105e80000100800 */
[----:B--2---:R-:W2:Y:S04]  /*ba70*/  LDL R7, [R1+0x954] ;  /* 0x0009540001077983 */ /* 0x004ea80000100800 */
[----:B------:R-:W-:Y:S04]  /*ba80*/  STL [R1+0xa48], R160 ;  /* 0x000a48a001007387 */ /* 0x000fe80000100800 */
[----:B------:R-:W-:Y:S04]  /*ba90*/  STL [R1+0xa44], R159 ;  /* 0x000a449f01007387 */ /* 0x000fe80000100800 */
[----:B---3--:R3:W-:Y:S04]  /*baa0*/  STL [R1+0x808], R43 ;  /* 0x0008082b01007387 */ /* 0x0087e80000100800 */
[----:B---3--:R-:W3:Y:S04]  /*bab0*/  LDL R43, [R1+0x97c] ;  /* 0x00097c00012b7983 */ /* 0x008ee80000100800 */
[----:B------:R-:W-:Y:S04]  /*bac0*/  STL [R1+0x28], R145 ;  /* 0x0000289101007387 */ /* 0x000fe80000100800 */
[----:B------:R4:W-:Y:S02]  /*bad0*/  STL [R1+0x24], R4 ;  /* 0x0000240401007387 */ /* 0x0009e40000100800 */
[----:B----4-:R-:W-:-:S05]  /*bae0*/  @P0 IMAD.MOV.U32 R4, RZ, RZ, R145 ;  /* 0x000000ffff040224 */ /* 0x010fca00078e0091 */
[----:B------:R4:W3:Y:S02]  /*baf0*/  @P0 LDG.E.U16 R45, desc[UR20][R4.64] ;  /* 0x00000014042d0981 */ /* 0x0008e4000c1e1500 */
[----:B----4-:R-:W-:-:S04]  /*bb00*/  LEA R4, P6, R94, R69, 0x1 ;  /* 0x000000455e047211 */ /* 0x010fc800078c08ff */
[----:B------:R-:W-:-:S05]  /*bb10*/  LEA.HI.X.SX32 R5, R94, R68, 0x1, P6 ;  /* 0x000000445e057211 */ /* 0x000fca00030f0eff */
[----:B------:R4:W3:Y:S01]  /*bb20*/  @P0 LDG.E.U16 R8, desc[UR20][R4.64] ;  /* 0x0000001404080981 */ /* 0x0008e2000c1e1500 */
[----:B------:R-:W-:Y:S01]  /*bb30*/  @!P4 IMAD.IADD R96, R96, 0x1, -R72 ;  /* 0x000000016060c824 */ /* 0x000fe200078e0a48 */
[----:B------:R-:W-:-:S04]  /*bb40*/  ISETP.GE.AND P4, PT, R146, RZ, PT ;  /* 0x000000ff9200720c */ /* 0x000fc80003f86270 */
[----:B------:R-:W-:-:S09]  /*bb50*/  ISETP.GT.U32.AND P3, PT, R72, R96, PT ;  /* 0x000000604800720c */ /* 0x000fd20003f64070 */
[----:B------:R-:W-:-:S05]  /*bb60*/  @!P4 IMAD.MOV R95, RZ, RZ, -R95 ;  /* 0x000000ffff5fc224 */ /* 0x000fca00078e0a5f */
[----:B------:R-:W-:Y:S01]  /*bb70*/  SEL R95, R75, R95, !P1 ;  /* 0x0000005f4b5f7207 */ /* 0x000fe20004800000 */
[----:B------:R-:W-:-:S04]  /*bb80*/  @!P3 IMAD.IADD R96, R96, 0x1, -R72 ;  /* 0x000000016060b824 */ /* 0x000fc800078e0a48 */
[----:B-1----:R-:W-:Y:S01]  /*bb90*/  IMAD R95, R95, UR5, RZ ;  /* 0x000000055f5f7c24 */ /* 0x002fe2000f8e02ff */
[----:B------:R-:W-:Y:S01]  /*bba0*/  PRMT R44, RZ, 0x7610, R44 ;  /* 0x00007610ff2c7816 */ /* 0x000fe2000000002c */
[----:B------:R-:W1:Y:S01]  /*bbb0*/  LDCU UR5, c[0x0][0x3b0] ;  /* 0x00007600ff0577ac */ /* 0x000e620008000800 */
[----:B--2---:R-:W-:Y:S02]  /*bbc0*/  ISETP.GE.AND P4, PT, R7, RZ, PT ;  /* 0x000000ff0700720c */ /* 0x004fe40003f86270 */
[----:B------:R-:W2:Y:S04]  /*bbd0*/  LDL R7, [R1+0x9b4] ;  /* 0x0009b40001077983 */ /* 0x000ea80000100800 */
[----:B------:R4:W-:Y:S04]  /*bbe0*/  STL [R1+0x68], R4 ;  /* 0x0000680401007387 */ /* 0x0009e80000100800 */
[----:B------:R-:W-:Y:S01]  /*bbf0*/  STL [R1+0x64], R5 ;  /* 0x0000640501007387 */ /* 0x000fe20000100800 */
[----:B---3--:R-:W-:-:S02]  /*bc00*/  ISETP.GE.AND P3, PT, R43, RZ, PT ;  /* 0x000000ff2b00720c */ /* 0x008fc40003f66270 */
[----:B------:R-:W-:-:S05]  /*bc10*/  LEA R43, P6, R95, R69, 0x1 ;  /* 0x000000455f2b7211 */ /* 0x000fca00078c08ff */
[----:B----4-:R-:W-:Y:S01]  /*bc20*/  @P0 IMAD.MOV.U32 R4, RZ, RZ, R43 ;  /* 0x000000ffff040224 */ /* 0x010fe200078e002b */
[----:B------:R3:W-:Y:S04]  /*bc30*/  STL [R1+0x800], R8 ;  /* 0x0008000801007387 */ /* 0x0007e80000100800 */
[----:B---3--:R-:W3:Y:S04]  /*bc40*/  LDL R8, [R1+0x9e4] ;  /* 0x0009e40001087983 */ /* 0x008ee80000100800 */
[----:B------:R-:W-:Y:S04]  /*bc50*/  STL [R1+0xa8], R43 ;  /* 0x0000a82b01007387 */ /* 0x000fe80000100800 */
[----:B------:R4:W-:Y:S02]  /*bc60*/  STL [R1+0x804], R45 ;  /* 0x0008042d01007387 */ /* 0x0009e40000100800 */
[----:B----4-:R-:W-:-:S05]  /*bc70*/  LEA.HI.X.SX32 R45, R95, R68, 0x1, P6 ;  /* 0x000000445f2d7211 */ /* 0x010fca00030f0eff */
[----:B------:R-:W-:-:S05]  /*bc80*/  @P0 IMAD.MOV.U32 R5, RZ, RZ, R45 ;  /* 0x000000ffff050224 */ /* 0x000fca00078e002d */
[----:B------:R4:W2:Y:S01]  /*bc90*/  @P0 LDG.E.U16 R6, desc[UR20][R4.64] ;  /* 0x0000001404060981 */ /* 0x0008a2000c1e1500 */
[----:B------:R-:W-:Y:S01]  /*bca0*/  @!P4 IMAD.MOV R96, RZ, RZ, -R96 ;  /* 0x000000ffff60c224 */ /* 0x000fe200078e0a60 */
[----:B------:R-:W-:-:S04]  /*bcb0*/  ISETP.GT.U32.AND P6, PT, R72, R100, PT ;  /* 0x000000644800720c */ /* 0x000fc80003fc4070 */
[----:B------:R-:W-:-:S05]  /*bcc0*/  SEL R96, R75, R96, !P1 ;  /* 0x000000604b607207 */ /* 0x000fca0004800000 */
[----:B------:R-:W-:Y:S01]  /*bcd0*/  IMAD R96, R96, UR11, RZ ;  /* 0x0000000b60607c24 */ /* 0x000fe2000f8e02ff */
[----:B------:R-:W-:Y:S01]  /*bce0*/  STL [R1+0xa4], R45 ;  /* 0x0000a42d01007387 */ /* 0x000fe20000100800 */
[----:B------:R-:W-:Y:S01]  /*bcf0*/  ISETP.GT.U32.AND P5, PT, R72, R98, PT ;  /* 0x000000624800720c */ /* 0x000fe20003fa4070 */
[----:B------:R-:W0:Y:S01]  /*bd00*/  LDCU UR11, c[0x0][0x3b0] ;  /* 0x00007600ff0b77ac */ /* 0x000e220008000800 */
[----:B------:R-:W-:Y:S01]  /*bd10*/  @!P6 IMAD.IADD R100, R100, 0x1, -R72 ;  /* 0x000000016464e824 */ /* 0x000fe200078e0a48 */
[----:B----4-:R-:W-:-:S04]  /*bd20*/  LEA R4, P6, R96, R69, 0x1 ;  /* 0x0000004560047211 */ /* 0x010fc800078c08ff */
[----:B------:R-:W-:-:S05]  /*bd30*/  LEA.HI.X.SX32 R5, R96, R68, 0x1, P6 ;  /* 0x0000004460057211 */ /* 0x000fca00030f0eff */
[----:B------:R4:W3:Y:S01]  /*bd40*/  @P0 LDG.E.U16 R44, desc[UR20][R4.64] ;  /* 0x00000014042c0981 */ /* 0x0008e2000c1e1500 */
[----:B------:R-:W-:-:S05]  /*bd50*/  @!P5 IMAD.IADD R98, R98, 0x1, -R72 ;  /* 0x000000016262d824 */ /* 0x000fca00078e0a48 */
[C---:B------:R-:W-:Y:S02]  /*bd60*/  ISETP.GT.U32.AND P5, PT, R72.reuse, R98, PT ;  /* 0x000000624800720c */ /* 0x040fe40003fa4070 */
[----:B------:R-:W-:-:S11]  /*bd70*/  ISETP.GT.U32.AND P4, PT, R72, R97, PT ;  /* 0x000000614800720c */ /* 0x000fd60003f84070 */
[----:B------:R-:W-:Y:S01]  /*bd80*/  @!P5 IMAD.IADD R98, R98, 0x1, -R72 ;  /* 0x000000016262d824 */ /* 0x000fe200078e0a48 */
[----:B------:R-:W-:Y:S01]  /*bd90*/  ISETP.GT.U32.AND P5, PT, R72, R99, PT ;  /* 0x000000634800720c */ /* 0x000fe20003fa4070 */
[----:B--2---:R2:W-:Y:S04]  /*bda0*/  STL [R1+0x7fc], R6 ;  /* 0x0007fc0601007387 */ /* 0x0045e80000100800 */
[----:B--2---:R-:W2:Y:S01]  /*bdb0*/  LDL R6, [R1+0xa0c] ;  /* 0x000a0c0001067983 */ /* 0x004ea20000100800 */
[----:B------:R-:W-:Y:S01]  /*bdc0*/  @!P3 IMAD.MOV R98, RZ, RZ, -R98 ;  /* 0x000000ffff62b224 */ /* 0x000fe200078e0a62 */
[----:B------:R-:W-:-:S06]  /*bdd0*/  ISETP.GE.AND P3, PT, R7, RZ, PT ;  /* 0x000000ff0700720c */ /* 0x000fcc0003f66270 */
[----:B------:R-:W-:Y:S01]  /*bde0*/  @!P5 IMAD.IADD R99, R99, 0x1, -R72 ;  /* 0x000000016363d824 */ /* 0x000fe200078e0a48 */
[----:B------:R-:W-:-:S04]  /*bdf0*/  SEL R98, R75, R98, !P1 ;  /* 0x000000624b627207 */ /* 0x000fc80004800000 */
[----:B------:R-:W-:Y:S01]  /*be00*/  ISETP.GT.U32.AND P5, PT, R72, R99, PT ;  /* 0x000000634800720c */ /* 0x000fe20003fa4070 */
[----:B------:R-:W-:Y:S02]  /*be10*/  @!P4 IMAD.IADD R97, R97, 0x1, -R72 ;  /* 0x000000016161c824 */ /* 0x000fe400078e0a48 */
[----:B-1----:R-:W-:Y:S01]  /*be20*/  IMAD R98, R98, UR5, RZ ;  /* 0x0000000562627c24 */ /* 0x002fe2000f8e02ff */
[----:B------:R4:W-:Y:S01]  /*be30*/  STL [R1+0xe8], R4 ;  /* 0x0000e80401007387 */ /* 0x0009e20000100800 */
[----:B------:R-:W-:Y:S01]  /*be40*/  ISETP.GT.U32.AND P4, PT, R72, R100, PT ;  /* 0x000000644800720c */ /* 0x000fe20003f84070 */
[----:B------:R-:W1:Y:S01]  /*be50*/  LDCU UR5, c[0x0][0x3b0] ;  /* 0x00007600ff0577ac */ /* 0x000e620008000800 */
[----:B------:R-:W-:Y:S01]  /*be60*/  @!P3 IMAD.MOV R97, RZ, RZ, -R97 ;  /* 0x000000ffff61b224 */ /* 0x000fe200078e0a61 */
[----:B------:R-:W-:-:S05]  /*be70*/  LEA R7, P3, R98, R69, 0x1 ;  /* 0x0000004562077211 */ /* 0x000fca00078608ff */
[----:B------:R-:W-:Y:S01]  /*be80*/  @!P5 IMAD.IADD R99, R99, 0x1, -R72 ;  /* 0x000000016363d824 */ /* 0x000fe200078e0a48 */
[----:B---3--:R-:W-:Y:S01]  /*be90*/  ISETP.GE.AND P5, PT, R8, RZ, PT ;  /* 0x000000ff0800720c */ /* 0x008fe20003fa6270 */
[----:B------:R-:W-:Y:S04]  /*bea0*/  STL [R1+0x148], R7 ;  /* 0x0001480701007387 */ /* 0x000fe80000100800 */
[----:B------:R-:W3:Y:S01]  /*beb0*/  LDL R8, [R1+0x9ec] ;  /* 0x0009ec0001087983 */ /* 0x000ee20000100800 */
[----:B------:R-:W-:Y:S02]  /*bec0*/  LEA.HI.X.SX32 R43, R98, R68, 0x1, P3 ;  /* 0x00000044622b7211 */ /* 0x000fe400018f0eff */
[----:B------:R-:W-:Y:S01]  /*bed0*/  SEL R97, R75, R97, !P1 ;  /* 0x000000614b617207 */ /* 0x000fe20004800000 */
[----:B------:R1:W-:Y:S01]  /*bee0*/  STL [R1+0xe4], R5 ;  /* 0x0000e40501007387 */ /* 0x0003e20000100800 */
[----:B------:R-:W-:Y:S01]  /*bef0*/  PRMT R160, RZ, 0x7610, R160 ;  /* 0x00007610ffa07816 */ /* 0x000fe200000000a0 */
[----:B----4-:R-:W-:-:S02]  /*bf00*/  @P0 IMAD.MOV.U32 R4, RZ, RZ, R7 ;  /* 0x000000ffff040224 */ /* 0x010fc400078e0007 */
[----:B0-----:R-:W-:Y:S02]  /*bf10*/  IMAD R97, R97, UR7, RZ ;  /* 0x0000000761617c24 */ /* 0x001fe4000f8e02ff */
[----:B-1----:R-:W-:Y:S02]  /*bf20*/  @P0 IMAD.MOV.U32 R5, RZ, RZ, R43 ;  /* 0x000000ffff050224 */ /* 0x002fe400078e002b */
[----:B------:R-:W-:Y:S01]  /*bf30*/  @!P4 IMAD.IADD R100, R100, 0x1, -R72 ;  /* 0x000000016464c824 */ /* 0x000fe200078e0a48 */
[----:B------:R-:W-:Y:S01]  /*bf40*/  STL [R1+0x144], R43 ;  /* 0x0001442b01007387 */ /* 0x000fe20000100800 */
[----:B------:R-:W-:Y:S01]  /*bf50*/  @!P5 IMAD.MOV R99, RZ, RZ, -R99 ;  /* 0x000000ffff63d224 */ /* 0x000fe200078e0a63 */
[----:B------:R-:W-:Y:S01]  /*bf60*/  PRMT R159, RZ, 0x7610, R159 ;  /* 0x00007610ff9f7816 */ /* 0x000fe2000000009f */
[----:B------:R-:W0:Y:S01]  /*bf70*/  LDCU UR7, c[0x0][0x3b0] ;  /* 0x00007600ff0777ac */ /* 0x000e220008000800 */
[----:B------:R1:W4:Y:S04]  /*bf80*/  @P0 LDG.E.U16 R160, desc[UR20][R4.64] ;  /* 0x0000001404a00981 */ /* 0x000328000c1e1500 */
[----:B------:R0:W-:Y:S01]  /*bf90*/  STL [R1+0x7f8], R44 ;  /* 0x0007f82c01007387 */ /* 0x0001e20000100800 */
[----:B-1----:R-:W-:-:S04]  /*bfa0*/  LEA R4, P4, R97, R69, 0x1 ;  /* 0x0000004561047211 */ /* 0x002fc800078808ff */
[----:B------:R-:W-:Y:S01]  /*bfb0*/  LEA.HI.X.SX32 R5, R97, R68, 0x1, P4 ;  /* 0x0000004461057211 */ /* 0x000fe200020f0eff */
[----:B0-----:R-:W4:Y:S04]  /*bfc0*/  LDL R44, [R1+0x9a4] ;  /* 0x0009a400012c7983 */ /* 0x001f280000100800 */
[----:B------:R0:W-:Y:S04]  /*bfd0*/  STL [R1+0x188], R4 ;  /* 0x0001880401007387 */ /* 0x0001e80000100800 */
[----:B------:R1:W-:Y:S01]  /*bfe0*/  STL [R1+0x184], R5 ;  /* 0x0001840501007387 */ /* 0x0003e20000100800 */
[----:B------:R-:W-:-:S03]  /*bff0*/  SEL R99, R75, R99, !P1 ;  /* 0x000000634b637207 */ /* 0x000fc60004800000 */
[----:B------:R0:W4:Y:S02]  /*c000*/  @P0 LDG.E.U16 R159, desc[UR20][R4.64] ;  /* 0x00000014049f0981 */ /* 0x000124000c1e1500 */
[----:B------:R-:W-:Y:S01]  /*c010*/  IMAD R99, R99, UR12, RZ ;  /* 0x0000000c63637c24 */ /* 0x000fe2000f8e02ff */
[----:B--2---:R-:W-:Y:S01]  /*c020*/  ISETP.GE.AND P6, PT, R6, RZ, PT ;  /* 0x000000ff0600720c */ /* 0x004fe20003fc6270 */
[----:B------:R-:W2:Y:S01]  /*c030*/  LDCU UR12, c[0x0][0x3b0] ;  /* 0x00007600ff0c77ac */ /* 0x000ea20008000800 */
[----:B------:R-:W2:Y:S11]  /*c040*/  LDL R6, [R1+0x964] ;  /* 0x0009640001067983 */ /* 0x000eb60000100800 */
[----:B------:R-:W-:Y:S01]  /*c050*/  @!P6 IMAD.MOV R100, RZ, RZ, -R100 ;  /* 0x000000ffff64e224 */ /* 0x000fe200078e0a64 */
[----:B------:R-:W-:-:S04]  /*c060*/  LEA R7, P6, R99, R69, 0x1 ;  /* 0x0000004563077211 */ /* 0x000fc800078c08ff */
[----:B0-----:R-:W-:Y:S01]  /*c070*/  LEA.HI.X.SX32 R4, R99, R68, 0x1, P6 ;  /* 0x0000004463047211 */ /* 0x001fe200030f0eff */
[----:B------:R-:W-:Y:S04]  /*c080*/  STL [R1+0x1c8], R7 ;  /* 0x0001c80701007387 */ /* 0x000fe80000100800 */
[----:B------:R0:W-:Y:S01]  /*c090*/  STL [R1+0x1c4], R4 ;  /* 0x0001c40401007387 */ /* 0x0001e20000100800 */
[----:B-1----:R-:W-:Y:S02]  /*c0a0*/  @P0 IMAD.MOV.U32 R5, RZ, RZ, R4 ;  /* 0x000000ffff050224 */ /* 0x002fe400078e0004 */
[----:B0-----:R-:W-:Y:S02]  /*c0b0*/  @P0 IMAD.MOV.U32 R4, RZ, RZ, R7 ;  /* 0x000000ffff040224 */ /* 0x001fe400078e0007 */
[----:B------:R-:W2:Y:S01]  /*c0c0*/  LDL R7, [R1+0x91c] ;  /* 0x00091c0001077983 */ /* 0x000ea20000100800 */
[----:B------:R-:W-:-:S02]  /*c0d0*/  ISETP.GT.U32.AND P3, PT, R72, R101, PT ;  /* 0x000000654800720c */ /* 0x000fc40003f64070 */
[C---:B------:R-:W-:Y:S02]  /*c0e0*/  ISETP.GT.U32.AND P5, PT, R72.reuse, R102, PT ;  /* 0x000000664800720c */ /* 0x040fe40003fa4070 */
[----:B------:R-:W-:-:S09]  /*c0f0*/  ISETP.GT.U32.AND P4, PT, R72, R103, PT ;  /* 0x000000674800720c */ /* 0x000fd20003f84070 */
[--C-:B------:R-:W-:Y:S02]  /*c100*/  @!P3 IMAD.IADD R101, R101, 0x1, -R72.reuse ;  /* 0x000000016565b824 */ /* 0x100fe400078e0a48 */
[----:B------:R-:W-:-:S03]  /*c110*/  @!P5 IMAD.IADD R102, R102, 0x1, -R72 ;  /* 0x000000016666d824 */ /* 0x000fc600078e0a48 */
[----:B------:R-:W-:Y:S02]  /*c120*/  ISETP.GT.U32.AND P3, PT, R72, R101, PT ;  /* 0x000000654800720c */ /* 0x000fe40003f64070 */
[----:B---3--:R-:W-:Y:S02]  /*c130*/  ISETP.GE.AND P5, PT, R8, RZ, PT ;  /* 0x000000ff0800720c */ /* 0x008fe40003fa6270 */
[----:B------:R-:W-:Y:S01]  /*c140*/  SEL R100, R75, R100, !P1 ;  /* 0x000000644b647207 */ /* 0x000fe20004800000 */
[----:B------:R-:W-:-:S04]  /*c150*/  @!P4 IMAD.IADD R103, R103, 0x1, -R72 ;  /* 0x000000016767c824 */ /* 0x000fc800078e0a48 */
[----:B------:R-:W-:-:S04]  /*c160*/  IMAD R100, R100, UR5, RZ ;  /* 0x0000000564647c24 */ /* 0x000fc8000f8e02ff */
[----:B------:R-:W-:Y:S01]  /*c170*/  @!P3 IMAD.IADD R101, R101, 0x1, -R72 ;  /* 0x000000016565b824 */ /* 0x000fe200078e0a48 */
[----:B------:R-:W-:Y:S01]  /*c180*/  ISETP.GT.U32.AND P3, PT, R72, R102, PT ;  /* 0x000000664800720c */ /* 0x000fe20003f64070 */
[----:B------:R-:W0:Y:S01]  /*c190*/  LDCU UR5, c[0x0][0x3b0] ;  /* 0x00007600ff0577ac */ /* 0x000e220008000800 */
[----:B------:R-:W-:Y:S01]  /*c1a0*/  LEA R8, P6, R100, R69, 0x1 ;  /* 0x0000004564087211 */ /* 0x000fe200078c08ff */
[----:B------:R-:W-:Y:S01]  /*c1b0*/  @!P5 IMAD.MOV R101, RZ, RZ, -R101 ;  /* 0x000000ffff65d224 */ /* 0x000fe200078e0a65 */
[----:B------:R-:W-:Y:S02]  /*c1c0*/  ISETP.GT.U32.AND P4, PT, R72, R103, PT ;  /* 0x000000674800720c */ /* 0x000fe40003f84070 */
[----:B------:R-:W-:Y:S02]  /*c1d0*/  PRMT R144, RZ, 0x7610, R144 ;  /* 0x00007610ff907816 */ /* 0x000fe40000000090 */
[----:B------:R-:W-:Y:S02]  /*c1e0*/  LEA.HI.X.SX32 R43, R100, R68, 0x1, P6 ;  /* 0x00000044642b7211 */ /* 0x000fe400030f0eff */
[----:B------:R-:W-:-:S02]  /*c1f0*/  ISETP.GT.U32.AND P5, PT, R72, R104, PT ;  /* 0x000000684800720c */ /* 0x000fc40003fa4070 */
[----:B------:R-:W-:Y:S01]  /*c200*/  SEL R101, R75, R101, !P1 ;  /* 0x000000654b657207 */ /* 0x000fe20004800000 */
[----:B------:R1:W3:Y:S01]  /*c210*/  @P0 LDG.E.U16 R144, desc[UR20][R4.64] ;  /* 0x0000001404900981 */ /* 0x0002e2000c1e1500 */
[----:B------:R-:W-:Y:S02]  /*c220*/  PRMT R143, RZ, 0x7610, R143 ;  /* 0x00007610ff8f7816 */ /* 0x000fe4000000008f */
[----:B----4-:R-:W-:Y:S01]  /*c230*/  ISETP.GE.AND P6, PT, R44, RZ, PT ;  /* 0x000000ff2c00720c */ /* 0x010fe20003fc6270 */
[----:B------:R-:W-:Y:S02]  /*c240*/  IMAD R101, R101, UR7, RZ ;  /* 0x0000000765657c24 */ /* 0x000fe4000f8e02ff */
[--C-:B------:R-:W-:Y:S01]  /*c250*/  @!P3 IMAD.IADD R102, R102, 0x1, -R72.reuse ;  /* 0x000000016666b824 */ /* 0x100fe200078e0a48 */
[----:B------:R-:W-:Y:S01]  /*c260*/  STL [R1+0x208], R8 ;  /* 0x0002080801007387 */ /* 0x000fe20000100800 */
[----:B------:R-:W-:Y:S01]  /*c270*/  @!P4 IMAD.IADD R103, R103, 0x1, -R72 ;  /* 0x000000016767c824 */ /* 0x000fe200078e0a48 */
[----:B------:R-:W4:Y:S01]  /*c280*/  LDCU UR7, c[0x0][0x3b0] ;  /* 0x00007600ff0777ac */ /* 0x000f220008000800 */
[----:B-1----:R-:W-:-:S02]  /*c290*/  @P0 IMAD.MOV.U32 R4, RZ, RZ, R8 ;  /* 0x000000ffff040224 */ /* 0x002fc400078e0008 */
[----:B------:R-:W-:Y:S01]  /*c2a0*/  @P0 IMAD.MOV.U32 R5, RZ, RZ, R43 ;  /* 0x000000ffff050224 */ /* 0x000fe200078e002b */
[----:B------:R1:W-:Y:S04]  /*c2b0*/  STL [R1+0x204], R43 ;  /* 0x0002042b01007387 */ /* 0x0003e80000100800 */
[----:B------:R0:W3:Y:S01]  /*c2c0*/  @P0 LDG.E.U16 R143, desc[UR20][R4.64] ;  /* 0x00000014048f0981 */ /* 0x0000e2000c1e1500 */
[----:B------:R-:W-:Y:S02]  /*c2d0*/  @!P5 IMAD.IADD R104, R104, 0x1, -R72 ;  /* 0x000000016868d824 */ /* 0x000fe400078e0a48 */
[----:B------:R-:W-:Y:S01]  /*c2e0*/  @!P6 IMAD.MOV R102, RZ, RZ, -R102 ;  /* 0x000000ffff66e224 */ /* 0x000fe200078e0a66 */
[----:B-1----:R-:W3:Y:S01]  /*c2f0*/  LDL R43, [R1+0x8b8] ;  /* 0x0008b800012b7983 */ /* 0x002ee20000100800 */
[----:B0-----:R-:W-:-:S04]  /*c300*/  LEA R4, P4, R101, R69, 0x1 ;  /* 0x0000004565047211 */ /* 0x001fc800078808ff */
[----:B------:R-:W-:Y:S01]  /*c310*/  LEA.HI.X.SX32 R5, R101, R68, 0x1, P4 ;  /* 0x0000004465057211 */ /* 0x000fe200020f0eff */
[----:B------:R0:W-:Y:S01]  /*c320*/  STL [R1+0x248], R4 ;  /* 0x0002480401007387 */ /* 0x0001e20000100800 */
[----:B------:R-:W-:-:S03]  /*c330*/  ISETP.GT.U32.AND P6, PT, R72, R104, PT ;  /* 0x000000684800720c */ /* 0x000fc60003fc4070 */
[----:B------:R1:W-:Y:S01]  /*c340*/  STL [R1+0x244], R5 ;  /* 0x0002440501007387 */ /* 0x0003e20000100800 */
[----:B------:R-:W-:Y:S02]  /*c350*/  SEL R102, R75, R102, !P1 ;  /* 0x000000664b667207 */ /* 0x000fe40004800000 */
[----:B------:R-:W-:-:S03]  /*c360*/  PRMT R158, RZ, 0x7610, R158 ;  /* 0x00007610ff9e7816 */ /* 0x000fc6000000009e */
[----:B------:R-:W-:Y:S01]  /*c370*/  IMAD R102, R102, UR5, RZ ;  /* 0x0000000566667c24 */ /* 0x000fe2000f8e02ff */
[----:B------:R-:W-:Y:S01]  /*c380*/  PRMT R157, RZ, 0x7610, R157 ;  /* 0x00007610ff9d7816 */ /* 0x000fe2000000009d */
[----:B------:R-:W2:Y:S01]  /*c390*/  LDCU UR5, c[0x0][0x3b0] ;  /* 0x00007600ff0577ac */ /* 0x000ea20008000800 */
[----:B------:R0:W3:Y:S01]  /*c3a0*/  @P0 LDG.E.U16 R158, desc[UR20][R4.64] ;  /* 0x00000014049e0981 */ /* 0x0000e2000c1e1500 */
[----:B------:R-:W-:Y:S01]  /*c3b0*/  @!P6 IMAD.IADD R104, R104, 0x1, -R72 ;  /* 0x000000016868e824 */ /* 0x000fe200078e0a48 */
[----:B0-----:R-:W-:-:S04]  /*c3c0*/  LEA R4, P6, R102, R69, 0x1 ;  /* 0x0000004566047211 */ /* 0x001fc800078c08ff */
[----:B-1----:R-:W-:-:S05]  /*c3d0*/  LEA.HI.X.SX32 R5, R102, R68, 0x1, P6 ;  /* 0x0000004466057211 */ /* 0x002fca00030f0eff */
[----:B------:R0:W3:Y:S01]  /*c3e0*/  @P0 LDG.E.U16 R157, desc[UR20][R4.64] ;  /* 0x00000014049d0981 */ /* 0x0000e2000c1e1500 */
[----:B--2---:R-:W-:-:S03]  /*c3f0*/  ISETP.GE.AND P3, PT, R6, RZ, PT ;  /* 0x000000ff0600720c */ /* 0x004fc60003f66270 */
[----:B------:R-:W2:Y:S10]  /*c400*/  LDL R6, [R1+0x894] ;  /* 0x0008940001067983 */ /* 0x000eb40000100800 */
[----:B------:R-:W-:-:S05]  /*c410*/  @!P3 IMAD.MOV R103, RZ, RZ, -R103 ;  /* 0x000000ffff67b224 */ /* 0x000fca00078e0a67 */
[----:B------:R-:W-:-:S05]  /*c420*/  SEL R103, R75, R103, !P1 ;  /* 0x000000674b677207 */ /* 0x000fca0004800000 */
[----:B----4-:R-:W-:Y:S01]  /*c430*/  IMAD R103, R103, UR7, RZ ;  /* 0x0000000767677c24 */ /* 0x010fe2000f8e02ff */
[----:B------:R-:W-:Y:S01]  /*c440*/  STL [R1+0x288], R4 ;  /* 0x0002880401007387 */ /* 0x000fe20000100800 */
[C---:B------:R-:W-:Y:S01]  /*c450*/  ISETP.GT.U32.AND P5, PT, R72.reuse, R105, PT ;  /* 0x000000694800720c */ /* 0x040fe20003fa4070 */
[----:B------:R-:W1:Y:S01]  /*c460*/  LDCU UR7, c[0x0][0x3b0] ;  /* 0x00007600ff0777ac */ /* 0x000e620008000800 */
[----:B------:R-:W-:Y:S02]  /*c470*/  ISETP.GE.AND P3, PT, R7, RZ, PT ;  /* 0x000000ff0700720c */ /* 0x000fe40003f66270 */
[C---:B------:R-:W-:Y:S01]  /*c480*/  LEA R7, P6, R103.reuse, R69, 0x1 ;  /* 0x0000004567077211 */ /* 0x040fe200078c08ff */
[----:B------:R0:W-:Y:S03]  /*c490*/  STL [R1+0x284], R5 ;  /* 0x0002840501007387 */ /* 0x0001e60000100800 */
[----:B------:R-:W-:Y:S01]  /*c4a0*/  LEA.HI.X.SX32 R8, R103, R68, 0x1, P6 ;  /* 0x0000004467087211 */ /* 0x000fe200030f0eff */
[----:B------:R-:W-:Y:S04]  /*c4b0*/  STL [R1+0x2c8], R7 ;  /* 0x0002c80701007387 */ /* 0x000fe80000100800 */
[----:B------:R4:W-:Y:S01]  /*c4c0*/  STL [R1+0x2c4], R8 ;  /* 0x0002c40801007387 */ /* 0x0009e20000100800 */
[----:B0-----:R-:W-:Y:S01]  /*c4d0*/  @P0 IMAD.MOV.U32 R5, RZ, RZ, R8 ;  /* 0x000000ffff050224 */ /* 0x001fe200078e0008 */
[C---:B------:R-:W-:Y:S01]  /*c4e0*/  ISETP.GT.U32.AND P4, PT, R72.reuse, R106, PT ;  /* 0x0000006a4800720c */ /* 0x040fe20003f84070 */
[----:B------:R-:W-:Y:S01]  /*c4f0*/  @!P5 IMAD.IADD R105, R105, 0x1, -R72 ;  /* 0x000000016969d824 */ /* 0x000fe200078e0a48 */
[----:B------:R-:W2:Y:S04]  /*c500*/  LDL R44, [R1+0x884] ;  /* 0x00088400012c7983 */ /* 0x000ea80000100800 */
[----:B----4-:R-:W4:Y:S01]  /*c510*/  LDL R8, [R1+0x864] ;  /* 0x0008640001087983 */ /* 0x010f220000100800 */
[----:B------:R-:W-:Y:S01]  /*c520*/  @!P3 IMAD.MOV R104, RZ, RZ, -R104 ;  /* 0x000000ffff68b224 */ /* 0x000fe200078e0a68 */
[----:B------:R-:W-:-:S05]  /*c530*/  ISETP.GT.U32.AND P6, PT, R72, R105, PT ;  /* 0x000000694800720c */ /* 0x000fca0003fc4070 */
[----:B------:R-:W-:Y:S01]  /*c540*/  @!P4 IMAD.IADD R106, R106, 0x1, -R72 ;  /* 0x000000016a6ac824 */ /* 0x000fe200078e0a48 */
[C---:B------:R-:W-:Y:S02]  /*c550*/  ISETP.GT.U32.AND P4, PT, R72.reuse, R109, PT ;  /* 0x0000006d4800720c */ /* 0x040fe40003f84070 */
[----:B------:R-:W-:Y:S02]  /*c560*/  SEL R104, R75, R104, !P1 ;  /* 0x000000684b687207 */ /* 0x000fe40004800000 */
[----:B------:R-:W-:Y:S01]  /*c570*/  ISETP.GT.U32.AND P5, PT, R72, R106, PT ;  /* 0x0000006a4800720c */ /* 0x000fe20003fa4070 */
[----:B------:R-:W-:Y:S01]  /*c580*/  @P0 IMAD.MOV.U32 R4, RZ, RZ, R7 ;  /* 0x000000ffff040224 */ /* 0x000fe200078e0007 */
[----:B------:R-:W-:Y:S01]  /*c590*/  PRMT R142, RZ, 0x7610, R142 ;  /* 0x00007610ff8e7816 */ /* 0x000fe2000000008e */
[----:B------:R-:W-:Y:S01]  /*c5a0*/  IMAD R104, R104, UR11, RZ ;  /* 0x0000000b68687c24 */ /* 0x000fe2000f8e02ff */
[----:B------:R-:W4:Y:S01]  /*c5b0*/  LDL R7, [R1+0x8e0] ;  /* 0x0008e00001077983 */ /* 0x000f220000100800 */
[--C-:B------:R-:W-:Y:S01]  /*c5c0*/  @!P6 IMAD.IADD R105, R105, 0x1, -R72.reuse ;  /* 0x000000016969e824 */ /* 0x100fe200078e0a48 */
[----:B------:R-:W-:Y:S01]  /*c5d0*/  PRMT R141, RZ, 0x7610, R141 ;  /* 0x00007610ff8d7816 */ /* 0x000fe2000000008d */
[----:B------:R-:W0:Y:S01]  /*c5e0*/  LDCU UR11, c[0x0][0x3b0] ;  /* 0x00007600ff0b77ac */ /* 0x000e220008000800 */
[----:B------:R1:W4:Y:S01]  /*c5f0*/  @P0 LDG.E.U16 R142, desc[UR20][R4.64] ;  /* 0x00000014048e0981 */ /* 0x000322000c1e1500 */
[----:B------:R-:W-:-:S04]  /*c600*/  @!P4 IMAD.IADD R109, R109, 0x1, -R72 ;  /* 0x000000016d6dc824 */ /* 0x000fc800078e0a48 */
[----:B------:R-:W-:Y:S01]  /*c610*/  @!P5 IMAD.IADD R106, R106, 0x1, -R72 ;  /* 0x000000016a6ad824 */ /* 0x000fe200078e0a48 */
[----:B------:R-:W-:Y:S02]  /*c620*/  ISETP.GT.U32.AND P5, PT, R72, R108, PT ;  /* 0x0000006c4800720c */ /* 0x000fe40003fa4070 */
[----:B-1----:R-:W-:-:S04]  /*c630*/  LEA R4, P6, R104, R69, 0x1 ;  /* 0x0000004568047211 */ /* 0x002fc800078c08ff */
[----:B------:R-:W-:Y:S01]  /*c640*/  LEA.HI.X.SX32 R5, R104, R68, 0x1, P6 ;  /* 0x0000004468057211 */ /* 0x000fe200030f0eff */
[----:B------:R1:W-:Y:S01]  /*c650*/  STL [R1+0x300], R4 ;  /* 0x0003000401007387 */ /* 0x0003e20000100800 */
[----:B---3--:R-:W-:-:S03]  /*c660*/  ISETP.GE.AND P3, PT, R43, RZ, PT ;  /* 0x000000ff2b00720c */ /* 0x008fc60003f66270 */
[----:B------:R3:W-:Y:S02]  /*c670*/  STL [R1+0x2fc], R5 ;  /* 0x0002fc0501007387 */ /* 0x0007e40000100800 */
[----:B------:R-:W-:Y:S01]  /*c680*/  @!P5 IMAD.IADD R108, R108, 0x1, -R72 ;  /* 0x000000016c6cd824 */ /* 0x000fe200078e0a48 */
[----:B------:R-:W-:Y:S01]  /*c690*/  ISETP.GT.U32.AND P5, PT, R72, R109, PT ;  /* 0x0000006d4800720c */ /* 0x000fe20003fa4070 */
[----:B------:R1:W4:Y:S06]  /*c6a0*/  @P0 LDG.E.U16 R141, desc[UR20][R4.64] ;  /* 0x00000014048d0981 */ /* 0x00032c000c1e1500 */
[----:B------:R-:W-:-:S05]  /*c6b0*/  @!P3 IMAD.MOV R106, RZ, RZ, -R106 ;  /* 0x000000ffff6ab224 */ /* 0x000fca00078e0a6a */
[----:B------:R-:W-:-:S05]  /*c6c0*/  SEL R106, R75, R106, !P1 ;  /* 0x0000006a4b6a7207 */ /* 0x000fca0004800000 */
[----:B------:R-:W-:Y:S02]  /*c6d0*/  IMAD R106, R106, UR5, RZ ;  /* 0x000000056a6a7c24 */ /* 0x000fe4000f8e02ff */
[----:B------:R-:W-:Y:S01]  /*c6e0*/  @!P5 IMAD.IADD R109, R109, 0x1, -R72 ;  /* 0x000000016d6dd824 */ /* 0x000fe200078e0a48 */
[----:B------:R-:W-:Y:S01]  /*c6f0*/  PRMT R71, RZ, 0x7610, R71 ;  /* 0x00007610ff477816 */ /* 0x000fe20000000047 */
[----:B------:R-:W0:Y:S01]  /*c700*/  LDCU UR5, c[0x0][0x3b0] ;  /* 0x00007600ff0577ac */ /* 0x000e220008000800 */
[----:B------:R-:W-:-:S04]  /*c710*/  LEA R43, P6, R106, R69, 0x1 ;  /* 0x000000456a2b7211 */ /* 0x000fc800078c08ff */
[----:B------:R-:W-:Y:S01]  /*c720*/  LEA.HI.X.SX32 R45, R106, R68, 0x1, P6 ;  /* 0x000000446a2d7211 */ /* 0x000fe200030f0eff */
[----:B-1----:R-:W-:-:S04]  /*c730*/  @P0 IMAD.MOV.U32 R4, RZ, RZ, R43 ;  /* 0x000000ffff040224 */ /* 0x002fc800078e002b */
[----:B---3--:R-:W-:-:S05]  /*c740*/  @P0 IMAD.MOV.U32 R5, RZ, RZ, R45 ;  /* 0x000000ffff050224 */ /* 0x008fca00078e002d */
[----:B------:R1:W3:Y:S01]  /*c750*/  @P0 LDG.E.U16 R71, desc[UR20][R4.64] ;  /* 0x0000001404470981 */ /* 0x0002e2000c1e1500 */
[----:B--2---:R-:W-:-:S03]  /*c760*/  ISETP.GE.AND P4, PT, R6, RZ, PT ;  /* 0x000000ff0600720c */ /* 0x004fc60003f86270 */
[----:B------:R-:W2:Y:S10]  /*c770*/  LDL R6, [R1+0x8f4] ;  /* 0x0008f40001067983 */ /* 0x000eb40000100800 */
[----:B------:R-:W-:-:S05]  /*c780*/  @!P4 IMAD.MOV R105, RZ, RZ, -R105 ;  /* 0x000000ffff69c224 */ /* 0x000fca00078e0a69 */
[----:B------:R-:W-:-:S05]  /*c790*/  SEL R105, R75, R105, !P1 ;  /* 0x000000694b697207 */ /* 0x000fca0004800000 */
[----:B------:R-:W-:Y:S01]  /*c7a0*/  IMAD R105, R105, UR7, RZ ;  /* 0x0000000769697c24 */ /* 0x000fe2000f8e02ff */
[----:B------:R0:W-:Y:S01]  /*c7b0*/  STL [R1+0x338], R43 ;  /* 0x0003382b01007387 */ /* 0x0001e20000100800 */
[----:B----4-:R-:W-:Y:S01]  /*c7c0*/  ISETP.GE.AND P6, PT, R8, RZ, PT ;  /* 0x000000ff0800720c */ /* 0x010fe20003fc6270 */
[----:B------:R-:W4:Y:S02]  /*c7d0*/  LDCU UR7, c[0x0][0x3b0] ;  /* 0x00007600ff0777ac */ /* 0x000f240008000800 */
[C---:B------:R-:W-:Y:S01]  /*c7e0*/  LEA R8, P5, R105.reuse, R69, 0x1 ;  /* 0x0000004569087211 */ /* 0x040fe200078a08ff */
[----:B------:R-:W-:Y:S03]  /*c7f0*/  STL [R1+0x334], R45 ;  /* 0x0003342d01007387 */ /* 0x000fe60000100800 */
[----:B0-----:R-:W-:Y:S01]  /*c800*/  LEA.HI.X.SX32 R43, R105, R68, 0x1, P5 ;  /* 0x00000044692b7211 */ /* 0x001fe200028f0eff */
[----:B------:R-:W-:Y:S04]  /*c810*/  STL [R1+0x370], R8 ;  /* 0x0003700801007387 */ /* 0x000fe80000100800 */
[----:B------:R0:W-:Y:S01]  /*c820*/  STL [R1+0x36c], R43 ;  /* 0x00036c2b01007387 */ /* 0x0001e20000100800 */
[----:B-1----:R-:W-:-:S03]  /*c830*/  @P0 IMAD.MOV.U32 R5, RZ, RZ, R43 ;  /* 0x000000ffff050224 */ /* 0x002fc600078e002b */
[----:B0-----:R-:W3:Y:S01]  /*c840*/  LDL R43, [R1+0x920] ;  /* 0x00092000012b7983 */ /* 0x001ee20000100800 */
[C---:B------:R-:W-:Y:S02]  /*c850*/  ISETP.GT.U32.AND P3, PT, R72.reuse, R107, PT ;  /* 0x0000006b4800720c */ /* 0x040fe40003f64070 */
[----:B------:R-:W-:Y:S02]  /*c860*/  ISETP.GT.U32.AND P4, PT, R72, R108, PT ;  /* 0x0000006c4800720c */ /* 0x000fe40003f84070 */
[----:B------:R-:W-:Y:S01]  /*c870*/  ISETP.GE.AND P5, PT, R44, RZ, PT ;  /* 0x000000ff2c00720c */ /* 0x000fe20003fa6270 */
[----:B------:R-:W-:Y:S01]  /*c880*/  @!P6 IMAD.MOV R109, RZ, RZ, -R109 ;  /* 0x000000ffff6de224 */ /* 0x000fe200078e0a6d */
[----:B------:R-:W3:Y:S07]  /*c890*/  LDL R44, [R1+0x950] ;  /* 0x00095000012c7983 */ /* 0x000eee0000100800 */
[--C-:B------:R-:W-:Y:S01]  /*c8a0*/  @!P3 IMAD.IADD R107, R107, 0x1, -R72.reuse ;  /* 0x000000016b6bb824 */ /* 0x100fe200078e0a48 */
[----:B------:R-:W-:Y:S01]  /*c8b0*/  ISETP.GT.U32.AND P3, PT, R72, R110, PT ;  /* 0x0000006e4800720c */ /* 0x000fe20003f64070 */
[----:B------:R-:W-:-:S03]  /*c8c0*/  @!P4 IMAD.IADD R108, R108, 0x1, -R72 ;  /* 0x000000016c6cc824 */ /* 0x000fc600078e0a48 */
[C---:B------:R-:W-:Y:S01]  /*c8d0*/  ISETP.GT.U32.AND P4, PT, R72.reuse, R107, PT ;  /* 0x0000006b4800720c */ /* 0x040fe20003f84070 */
[----:B------:R-:W-:Y:S01]  /*c8e0*/  @!P5 IMAD.MOV R108, RZ, RZ, -R108 ;  /* 0x000000ffff6cd224 */ /* 0x000fe200078e0a6c */
[----:B------:R-:W-:-:S07]  /*c8f0*/  ISETP.GT.U32.AND P5, PT, R72, R112, PT ;  /* 0x000000704800720c */ /* 0x000fce0003fa4070 */
[--C-:B------:R-:W-:Y:S01]  /*c900*/  @!P3 IMAD.IADD R110, R110, 0x1, -R72.reuse ;  /* 0x000000016e6eb824 */ /* 0x100fe200078e0a48 */
[----:B------:R-:W-:Y:S02]  /*c910*/  ISETP.GE.AND P3, PT, R7, RZ, PT ;  /* 0x000000ff0700720c */ /* 0x000fe40003f66270 */
[----:B------:R-:W-:Y:S01]  /*c920*/  SEL R109, R75, R109, !P1 ;  /* 0x0000006d4b6d7207 */ /* 0x000fe20004800000 */
[----:B------:R-:W-:Y:S01]  /*c930*/  @!P4 IMAD.IADD R107, R107, 0x1, -R72 ;  /* 0x000000016b6bc824 */ /* 0x000fe200078e0a48 */
[----:B------:R-:W-:Y:S02]  /*c940*/  ISETP.GT.U32.AND P6, PT, R72, R110, PT ;  /* 0x0000006e4800720c */ /* 0x000fe40003fc4070 */
[----:B------:R-:W-:Y:S01]  /*c950*/  SEL R108, R75, R108, !P1 ;  /* 0x0000006c4b6c7207 */ /* 0x000fe20004800000 */
[----:B------:R-:W-:Y:S01]  /*c960*/  IMAD R109, R109, UR4, RZ ;  /* 0x000000046d6d7c24 */ /* 0x000fe2000f8e02ff */
[----:B------:R-:W-:Y:S01]  /*c970*/  PRMT R70, RZ, 0x7610, R70 ;  /* 0x00007610ff467816 */ /* 0x000fe20000000046 */
[----:B------:R-:W-:Y:S01]  /*c980*/  @!P5 IMAD.IADD R112, R112, 0x1, -R72 ;  /* 0x000000017070d824 */ /* 0x000fe200078e0a48 */
[----:B------:R-:W-:Y:S01]  /*c990*/  PRMT R3, RZ, 0x7610, R3 ;  /* 0x00007610ff037816 */ /* 0x000fe20000000003 */
[----:B------:R-:W-:Y:S01]  /*c9a0*/  @P0 IMAD.MOV.U32 R4, RZ, RZ, R8 ;  /* 0x000000ffff040224 */ /* 0x000fe200078e0008 */
[----:B------:R-:W3:Y:S01]  /*c9b0*/  LDL R7, [R1+0x9b0] ;  /* 0x0009b00001077983 */ /* 0x000ee20000100800 */
[----:B------:R-:W-:Y:S01]  /*c9c0*/  @!P3 IMAD.MOV R107, RZ, RZ, -R107 ;  /* 0x000000ffff6bb224 */ /* 0x000fe200078e0a6b */
[----:B------:R-:W-:-:S03]  /*c9d0*/  ISETP.GT.U32.AND P3, PT, R72, R111, PT ;  /* 0x0000006f4800720c */ /* 0x000fc60003f64070 */
[--C-:B------:R-:W-:Y:S01]  /*c9e0*/  @!P6 IMAD.IADD R110, R110, 0x1, -R72.reuse ;  /* 0x000000016e6ee824 */ /* 0x100fe200078e0a48 */
[----:B------:R-:W-:Y:S01]  /*c9f0*/  LEA R146, P6, R109, R69, 0x1 ;  /* 0x000000456d927211 */ /* 0x000fe200078c08ff */
[----:B------:R-:W-:Y:S01]  /*ca00*/  IMAD R108, R108, UR4, RZ ;  /* 0x000000046c6c7c24 */ /* 0x000fe2000f8e02ff */
[----:B------:R-:W-:Y:S01]  /*ca10*/  SEL R107, R75, R107, !P1 ;  /* 0x0000006b4b6b7207 */ /* 0x000fe20004800000 */
[----:B------:R0:W3:Y:S01]  /*ca20*/  @P0 LDG.E.U16 R70, desc[UR20][R4.64] ;  /* 0x0000001404460981 */ /* 0x0000e2000c1e1500 */
[----:B------:R-:W-:Y:S02]  /*ca30*/  LEA.HI.X.SX32 R145, R109, R68, 0x1, P6 ;  /* 0x000000446d917211 */ /* 0x000fe400030f0eff */
[----:B------:R-:W-:Y:S01]  /*ca40*/  ISETP.GT.U32.AND P6, PT, R72, R112, PT ;  /* 0x000000704800720c */ /* 0x000fe20003fc4070 */
[----:B------:R-:W-:Y:S01]  /*ca50*/  IMAD R107, R107, UR5, RZ ;  /* 0x000000056b6b7c24 */ /* 0x000fe2000f8e02ff */
[C---:B------:R-:W-:Y:S01]  /*ca60*/  LEA R162, P5, R108.reuse, R69, 0x1 ;  /* 0x000000456ca27211 */ /* 0x040fe200078a08ff */
[----:B------:R-:W-:Y:S01]  /*ca70*/  @!P3 IMAD.IADD R111, R111, 0x1, -R72 ;  /* 0x000000016f6fb824 */ /* 0x000fe200078e0a48 */
[----:B------:R-:W-:Y:S01]  /*ca80*/  PRMT R2, RZ, 0x7610, R2 ;  /* 0x00007610ff027816 */ /* 0x000fe20000000002 */
[----:B------:R-:W3:Y:S01]  /*ca90*/  LDL R8, [R1+0x984] ;  /* 0x0009840001087983 */ /* 0x000ee20000100800 */
[----:B------:R-:W-:Y:S01]  /*caa0*/  LEA.HI.X.SX32 R161, R108, R68, 0x1, P5 ;  /* 0x000000446ca17211 */ /* 0x000fe200028f0eff */
[----:B0-----:R-:W-:-:S02]  /*cab0*/  @P0 IMAD.MOV.U32 R4, RZ, RZ, R146 ;  /* 0x000000ffff040224 */ /* 0x001fc400078e0092 */
[----:B------:R-:W-:Y:S01]  /*cac0*/  @P0 IMAD.MOV.U32 R5, RZ, RZ, R145 ;  /* 0x000000ffff050224 */ /* 0x000fe200078e0091 */
[C---:B------:R-:W-:Y:S01]  /*cad0*/  LEA R45, P3, R107.reuse, R69, 0x1 ;  /* 0x000000456b2d7211 */ /* 0x040fe200078608ff */
[----:B------:R-:W0:Y:S03]  /*cae0*/  LDCU UR5, c[0x0][0x3b0] ;  /* 0x00007600ff0577ac */ /* 0x000e260008000800 */
[----:B------:R1:W3:Y:S01]  /*caf0*/  @P0 LDG.E.U16 R3, desc[UR20][R4.64] ;  /* 0x0000001404030981 */ /* 0x0002e2000c1e1500 */
[----:B------:R-:W-:Y:S01]  /*cb00*/  LEA.HI.X.SX32 R147, R107, R68, 0x1, P3 ;  /* 0x000000446b937211 */ /* 0x000fe200018f0eff */
[----:B------:R-:W-:Y:S01]  /*cb10*/  @!P6 IMAD.IADD R112, R112, 0x1, -R72 ;  /* 0x000000017070e824 */ /* 0x000fe200078e0a48 */
[----:B------:R-:W-:Y:S01]  /*cb20*/  PRMT R108, RZ, 0x7610, R108 ;  /* 0x00007610ff6c7816 */ /* 0x000fe2000000006c */
[----:B-1----:R-:W-:Y:S02]  /*cb30*/  @P0 IMAD.MOV.U32 R4, RZ, RZ, R162 ;  /* 0x000000ffff040224 */ /* 0x002fe400078e00a2 */
[----:B------:R-:W-:Y:S01]  /*cb40*/  @P0 IMAD.MOV.U32 R5, RZ, RZ, R161 ;  /* 0x000000ffff050224 */ /* 0x000fe200078e00a1 */
[----:B------:R-:W-:Y:S04]  /*cb50*/  STL [R1+0x30], R45 ;  /* 0x0000302d01007387 */ /* 0x000fe80000100800 */
[----:B------:R1:W3:Y:S02]  /*cb60*/  @P0 LDG.E.U16 R2, desc[UR20][R4.64] ;  /* 0x0000001404020981 */ /* 0x0002e4000c1e1500 */
[----:B-1----:R-:W-:-:S02]  /*cb70*/  @P0 IMAD.MOV.U32 R4, RZ, RZ, R45 ;  /* 0x000000ffff040224 */ /* 0x002fc400078e002d */
[----:B------:R-:W-:-:S05]  /*cb80*/  @P0 IMAD.MOV.U32 R5, RZ, RZ, R147 ;  /* 0x000000ffff050224 */ /* 0x000fca00078e0093 */
[----:B------:R1:W3:Y:S01]  /*cb90*/  @P0 LDG.E.U16 R108, desc[UR20][R4.64] ;  /* 0x00000014046c0981 */ /* 0x0002e2000c1e1500 */
[----:B--2---:R-:W-:-:S13]  /*cba0*/  ISETP.GE.AND P4, PT, R6, RZ, PT ;  /* 0x000000ff0600720c */ /* 0x004fda0003f86270 */
[----:B------:R-:W-:-:S05]  /*cbb0*/  @!P4 IMAD.MOV R110, RZ, RZ, -R110 ;  /* 0x000000ffff6ec224 */ /* 0x000fca00078e0a6e */
[----:B------:R-:W-:-:S05]  /*cbc0*/  SEL R110, R75, R110, !P1 ;  /* 0x0000006e4b6e7207 */ /* 0x000fca0004800000 */
[----:B----4-:R-:W-:Y:S01]  /*cbd0*/  IMAD R110, R110, UR7, RZ ;  /* 0x000000076e6e7c24 */ /* 0x010fe2000f8e02ff */
[----:B---3--:R-:W-:Y:S01]  /*cbe0*/  ISETP.GE.AND P3, PT, R43, RZ, PT ;  /* 0x000000ff2b00720c */ /* 0x008fe20003f66270 */
[----:B------:R-:W2:Y:S03]  /*cbf0*/  LDCU UR7, c[0x0][0x3b0] ;  /* 0x00007600ff0777ac */ /* 0x000ea60008000800 */
[----:B------:R-:W-:-:S04]  /*cc00*/  LEA R6, P6, R110, R69, 0x1 ;  /* 0x000000456e067211 */ /* 0x000fc800078c08ff */
[----:B------:R-:W-:Y:S01]  /*cc10*/  LEA.HI.X.SX32 R43, R110, R68, 0x1, P6 ;  /* 0x000000446e2b7211 */ /* 0x000fe200030f0eff */
[----:B------:R3:W-:Y:S01]  /*cc20*/  STL [R1+0x70], R6 ;  /* 0x0000700601007387 */ /* 0x0007e20000100800 */
[----:B-1----:R-:W-:-:S03]  /*cc30*/  @P0 IMAD.MOV.U32 R4, RZ, RZ, R6 ;  /* 0x000000ffff040224 */ /* 0x002fc600078e0006 */
[----:B------:R-:W-:Y:S04]  /*cc40*/  STL [R1+0x2c], R147 ;  /* 0x00002c9301007387 */ /* 0x000fe80000100800 */
[----:B------:R-:W-:Y:S04]  /*cc50*/  STL [R1+0x6c], R43 ;  /* 0x00006c2b01007387 */ /* 0x000fe80000100800 */
[----:B---3--:R-:W3:Y:S01]  /*cc60*/  LDL R6, [R1+0x9e0] ;  /* 0x0009e00001067983 */ /* 0x008ee20000100800 */
[C---:B------:R-:W-:Y:S02]  /*cc70*/  ISETP.GT.U32.AND P4, PT, R72.reuse, R113, PT ;  /* 0x000000714800720c */ /* 0x040fe40003f84070 */
[----:B------:R-:W-:-:S02]  /*cc80*/  ISETP.GT.U32.AND P5, PT, R72, R115, PT ;  /* 0x000000734800720c */ /* 0x000fc40003fa4070 */
[----:B------:R-:W-:-:S09]  /*cc90*/  ISETP.GE.AND P6, PT, R44, RZ, PT ;  /* 0x000000ff2c00720c */ /* 0x000fd20003fc6270 */
[--C-:B------:R-:W-:Y:S01]  /*cca0*/  @!P4 IMAD.IADD R113, R113, 0x1, -R72.reuse ;  /* 0x000000017171c824 */ /* 0x100fe200078e0a48 */
[----:B------:R-:W-:Y:S01]  /*ccb0*/  ISETP.GT.U32.AND P4, PT, R72, R111, PT ;  /* 0x0000006f4800720c */ /* 0x000fe20003f84070 */
[----:B------:R-:W-:-:S03]  /*ccc0*/  @!P5 IMAD.IADD R115, R115, 0x1, -R72 ;  /* 0x000000017373d824 */ /* 0x000fc600078e0a48 */
[C---:B------:R-:W-:Y:S01]  /*ccd0*/  ISETP.GT.U32.AND P5, PT, R72.reuse, R113, PT ;  /* 0x000000714800720c */ /* 0x040fe20003fa4070 */
[----:B------:R-:W-:Y:S01]  /*cce0*/  @!P3 IMAD.MOV R112, RZ, RZ, -R112 ;  /* 0x000000ffff70b224 */ /* 0x000fe200078e0a70 */
[----:B------:R-:W-:-:S07]  /*ccf0*/  ISETP.GT.U32.AND P3, PT, R72, R114, PT ;  /* 0x000000724800720c */ /* 0x000fce0003f64070 */
[----:B------:R-:W-:Y:S01]  /*cd00*/  @!P4 IMAD.IADD R111, R111, 0x1, -R72 ;  /* 0x000000016f6fc824 */ /* 0x000fe200078e0a48 */
[----:B------:R-:W-:-:S03]  /*cd10*/  ISETP.GT.U32.AND P4, PT, R72, R115, PT ;  /* 0x000000734800720c */ /* 0x000fc60003f84070 */
[----:B------:R-:W-:Y:S01]  /*cd20*/  @!P6 IMAD.MOV R111, RZ, RZ, -R111 ;  /* 0x000000ffff6fe224 */ /* 0x000fe200078e0a6f */
[C---:B------:R-:W-:Y:S01]  /*cd30*/  SEL R112, R75.reuse, R112, !P1 ;  /* 0x000000704b707207 */ /* 0x040fe20004800000 */
[----:B------:R-:W-:Y:S01]  /*cd40*/  @P0 IMAD.MOV.U32 R5, RZ, RZ, R43 ;  /* 0x000000ffff050224 */ /* 0x000fe200078e002b */
[----:B------:R-:W-:Y:S02]  /*cd50*/  PRMT R107, RZ, 0x7610, R107 ;  /* 0x00007610ff6b7816 */ /* 0x000fe4000000006b */
[----:B------:R-:W-:Y:S01]  /*cd60*/  SEL R111, R75, R111, !P1 ;  /* 0x0000006f4b6f7207 */ /* 0x000fe20004800000 */
[----:B------:R-:W-:Y:S02]  /*cd70*/  IMAD R112, R112, UR11, RZ ;  /* 0x0000000b70707c24 */ /* 0x000fe4000f8e02ff */
[--C-:B------:R-:W-:Y:S01]  /*cd80*/  @!P5 IMAD.IADD R113, R113, 0x1, -R72.reuse ;  /* 0x000000017171d824 */ /* 0x100fe200078e0a48 */
[----:B------:R-:W-:Y:S01]  /*cd90*/  ISETP.GE.AND P5, PT, R7, RZ, PT ;  /* 0x000000ff0700720c */ /* 0x000fe20003fa6270 */
[----:B0-----:R-:W-:Y:S01]  /*cda0*/  IMAD R111, R111, UR5, RZ ;  /* 0x000000056f6f7c24 */ /* 0x001fe2000f8e02ff */
[----:B------:R0:W4:Y:S01]  /*cdb0*/  @P0 LDG.E.U16 R107, desc[UR20][R4.64] ;  /* 0x00000014046b0981 */ /* 0x000122000c1e1500 */
[----:B------:R-:W-:-:S02]  /*cdc0*/  @!P4 IMAD.IADD R115, R115, 0x1, -R72 ;  /* 0x000000017373c824 */ /* 0x000fc400078e0a48 */
[----:B------:R-:W-:Y:S01]  /*cdd0*/  @!P3 IMAD.IADD R114, R114, 0x1, -R72 ;  /* 0x000000017272b824 */ /* 0x000fe200078e0a48 */
[CC--:B------:R-:W-:Y:S01]  /*cde0*/  LEA R7, P3, R111.reuse, R69.reuse, 0x1 ;  /* 0x000000456f077211 */ /* 0x0c0fe200078608ff */
[----:B------:R-:W1:Y:S01]  /*cdf0*/  LDCU UR5, c[0x0][0x3b0] ;  /* 0x00007600ff0577ac */ /* 0x000e620008000800 */
[----:B------:R-:W-:Y:S02]  /*ce00*/  ISETP.GE.AND P6, PT, R8, RZ, PT ;  /* 0x000000ff0800720c */ /* 0x000fe40003fc6270 */
[----:B------:R-:W-:Y:S01]  /*ce10*/  PRMT R106, RZ, 0x7610, R106 ;  /* 0x00007610ff6a7816 */ /* 0x000fe2000000006a */
[----:B------:R-:W1:Y:S01]  /*ce20*/  LDCU UR11, c[0x0][0x3b0] ;  /* 0x00007600ff0b77ac */ /* 0x000e620008000800 */
[C---:B0-----:R-:W-:Y:S02]  /*ce30*/  LEA R4, P4, R112.reuse, R69, 0x1 ;  /* 0x0000004570047211 */ /* 0x041fe400078808ff */
[-C--:B------:R-:W-:Y:S02]  /*ce40*/  LEA.HI.X.SX32 R8, R111, R68.reuse, 0x1, P3 ;  /* 0x000000446f087211 */ /* 0x080fe400018f0eff */
[----:B------:R-:W-:Y:S01]  /*ce50*/  LEA.HI.X.SX32 R5, R112, R68, 0x1, P4 ;  /* 0x0000004470057211 */ /* 0x000fe200020f0eff */
[----:B------:R-:W-:Y:S01]  /*ce60*/  STL [R1+0xb0], R4 ;  /* 0x0000b00401007387 */ /* 0x000fe20000100800 */
[----:B------:R-:W-:-:S03]  /*ce70*/  @!P5 IMAD.MOV R115, RZ, RZ, -R115 ;  /* 0x000000ffff73d224 */ /* 0x000fc600078e0a73 */
[----:B------:R-:W-:Y:S04]  /*ce80*/  STL [R1+0xf0], R7 ;  /* 0x0000f00701007387 */ /* 0x000fe80000100800 */
[----:B------:R0:W-:Y:S04]  /*ce90*/  STL [R1+0xac], R5 ;  /* 0x0000ac0501007387 */ /* 0x0001e80000100800 */
[----:B------:R0:W-:Y:S01]  /*cea0*/  STL [R1+0xec], R8 ;  /* 0x0000ec0801007387 */ /* 0x0001e20000100800 */
[C---:B------:R-:W-:Y:S01]  /*ceb0*/  ISETP.GT.U32.AND P4, PT, R72.reuse, R114, PT ;  /* 0x000000724800720c */ /* 0x040fe20003f84070 */
[----:B------:R-:W-:Y:S01]  /*cec0*/  @!P6 IMAD.MOV R113, RZ, RZ, -R113 ;  /* 0x000000ffff71e224 */ /* 0x000fe200078e0a71 */
[----:B------:R-:W-:Y:S01]  /*ced0*/  ISETP.GT.U32.AND P3, PT, R72, R117, PT ;  /* 0x000000754800720c */ /* 0x000fe20003f64070 */
[----:B------:R0:W4:Y:S01]  /*cee0*/  @P0 LDG.E.U16 R106, desc[UR20][R4.64] ;  /* 0x00000014046a0981 */ /* 0x000122000c1e1500 */
[----:B---3--:R-:W-:-:S03]  /*cef0*/  ISETP.GE.AND P5, PT, R6, RZ, PT ;  /* 0x000000ff0600720c */ /* 0x008fc60003fa6270 */
[----:B------:R-:W3:Y:S01]  /*cf00*/  LDL R6, [R1+0x9dc] ;  /* 0x0009dc0001067983 */ /* 0x000ee20000100800 */
[----:B0-----:R-:W-:-:S03]  /*cf10*/  @P0 IMAD.MOV.U32 R5, RZ, RZ, R8 ;  /* 0x000000ffff050224 */ /* 0x001fc600078e0008 */
[----:B------:R-:W4:Y:S01]  /*cf20*/  LDL R8, [R1+0xa14] ;  /* 0x000a140001087983 */ /* 0x000f220000100800 */
[----:B------:R-:W-:Y:S02]  /*cf30*/  ISETP.GT.U32.AND P6, PT, R72, R118, PT ;  /* 0x000000764800720c */ /* 0x000fe40003fc4070 */
[C---:B------:R-:W-:Y:S02]  /*cf40*/  SEL R113, R75.reuse, R113, !P1 ;  /* 0x000000714b717207 */ /* 0x040fe40004800000 */
[----:B------:R-:W-:Y:S01]  /*cf50*/  SEL R115, R75, R115, !P1 ;  /* 0x000000734b737207 */ /* 0x000fe20004800000 */
[----:B------:R-:W-:Y:S01]  /*cf60*/  @P0 IMAD.MOV.U32 R4, RZ, RZ, R7 ;  /* 0x000000ffff040224 */ /* 0x000fe200078e0007 */
[----:B------:R-:W-:Y:S01]  /*cf70*/  PRMT R105, RZ, 0x7610, R105 ;  /* 0x00007610ff697816 */ /* 0x000fe20000000069 */
[----:B--2---:R-:W-:Y:S01]  /*cf80*/  IMAD R113, R113, UR7, RZ ;  /* 0x0000000771717c24 */ /* 0x004fe2000f8e02ff */
[----:B------:R-:W-:Y:S01]  /*cf90*/  PRMT R104, RZ, 0x7610, R104 ;  /* 0x00007610ff687816 */ /* 0x000fe20000000068 */
[--C-:B------:R-:W-:Y:S01]  /*cfa0*/  @!P4 IMAD.IADD R114, R114, 0x1, -R72.reuse ;  /* 0x000000017272c824 */ /* 0x100fe200078e0a48 */
[----:B------:R-:W2:Y:S01]  /*cfb0*/  LDL R7, [R1+0x9a0] ;  /* 0x0009a00001077983 */ /* 0x000ea20000100800 */
[----:B------:R-:W-:Y:S01]  /*cfc0*/  IMAD R115, R115, UR12, RZ ;  /* 0x0000000c73737c24 */ /* 0x000fe2000f8e02ff */
[----:B------:R-:W-:Y:S01]  /*cfd0*/  PRMT R103, RZ, 0x7610, R103 ;  /* 0x00007610ff677816 */ /* 0x000fe20000000067 */
[----:B------:R-:W-:Y:S01]  /*cfe0*/  @!P3 IMAD.IADD R117, R117, 0x1, -R72 ;  /* 0x000000017575b824 */ /* 0x000fe200078e0a48 */
[----:B------:R0:W2:Y:S01]  /*cff0*/  @P0 LDG.E.U16 R105, desc[UR20][R4.64] ;  /* 0x0000001404690981 */ /* 0x0000a2000c1e1500 */
[----:B------:R-:W-:Y:S01]  /*d000*/  @!P5 IMAD.MOV R114, RZ, RZ, -R114 ;  /* 0x000000ffff72d224 */ /* 0x000fe200078e0a72 */
[----:B------:R-:W-:Y:S01]  /*d010*/  LEA R43, P5, R115, R69, 0x1 ;  /* 0x00000045732b7211 */ /* 0x000fe200078a08ff */
[----:B------:R-:W-:Y:S01]  /*d020*/  @!P6 IMAD.IADD R118, R118, 0x1, -R72 ;  /* 0x000000017676e824 */ /* 0x000fe200078e0a48 */
[----:B------:R-:W-:Y:S01]  /*d030*/  ISETP.GT.U32.AND P6, PT, R72, R117, PT ;  /* 0x000000754800720c */ /* 0x000fe20003fc4070 */
[----:B------:R-:W2:Y:S01]  /*d040*/  LDCU UR7, c[0x0][0x3b0] ;  /* 0x00007600ff0777ac */ /* 0x000ea20008000800 */
[----:B------:R-:W-:-:S02]  /*d050*/  PRMT R102, RZ, 0x7610, R102 ;  /* 0x00007610ff667816 */ /* 0x000fc40000000066 */
[----:B------:R-:W-:Y:S01]  /*d060*/  PRMT R101, RZ, 0x7610, R101 ;  /* 0x00007610ff657816 */ /* 0x000fe20000000065 */
[----:B------:R-:W2:Y:S01]  /*d070*/  LDCU UR12, c[0x0][0x3b0] ;  /* 0x00007600ff0c77ac */ /* 0x000ea20008000800 */
[----:B0-----:R-:W-:Y:S02]  /*d080*/  LEA R4, P4, R113, R69, 0x1 ;  /* 0x0000004571047211 */ /* 0x001fe400078808ff */
[-C--:B------:R-:W-:Y:S02]  /*d090*/  LEA.HI.X.SX32 R44, R115, R68.reuse, 0x1, P5 ;  /* 0x00000044732c7211 */ /* 0x080fe400028f0eff */
[----:B------:R-:W-:Y:S01]  /*d0a0*/  LEA.HI.X.SX32 R5, R113, R68, 0x1, P4 ;  /* 0x0000004471057211 */ /* 0x000fe200020f0eff */
[----:B------:R0:W-:Y:S01]  /*d0b0*/  STL [R1+0x150], R4 ;  /* 0x0001500401007387 */ /* 0x0001e20000100800 */
[----:B------:R-:W-:Y:S02]  /*d0c0*/  SEL R114, R75, R114, !P1 ;  /* 0x000000724b727207 */ /* 0x000fe40004800000 */
[----:B------:R-:W-:Y:S01]  /*d0d0*/  ISETP.GT.U32.AND P4, PT, R72, R116, PT ;  /* 0x000000744800720c */ /* 0x000fe20003f84070 */
[----:B------:R-:W-:Y:S02]  /*d0e0*/  STL [R1+0x190], R43 ;  /* 0x0001902b01007387 */ /* 0x000fe40000100800 */
[----:B-1----:R-:W-:Y:S01]  /*d0f0*/  IMAD R114, R114, UR5, RZ ;  /* 0x0000000572727c24 */ /* 0x002fe2000f8e02ff */
[----:B------:R-:W-:Y:S01]  /*d100*/  ISETP.GT.U32.AND P3, PT, R72, R118, PT ;  /* 0x000000764800720c */ /* 0x000fe20003f64070 */
[----:B------:R1:W-:Y:S01]  /*d110*/  STL [R1+0x14c], R5 ;  /* 0x00014c0501007387 */ /* 0x0003e20000100800 */
[----:B------:R-:W-:Y:S01]  /*d120*/  @!P6 IMAD.IADD R117, R117, 0x1, -R72 ;  /* 0x000000017575e824 */ /* 0x000fe200078e0a48 */
[----:B------:R-:W2:Y:S02]  /*d130*/  LDCU UR5, c[0x0][0x3b0] ;  /* 0x00007600ff0577ac */ /* 0x000ea40008000800 */
[----:B------:R0:W2:Y:S02]  /*d140*/  @P0 LDG.E.U16 R104, desc[UR20][R4.64] ;  /* 0x0000001404680981 */ /* 0x0000a4000c1e1500 */
[----:B0-----:R-:W-:-:S02]  /*d150*/  @P0 IMAD.MOV.U32 R4, RZ, RZ, R43 ;  /* 0x000000ffff040224 */ /* 0x001fc400078e002b */
[----:B-1----:R-:W-:-:S05]  /*d160*/  @P0 IMAD.MOV.U32 R5, RZ, RZ, R44 ;  /* 0x000000ffff050224 */ /* 0x002fca00078e002c */
[----:B------:R0:W2:Y:S01]  /*d170*/  @P0 LDG.E.U16 R103, desc[UR20][R4.64] ;  /* 0x0000001404670981 */ /* 0x0000a2000c1e1500 */
[----:B------:R-:W-:-:S03]  /*d180*/  @!P4 IMAD.IADD R116, R116, 0x1, -R72 ;  /* 0x000000017474c824 */ /* 0x000fc600078e0a48 */
[----:B------:R-:W-:Y:S01]  /*d190*/  STL [R1+0x18c], R44 ;  /* 0x00018c2c01007387 */ /* 0x000fe20000100800 */
[----:B0-----:R-:W-:-:S05]  /*d1a0*/  LEA R4, P6, R114, R69, 0x1 ;  /* 0x0000004572047211 */ /* 0x001fca00078c08ff */
[----:B------:R0:W-:Y:S01]  /*d1b0*/  STL [R1+0x1d0], R4 ;  /* 0x0001d00401007387 */ /* 0x0001e20000100800 */
[----:B---3--:R-:W-:-:S03]  /*d1c0*/  ISETP.GE.AND P4, PT, R6, RZ, PT ;  /* 0x000000ff0600720c */ /* 0x008fc60003f86270 */
[----:B------:R-:W3:Y:S01]  /*d1d0*/  LDL R6, [R1+0x95c] ;  /* 0x00095c0001067983 */ /* 0x000ee20000100800 */
[--C-:B------:R-:W-:Y:S01]  /*d1e0*/  @!P3 IMAD.IADD R118, R118, 0x1, -R72.reuse ;  /* 0x000000017676b824 */ /* 0x100fe200078e0a48 */
[----:B------:R-:W-:Y:S02]  /*d1f0*/  ISETP.GT.U32.AND P3, PT, R72, R120, PT ;  /* 0x000000784800720c */ /* 0x000fe40003f64070 */
[----:B----4-:R-:W-:Y:S02]  /*d200*/  ISETP.GE.AND P5, PT, R8, RZ, PT ;  /* 0x000000ff0800720c */ /* 0x010fe40003fa6270 */
[----:B------:R-:W-:Y:S02]  /*d210*/  LEA.HI.X.SX32 R5, R114, R68, 0x1, P6 ;  /* 0x0000004472057211 */ /* 0x000fe400030f0eff */
[----:B------:R-:W-:Y:S02]  /*d220*/  ISETP.GT.U32.AND P6, PT, R72, R116, PT ;  /* 0x000000744800720c */ /* 0x000fe40003fc4070 */
[----:B------:R-:W-:Y:S01]  /*d230*/  @!P4 IMAD.MOV R117, RZ, RZ, -R117 ;  /* 0x000000ffff75c224 */ /* 0x000fe200078e0a75 */
[----:B------:R0:W4:Y:S04]  /*d240*/  @P0 LDG.E.U16 R102, desc[UR20][R4.64] ;  /* 0x0000001404660981 */ /* 0x000128000c1e1500 */
[----:B------:R-:W-:-:S02]  /*d250*/  @!P3 IMAD.IADD R120, R120, 0x1, -R72 ;  /* 0x000000017878b824 */ /* 0x000fc400078e0a48 */
[----:B------:R-:W-:-:S03]  /*d260*/  @!P5 IMAD.MOV R118, RZ, RZ, -R118 ;  /* 0x000000ffff76d224 */ /* 0x000fc600078e0a76 */
[----:B------:R-:W-:Y:S02]  /*d270*/  ISETP.GT.U32.AND P3, PT, R72, R120, PT ;  /* 0x000000784800720c */ /* 0x000fe40003f64070 */
[C---:B------:R-:W-:Y:S02]  /*d280*/  SEL R118, R75.reuse, R118, !P1 ;  /* 0x000000764b767207 */ /* 0x040fe40004800000 */
[----:B------:R-:W-:Y:S02]  /*d290*/  SEL R117, R75, R117, !P1 ;  /* 0x000000754b757207 */ /* 0x000fe40004800000 */
[----:B--2---:R-:W-:Y:S01]  /*d2a0*/  ISETP.GE.AND P5, PT, R7, RZ, PT ;  /* 0x000000ff0700720c */ /* 0x004fe20003fa6270 */
[----:B------:R-:W-:Y:S02]  /*d2b0*/  IMAD R118, R118, UR5, RZ ;  /* 0x0000000576767c24 */ /* 0x000fe4000f8e02ff */
[--C-:B------:R-:W-:Y:S01]  /*d2c0*/  @!P6 IMAD.IADD R116, R116, 0x1, -R72.reuse ;  /* 0x000000017474e824 */ /* 0x100fe200078e0a48 */
[----:B------:R1:W-:Y:S01]  /*d2d0*/  STL [R1+0x1cc], R5 ;  /* 0x0001cc0501007387 */ /* 0x0003e20000100800 */
[----:B------:R-:W-:Y:S01]  /*d2e0*/  IMAD R117, R117, UR7, RZ ;  /* 0x0000000775757c24 */ /* 0x000fe2000f8e02ff */
[----:B0-----:R-:W-:Y:S01]  /*d2f0*/  LEA R4, P6, R118, R69, 0x1 ;  /* 0x0000004576047211 */ /* 0x001fe200078c08ff */
[----:B------:R-:W-:Y:S01]  /*d300*/  @!P3 IMAD.IADD R120, R120, 0x1, -R72 ;  /* 0x000000017878b824 */ /* 0x000fe200078e0a48 */
[----:B------:R-:W2:Y:S01]  /*d310*/  LDL R43, [R1+0x914] ;  /* 0x00091400012b7983 */ /* 0x000ea20000100800 */
[----:B------:R-:W-:Y:S01]  /*d320*/  ISETP.GT.U32.AND P4, PT, R72, R123, PT ;  /* 0x0000007b4800720c */ /* 0x000fe20003f84070 */
[----:B------:R-:W0:Y:S01]  /*d330*/  LDCU UR5, c[0x0][0x3b0] ;  /* 0x00007600ff0577ac */ /* 0x000e220008000800 */
[----:B------:R-:W-:-:S02]  /*d340*/  LEA R7, P3, R117, R69, 0x1 ;  /* 0x0000004575077211 */ /* 0x000fc400078608ff */
[----:B-1----:R-:W-:Y:S01]  /*d350*/  LEA.HI.X.SX32 R5, R118, R68, 0x1, P6 ;  /* 0x0000004476057211 */ /* 0x002fe200030f0eff */
[----:B------:R1:W-:Y:S01]  /*d360*/  STL [R1+0x210], R4 ;  /* 0x0002100401007387 */ /* 0x0003e20000100800 */
[----:B------:R-:W-:Y:S01]  /*d370*/  @!P5 IMAD.MOV R116, RZ, RZ, -R116 ;  /* 0x000000ffff74d224 */ /* 0x000fe200078e0a74 */
[----:B------:R-:W-:Y:S01]  /*d380*/  PRMT R100, RZ, 0x7610, R100 ;  /* 0x00007610ff647816 */ /* 0x000fe20000000064 */
[----:B------:R-:W0:Y:S01]  /*d390*/  LDCU UR7, c[0x0][0x3b0] ;  /* 0x00007600ff0777ac */ /* 0x000e220008000800 */
[----:B------:R-:W-:Y:S04]  /*d3a0*/  STL [R1+0x250], R7 ;  /* 0x0002500701007387 */ /* 0x000fe80000100800 */
[----:B------:R0:W-:Y:S01]  /*d3b0*/  STL [R1+0x20c], R5 ;  /* 0x00020c0501007387 */ /* 0x0001e20000100800 */
[----:B------:R-:W-:Y:S01]  /*d3c0*/  SEL R116, R75, R116, !P1 ;  /* 0x000000744b747207 */ /* 0x000fe20004800000 */
[----:B------:R-:W-:Y:S01]  /*d3d0*/  @!P4 IMAD.IADD R123, R123, 0x1, -R72 ;  /* 0x000000017b7bc824 */ /* 0x000fe200078e0a48 */
[----:B------:R-:W-:Y:S01]  /*d3e0*/  LEA.HI.X.SX32 R8, R117, R68, 0x1, P3 ;  /* 0x0000004475087211 */ /* 0x000fe200018f0eff */
[----:B------:R1:W2:Y:S01]  /*d3f0*/  @P0 LDG.E.U16 R101, desc[UR20][R4.64] ;  /* 0x0000001404650981 */ /* 0x0002a2000c1e1500 */
[----:B---3--:R-:W-:-:S03]  /*d400*/  ISETP.GE.AND P5, PT, R6, RZ, PT ;  /* 0x000000ff0600720c */ /* 0x008fc60003fa6270 */
[----:B------:R-:W3:Y:S01]  /*d410*/  LDL R6, [R1+0x8b4] ;  /* 0x0008b40001067983 */ /* 0x000ee20000100800 */
[----:B------:R-:W-:Y:S01]  /*d420*/  IMAD R116, R116, UR11, RZ ;  /* 0x0000000b74747c24 */ /* 0x000fe2000f8e02ff */
[----:B------:R-:W-:Y:S01]  /*d430*/  ISETP.GT.U32.AND P6, PT, R72, R122, PT ;  /* 0x0000007a4800720c */ /* 0x000fe20003fc4070 */
[----:B-1----:R-:W-:Y:S02]  /*d440*/  @P0 IMAD.MOV.U32 R4, RZ, RZ, R7 ;  /* 0x000000ffff040224 */ /* 0x002fe400078e0007 */
[----:B0-----:R-:W-:Y:S01]  /*d450*/  @P0 IMAD.MOV.U32 R5, RZ, RZ, R8 ;  /* 0x000000ffff050224 */ /* 0x001fe200078e0008 */
[C---:B------:R-:W-:Y:S01]  /*d460*/  LEA R7, P4, R116.reuse, R69, 0x1 ;  /* 0x0000004574077211 */ /* 0x040fe200078808ff */
[----:B------:R0:W-:Y:S01]  /*d470*/  STL [R1+0x24c], R8 ;  /* 0x00024c0801007387 */ /* 0x0001e20000100800 */
[----:B------:R-:W-:Y:S01]  /*d480*/  PRMT R99, RZ, 0x7610, R99 ;  /* 0x00007610ff637816 */ /* 0x000fe20000000063 */
[----:B------:R-:W1:Y:S01]  /*d490*/  LDCU UR11, c[0x0][0x3b0] ;  /* 0x00007600ff0b77ac */ /* 0x000e620008000800 */
[----:B------:R-:W-:Y:S01]  /*d4a0*/  LEA.HI.X.SX32 R44, R116, R68, 0x1, P4 ;  /* 0x00000044742c7211 */ /* 0x000fe200020f0eff */
[----:B------:R4:W2:Y:S04]  /*d4b0*/  @P0 LDG.E.U16 R100, desc[UR20][R4.64] ;  /* 0x0000001404640981 */ /* 0x0008a8000c1e1500 */
[----:B0-----:R-:W2:Y:S04]  /*d4c0*/  LDL R8, [R1+0x88c] ;  /* 0x00088c0001087983 */ /* 0x001ea80000100800 */
[----:B------:R0:W-:Y:S01]  /*d4d0*/  STL [R1+0x290], R7 ;  /* 0x0002900701007387 */ /* 0x0001e20000100800 */
[----:B----4-:R-:W-:-:S03]  /*d4e0*/  @P0 IMAD.MOV.U32 R4, RZ, RZ, R7 ;  /* 0x000000ffff040224 */ /* 0x010fc600078e0007 */
[----:B------:R-:W-:Y:S04]  /*d4f0*/  STL [R1+0x28c], R44 ;  /* 0x00028c2c01007387 */ /* 0x000fe80000100800 */
[----:B0-----:R-:W4:Y:S01]  /*d500*/  LDL R7, [R1+0x860] ;  /* 0x0008600001077983 */ /* 0x001f220000100800 */
[----:B------:R-:W-:Y:S01]  /*d510*/  @!P6 IMAD.IADD R122, R122, 0x1, -R72 ;  /* 0x000000017a7ae824 */ /* 0x000fe200078e0a48 */
[----:B------:R-:W-:Y:S01]  /*d520*/  ISETP.GT.U32.AND P6, PT, R72, R123, PT ;  /* 0x0000007b4800720c */ /* 0x000fe20003fc4070 */
[----:B------:R-:W-:-:S05]  /*d530*/  @!P5 IMAD.MOV R120, RZ, RZ, -R120 ;  /* 0x000000ffff78d224 */ /* 0x000fca00078e0a78 */
[----:B------:R-:W-:Y:S01]  /*d540*/  SEL R120, R75, R120, !P1 ;  /* 0x000000784b787207 */ /* 0x000fe20004800000 */
[----:B------:R-:W-:Y:S01]  /*d550*/  @P0 IMAD.MOV.U32 R5, RZ, RZ, R44 ;  /* 0x000000ffff050224 */ /* 0x000fe200078e002c */
[----:B------:R-:W-:-:S03]  /*d560*/  ISETP.GT.U32.AND P5, PT, R72, R121, PT ;  /* 0x000000794800720c */ /* 0x000fc60003fa4070 */
[----:B------:R-:W-:Y:S01]  /*d570*/  IMAD R120, R120, UR5, RZ ;  /* 0x0000000578787c24 */ /* 0x000fe2000f8e02ff */
[----:B------:R0:W4:Y:S01]  /*d580*/  @P0 LDG.E.U16 R99, desc[UR20][R4.64] ;  /* 0x0000001404630981 */ /* 0x000122000c1e1500 */
[----:B------:R-:W-:Y:S01]  /*d590*/  @!P6 IMAD.IADD R123, R123, 0x1, -R72 ;  /* 0x000000017b7be824 */ /* 0x000fe200078e0a48 */
[----:B------:R-:W-:Y:S01]  /*d5a0*/  ISETP.GT.U32.AND P4, PT, R72, R122, PT ;  /* 0x0000007a4800720c */ /* 0x000fe20003f84070 */
[----:B------:R-:W1:Y:S01]  /*d5b0*/  LDCU UR5, c[0x0][0x3b0] ;  /* 0x00007600ff0577ac */ /* 0x000e620008000800 */
[----:B0-----:R-:W-:-:S04]  /*d5c0*/  LEA R4, P6, R120, R69, 0x1 ;  /* 0x0000004578047211 */ /* 0x001fc800078c08ff */
[----:B------:R-:W-:Y:S01]  /*d5d0*/  LEA.HI.X.SX32 R5, R120, R68, 0x1, P6 ;  /* 0x0000004478057211 */ /* 0x000fe200030f0eff */
[----:B------:R-:W-:Y:S01]  /*d5e0*/  @!P5 IMAD.IADD R121, R121, 0x1, -R72 ;  /* 0x000000017979d824 */ /* 0x000fe200078e0a48 */
[----:B------:R0:W-:Y:S04]  /*d5f0*/  STL [R1+0x2d0], R4 ;  /* 0x0002d00401007387 */ /* 0x0001e80000100800 */
[----:B------:R0:W-:Y:S01]  /*d600*/  STL [R1+0x2cc], R5 ;  /* 0x0002cc0501007387 */ /* 0x0001e20000100800 */
[----:B---3--:R-:W-:-:S03]  /*d610*/  ISETP.GE.AND P5, PT, R6, RZ, PT ;  /* 0x000000ff0600720c */ /* 0x008fc60003fa6270 */
[----:B------:R-:W3:Y:S01]  /*d620*/  LDL R6, [R1+0x888] ;  /* 0x0008880001067983 */ /* 0x000ee20000100800 */
[----:B------:R-:W-:Y:S01]  /*d630*/  ISETP.GT.U32.AND P3, PT, R72, R124, PT ;  /* 0x0000007c4800720c */ /* 0x000fe20003f64070 */
[----:B------:R-:W-:Y:S01]  /*d640*/  @!P4 IMAD.IADD R122, R122, 0x1, -R72 ;  /* 0x000000017a7ac824 */ /* 0x000fe200078e0a48 */
[----:B------:R-:W-:-:S11]  /*d650*/  ISETP.GT.U32.AND P4, PT, R72, R121, PT ;  /* 0x000000794800720c */ /* 0x000fd60003f84070 */
[--C-:B------:R-:W-:Y:S01]  /*d660*/  @!P3 IMAD.IADD R124, R124, 0x1, -R72.reuse ;  /* 0x000000017c7cb824 */ /* 0x100fe200078e0a48 */
[----:B--2---:R-:W-:Y:S01]  /*d670*/  ISETP.GE.AND P3, PT, R43, RZ, PT ;  /* 0x000000ff2b00720c */ /* 0x004fe20003f66270 */
[----:B------:R-:W-:Y:S01]  /*d680*/  @!P4 IMAD.IADD R121, R121, 0x1, -R72 ;  /* 0x000000017979c824 */ /* 0x000fe200078e0a48 */
[----:B------:R-:W-:Y:S02]  /*d690*/  ISETP.GT.U32.AND P6, PT, R72, R125, PT ;  /* 0x0000007d4800720c */ /* 0x000fe40003fc4070 */
[----:B----4-:R-:W-:Y:S02]  /*d6a0*/  ISETP.GE.AND P4, PT, R7, RZ, PT ;  /* 0x000000ff0700720c */ /* 0x010fe40003f86270 */
[----:B------:R-:W2:Y:S07]  /*d6b0*/  LDL R7, [R1+0x8dc] ;  /* 0x0008dc0001077983 */ /* 0x000eae0000100800 */
[----:B------:R-:W-:-:S02]  /*d6c0*/  @!P3 IMAD.MOV R123, RZ, RZ, -R123 ;  /* 0x000000ffff7bb224 */ /* 0x000fc400078e0a7b */
[----:B------:R-:W-:Y:S01]  /*d6d0*/  @!P5 IMAD.MOV R122, RZ, RZ, -R122 ;  /* 0x000000ffff7ad224 */ /* 0x000fe200078e0a7a */
[----:B------:R-:W-:Y:S02]  /*d6e0*/  ISETP.GE.AND P5, PT, R8, RZ, PT ;  /* 0x000000ff0800720c */ /* 0x000fe40003fa6270 */
[C---:B------:R-:W-:Y:S02]  /*d6f0*/  SEL R123, R75.reuse, R123, !P1 ;  /* 0x0000007b4b7b7207 */ /* 0x040fe40004800000 */
[----:B------:R-:W-:Y:S02]  /*d700*/  SEL R122, R75, R122, !P1 ;  /* 0x0000007a4b7a7207 */ /* 0x000fe40004800000 */
[----:B------:R-:W-:Y:S01]  /*d710*/  PRMT R98, RZ, 0x7610, R98 ;  /* 0x00007610ff627816 */ /* 0x000fe20000000062 */
[----:B------:R-:W-:Y:S02]  /*d720*/  IMAD R123, R123, UR7, RZ ;  /* 0x000000077b7b7c24 */ /* 0x000fe4000f8e02ff */
[----:B------:R-:W-:Y:S01]  /*d730*/  @!P6 IMAD.IADD R125, R125, 0x1, -R72 ;  /* 0x000000017d7de824 */ /* 0x000fe200078e0a48 */
[----:B------:R-:W-:Y:S01]  /*d740*/  ISETP.GT.U32.AND P3, PT, R72, R124, PT ;  /* 0x0000007c4800720c */ /* 0x000fe20003f64070 */
[----:B-1----:R-:W-:Y:S01]  /*d750*/  IMAD R122, R122, UR5, RZ ;  /* 0x000000057a7a7c24 */ /* 0x002fe2000f8e02ff */
[----:B------:R0:W4:Y:S01]  /*d760*/  @P0 LDG.E.U16 R98, desc[UR20][R4.64] ;  /* 0x0000001404620981 */ /* 0x000122000c1e1500 */
[----:B------:R-:W-:Y:S01]  /*d770*/  @!P5 IMAD.MOV R121, RZ, RZ, -R121 ;  /* 0x000000ffff79d224 */ /* 0x000fe200078e0a79 */
[----:B------:R-:W-:Y:S01]  /*d780*/  PRMT R97, RZ, 0x7610, R97 ;  /* 0x00007610ff617816 */ /* 0x000fe20000000061 */
[----:B------:R-:W1:Y:S01]  /*d790*/  LDCU UR5, c[0x0][0x3b0] ;  /* 0x00007600ff0577ac */ /* 0x000e620008000800 */
[----:B------:R-:W-:-:S02]  /*d7a0*/  LEA R8, P5, R122, R69, 0x1 ;  /* 0x000000457a087211 */ /* 0x000fc400078a08ff */
[----:B------:R-:W-:Y:S01]  /*d7b0*/  PRMT R96, RZ, 0x7610, R96 ;  /* 0x00007610ff607816 */ /* 0x000fe20000000060 */
[----:B------:R-:W1:Y:S01]  /*d7c0*/  LDCU UR7, c[0x0][0x3b0] ;  /* 0x00007600ff0777ac */ /* 0x000e620008000800 */
[C---:B0-----:R-:W-:Y:S02]  /*d7d0*/  LEA R4, P6, R123.reuse, R69, 0x1 ;  /* 0x000000457b047211 */ /* 0x041fe400078c08ff */
[-C--:B------:R-:W-:Y:S02]  /*d7e0*/  LEA.HI.X.SX32 R43, R122, R68.reuse, 0x1, P5 ;  /* 0x000000447a2b7211 */ /* 0x080fe400028f0eff */
[----:B------:R-:W-:Y:S01]  /*d7f0*/  LEA.HI.X.SX32 R5, R123, R68, 0x1, P6 ;  /* 0x000000447b057211 */ /* 0x000fe200030f0eff */
[----:B------:R0:W-:Y:S04]  /*d800*/  STL [R1+0x308], R4 ;  /* 0x0003080401007387 */ /* 0x0001e80000100800 */
[----:B------:R-:W-:Y:S04]  /*d810*/  STL [R1+0x340], R8 ;  /* 0x0003400801007387 */ /* 0x000fe80000100800 */
[----:B------:R0:W-:Y:S04]  /*d820*/  STL [R1+0x304], R5 ;  /* 0x0003040501007387 */ /* 0x0001e80000100800 */
[----:B------:R0:W-:Y:S01]  /*d830*/  STL [R1+0x33c], R43 ;  /* 0x00033c2b01007387 */ /* 0x0001e20000100800 */
[----:B------:R-:W-:Y:S01]  /*d840*/  SEL R121, R75, R121, !P1 ;  /* 0x000000794b797207 */ /* 0x000fe20004800000 */
[----:B------:R-:W-:-:S02]  /*d850*/  @!P3 IMAD.IADD R124, R124, 0x1, -R72 ;  /* 0x000000017c7cb824 */ /* 0x000fc400078e0a48 */
[----:B------:R0:W4:Y:S01]  /*d860*/  @P0 LDG.E.U16 R97, desc[UR20][R4.64] ;  /* 0x0000001404610981 */ /* 0x000122000c1e1500 */
[----:B---3--:R-:W-:-:S03]  /*d870*/  ISETP.GE.AND P5, PT, R6, RZ, PT ;  /* 0x000000ff0600720c */ /* 0x008fc60003fa6270 */
[----:B------:R-:W3:Y:S01]  /*d880*/  LDL R6, [R1+0x900] ;  /* 0x0009000001067983 */ /* 0x000ee20000100800 */
[----:B0-----:R-:W-:Y:S01]  /*d890*/  @P0 IMAD.MOV.U32 R4, RZ, RZ, R8 ;  /* 0x000000ffff040224 */ /* 0x001fe200078e0008 */
[C---:B------:R-:W-:Y:S01]  /*d8a0*/  ISETP.GT.U32.AND P3, PT, R72.reuse, R125, PT ;  /* 0x0000007d4800720c */ /* 0x040fe20003f64070 */
[----:B------:R-:W-:Y:S02]  /*d8b0*/  @P0 IMAD.MOV.U32 R5, RZ, RZ, R43 ;  /* 0x000000ffff050224 */ /* 0x000fe400078e002b */
[----:B------:R-:W-:Y:S01]  /*d8c0*/  IMAD R121, R121, UR11, RZ ;  /* 0x0000000b79797c24 */ /* 0x000fe2000f8e02ff */
[----:B------:R-:W-:Y:S01]  /*d8d0*/  ISETP.GT.U32.AND P6, PT, R72, R126, PT ;  /* 0x0000007e4800720c */ /* 0x000fe20003fc4070 */
[----:B------:R-:W-:Y:S01]  /*d8e0*/  @!P4 IMAD.MOV R124, RZ, RZ, -R124 ;  /* 0x000000ffff7cc224 */ /* 0x000fe200078e0a7c */
[----:B------:R0:W4:Y:S01]  /*d8f0*/  @P0 LDG.E.U16 R96, desc[UR20][R4.64] ;  /* 0x0000001404600981 */ /* 0x000122000c1e1500 */
[----:B------:R-:W-:Y:S01]  /*d900*/  PRMT R95, RZ, 0x7610, R95 ;  /* 0x00007610ff5f7816 */ /* 0x000fe2000000005f */
[----:B------:R-:W1:Y:S01]  /*d910*/  LDCU UR11, c[0x0][0x3b0] ;  /* 0x00007600ff0b77ac */ /* 0x000e620008000800 */
[----:B0-----:R-:W-:-:S04]  /*d920*/  LEA R4, P4, R121, R69, 0x1 ;  /* 0x0000004579047211 */ /* 0x001fc800078808ff */
[----:B------:R-:W-:Y:S01]  /*d930*/  LEA.HI.X.SX32 R5, R121, R68, 0x1, P4 ;  /* 0x0000004479057211 */ /* 0x000fe200020f0eff */
[----:B------:R-:W-:Y:S01]  /*d940*/  @!P3 IMAD.IADD R125, R125, 0x1, -R72 ;  /* 0x000000017d7db824 */ /* 0x000fe200078e0a48 */
[----:B------:R0:W-:Y:S01]  /*d950*/  STL [R1+0x378], R4 ;  /* 0x0003780401007387 */ /* 0x0001e20000100800 */
[----:B------:R-:W-:-:S03]  /*d960*/  ISETP.GT.U32.AND P3, PT, R72, R127, PT ;  /* 0x0000007f4800720c */ /* 0x000fc60003f64070 */
[----:B------:R0:W-:Y:S04]  /*d970*/  STL [R1+0x374], R5 ;  /* 0x0003740501007387 */ /* 0x0001e80000100800 */
[----:B------:R-:W4:Y:S01]  /*d980*/  LDL R43, [R1+0x928] ;  /* 0x00092800012b7983 */ /* 0x000f220000100800 */
[--C-:B------:R-:W-:Y:S01]  /*d990*/  @!P6 IMAD.IADD R126, R126, 0x1, -R72.reuse ;  /* 0x000000017e7ee824 */ /* 0x100fe200078e0a48 */
[----:B------:R-:W-:Y:S02]  /*d9a0*/  ISETP.GT.U32.AND P4, PT, R72, R128, PT ;  /* 0x000000804800720c */ /* 0x000fe40003f84070 */
[----:B------:R-:W-:Y:S01]  /*d9b0*/  SEL R124, R75, R124, !P1 ;  /* 0x0000007c4b7c7207 */ /* 0x000fe20004800000 */
[----:B------:R0:W4:Y:S01]  /*d9c0*/  @P0 LDG.E.U16 R95, desc[UR20][R4.64] ;  /* 0x00000014045f0981 */ /* 0x000122000c1e1500 */
[----:B------:R-:W-:Y:S01]  /*d9d0*/  @!P3 IMAD.IADD R127, R127, 0x1, -R72 ;  /* 0x000000017f7fb824 */ /* 0x000fe200078e0a48 */
[----:B--2---:R-:W-:-:S02]  /*d9e0*/  ISETP.GE.AND P3, PT, R7, RZ, PT ;  /* 0x000000ff0700720c */ /* 0x004fc40003f66270 */
[----:B------:R-:W2:Y:S01]  /*d9f0*/  LDL R7, [R1+0x958] ;  /* 0x0009580001077983 */ /* 0x000ea20000100800 */
[----:B------:R-:W-:Y:S01]  /*da00*/  @!P5 IMAD.MOV R125, RZ, RZ, -R125 ;  /* 0x000000ffff7dd224 */ /* 0x000fe200078e0a7d */
[----:B------:R-:W-:-:S04]  /*da10*/  ISETP.GT.U32.AND P6, PT, R72, R126, PT ;  /* 0x0000007e4800720c */ /* 0x000fc80003fc4070 */
[----:B------:R-:W-:-:S05]  /*da20*/  SEL R125, R75, R125, !P1 ;  /* 0x0000007d4b7d7207 */ /* 0x000fca0004800000 */
[----:B------:R-:W-:-:S04]  /*da30*/  IMAD R125, R125, UR4, RZ ;  /* 0x000000047d7d7c24 */ /* 0x000fc8000f8e02ff */
[----:B------:R-:W-:Y:S01]  /*da40*/  @!P6 IMAD.IADD R126, R126, 0x1, -R72 ;  /* 0x000000017e7ee824 */ /* 0x000fe200078e0a48 */
[----:B------:R-:W-:-:S04]  /*da50*/  LEA R164, P6, R125, R69, 0x1 ;  /* 0x000000457da47211 */ /* 0x000fc800078c08ff */
[----:B------:R-:W-:Y:S01]  /*da60*/  LEA.HI.X.SX32 R163, R125, R68, 0x1, P6 ;  /* 0x000000447da37211 */ /* 0x000fe200030f0eff */
[----:B------:R-:W-:Y:S02]  /*da70*/  IMAD R124, R124, UR4, RZ ;  /* 0x000000047c7c7c24 */ /* 0x000fe4000f8e02ff */
[----:B------:R-:W-:Y:S01]  /*da80*/  @!P3 IMAD.MOV R126, RZ, RZ, -R126 ;  /* 0x000000ffff7eb224 */ /* 0x000fe200078e0a7e */
[----:B---3--:R-:W-:Y:S02]  /*da90*/  ISETP.GE.AND P6, PT, R6, RZ, PT ;  /* 0x000000ff0600720c */ /* 0x008fe40003fc6270 */
[----:B------:R-:W3:Y:S01]  /*daa0*/  LDL R6, [R1+0x990] ;  /* 0x0009900001067983 */ /* 0x000ee20000100800 */
[----:B------:R-:W-:Y:S01]  /*dab0*/  @!P4 IMAD.IADD R128, R128, 0x1, -R72 ;  /* 0x000000018080c824 */ /* 0x000fe200078e0a48 */
[----:B------:R-:W-:Y:S02]  /*dac0*/  ISETP.GT.U32.AND P3, PT, R72, R129, PT ;  /* 0x000000814800720c */ /* 0x000fe40003f64070 */
[----:B------:R-:W-:-:S02]  /*dad0*/  LEA R148, P5, R124, R69, 0x1 ;  /* 0x000000457c947211 */ /* 0x000fc400078a08ff */
[----:B------:R-:W-:Y:S02]  /*dae0*/  ISETP.GT.U32.AND P4, PT, R72, R128, PT ;  /* 0x000000804800720c */ /* 0x000fe40003f84070 */
[----:B------:R-:W-:Y:S02]  /*daf0*/  LEA.HI.X.SX32 R147, R124, R68, 0x1, P5 ;  /* 0x000000447c937211 */ /* 0x000fe400028f0eff */
[----:B------:R-:W-:Y:S02]  /*db00*/  ISETP.GT.U32.AND P5, PT, R72, R127, PT ;  /* 0x0000007f4800720c */ /* 0x000fe40003fa4070 */
[----:B------:R-:W-:Y:S01]  /*db10*/  SEL R126, R75, R126, !P1 ;  /* 0x0000007e4b7e7207 */ /* 0x000fe20004800000 */
[----:B0-----:R-:W-:Y:S01]  /*db20*/  @P0 IMAD.MOV.U32 R4, RZ, RZ, R148 ;  /* 0x000000ffff040224 */ /* 0x001fe200078e0094 */
[----:B------:R-:W-:Y:S01]  /*db30*/  PRMT R94, RZ, 0x7610, R94 ;  /* 0x00007610ff5e7816 */ /* 0x000fe2000000005e */
[----:B------:R-:W-:Y:S02]  /*db40*/  @P0 IMAD.MOV.U32 R5, RZ, RZ, R147 ;  /* 0x000000ffff050224 */ /* 0x000fe400078e0093 */
[----:B------:R-:W-:-:S02]  /*db50*/  @!P3 IMAD.IADD R129, R129, 0x1, -R72 ;  /* 0x000000018181b824 */ /* 0x000fc400078e0a48 */
[----:B-1----:R-:W-:Y:S01]  /*db60*/  IMAD R126, R126, UR5, RZ ;  /* 0x000000057e7e7c24 */ /* 0x002fe2000f8e02ff */
[----:B------:R0:W3:Y:S01]  /*db70*/  @P0 LDG.E.U16 R94, desc[UR20][R4.64] ;  /* 0x00000014045e0981 */ /* 0x0000e2000c1e1500 */
[----:B------:R-:W-:Y:S01]  /*db80*/  PRMT R93, RZ, 0x7610, R93 ;  /* 0x00007610ff5d7816 */ /* 0x000fe2000000005d */
[----:B------:R-:W-:Y:S01]  /*db90*/  @!P4 IMAD.IADD R128, R128, 0x1, -R72 ;  /* 0x000000018080c824 */ /* 0x000fe200078e0a48 */
[----:B------:R-:W-:Y:S01]  /*dba0*/  PRMT R92, RZ, 0x7610, R92 ;  /* 0x00007610ff5c7816 */ /* 0x000fe2000000005c */
[----:B------:R-:W-:Y:S01]  /*dbb0*/  @!P5 IMAD.IADD R127, R127, 0x1, -R72 ;  /* 0x000000017f7fd824 */ /* 0x000fe200078e0a48 */
[----:B------:R-:W-:Y:S01]  /*dbc0*/  LEA R8, P4, R126, R69, 0x1 ;  /* 0x000000457e087211 */ /* 0x000fe200078808ff */
[----:B------:R-:W1:Y:S01]  /*dbd0*/  LDCU UR5, c[0x0][0x3b0] ;  /* 0x00007600ff0577ac */ /* 0x000e620008000800 */
[----:B----4-:R-:W-:Y:S01]  /*dbe0*/  ISETP.GE.AND P3, PT, R43, RZ, PT ;  /* 0x000000ff2b00720c */ /* 0x010fe20003f66270 */
[----:B0-----:R-:W-:Y:S02]  /*dbf0*/  @P0 IMAD.MOV.U32 R4, RZ, RZ, R164 ;  /* 0x000000ffff040224 */ /* 0x001fe400078e00a4 */
[----:B------:R-:W-:-:S02]  /*dc00*/  @P0 IMAD.MOV.U32 R5, RZ, RZ, R163 ;  /* 0x000000ffff050224 */ /* 0x000fc400078e00a3 */
[----:B------:R-:W-:Y:S01]  /*dc10*/  @!P6 IMAD.MOV R127, RZ, RZ, -R127 ;  /* 0x000000ffff7fe224 */ /* 0x000fe200078e0a7f */
[----:B------:R-:W-:Y:S02]  /*dc20*/  ISETP.GT.U32.AND P6, PT, R72, R130, PT ;  /* 0x000000824800720c */ /* 0x000fe40003fc4070 */
[----:B------:R0:W4:Y:S02]  /*dc30*/  @P0 LDG.E.U16 R93, desc[UR20][R4.64] ;  /* 0x00000014045d0981 */ /* 0x000124000c1e1500 */
[----:B------:R-:W-:Y:S02]  /*dc40*/  SEL R127, R75, R127, !P1 ;  /* 0x0000007f4b7f7207 */ /* 0x000fe40004800000 */
[----:B------:R-:W-:Y:S01]  /*dc50*/  STL [R1+0x38], R8 ;  /* 0x0000380801007387 */ /* 0x000fe20000100800 */
[----:B------:R-:W-:Y:S01]  /*dc60*/  @!P3 IMAD.MOV R128, RZ, RZ, -R128 ;  /* 0x000000ffff80b224 */ /* 0x000fe200078e0a80 */
[----:B0-----:R-:W-:Y:S02]  /*dc70*/  LEA.HI.X.SX32 R4, R126, R68, 0x1, P4 ;  /* 0x000000447e047211 */ /* 0x001fe400020f0eff */
[----:B--2---:R-:W-:-:S03]  /*dc80*/  ISETP.GE.AND P3, PT, R7, RZ, PT ;  /* 0x000000ff0700720c */ /* 0x004fc60003f66270 */
[----:B------:R0:W-:Y:S01]  /*dc90*/  STL [R1+0x34], R4 ;  /* 0x0000340401007387 */ /* 0x0001e20000100800 */
[----:B------:R-:W-:-:S03]  /*dca0*/  @P0 IMAD.MOV.U32 R5, RZ, RZ, R4 ;  /* 0x000000ffff050224 */ /* 0x000fc600078e0004 */
[----:B------:R-:W2:Y:S01]  /*dcb0*/  LDL R7, [R1+0x9b8] ;  /* 0x0009b80001077983 */ /* 0x000ea20000100800 */
[----:B------:R-:W-:Y:S02]  /*dcc0*/  IMAD R127, R127, UR7, RZ ;  /* 0x000000077f7f7c24 */ /* 0x000fe4000f8e02ff */
[----:B------:R-:W-:Y:S01]  /*dcd0*/  @!P6 IMAD.IADD R130, R130, 0x1, -R72 ;  /* 0x000000018282e824 */ /* 0x000fe200078e0a48 */
[----:B------:R-:W-:Y:S01]  /*dce0*/  ISETP.GT.U32.AND P4, PT, R72, R129, PT ;  /* 0x000000814800720c */ /* 0x000fe20003f84070 */
[----:B------:R-:W1:Y:S01]  /*dcf0*/  LDCU UR7, c[0x0][0x3b0] ;  /* 0x00007600ff0777ac */ /* 0x000e620008000800 */
[----:B0-----:R-:W-:-:S05]  /*dd00*/  @P0 IMAD.MOV.U32 R4, RZ, RZ, R8 ;  /* 0x000000ffff040224 */ /* 0x001fca00078e0008 */
[----:B------:R0:W4:Y:S02]  /*dd10*/  @P0 LDG.E.U16 R92, desc[UR20][R4.64] ;  /* 0x00000014045c0981 */ /* 0x000124000c1e1500 */
[----:B0-----:R-:W-:-:S04]  /*dd20*/  LEA R4, P6, R127, R69, 0x1 ;  /* 0x000000457f047211 */ /* 0x001fc800078c08ff */
[----:B------:R-:W-:Y:S01]  /*dd30*/  LEA.HI.X.SX32 R5, R127, R68, 0x1, P6 ;  /* 0x000000447f057211 */ /* 0x000fe200030f0eff */
[----:B------:R0:W-:Y:S04]  /*dd40*/  STL [R1+0x78], R4 ;  /* 0x0000780401007387 */ /* 0x0001e80000100800 */
[----:B------:R-:W-:Y:S04]  /*dd50*/  STL [R1+0x74], R5 ;  /* 0x0000740501007387 */ /* 0x000fe80000100800 */
[----:B------:R-:W4:Y:S01]  /*dd60*/  LDL R8, [R1+0x9e8] ;  /* 0x0009e80001087983 */ /* 0x000f220000100800 */
[----:B------:R-:W-:Y:S01]  /*dd70*/  SEL R128, R75, R128, !P1 ;  /* 0x000000804b807207 */ /* 0x000fe20004800000 */
[----:B------:R-:W-:-:S04]  /*dd80*/  @!P4 IMAD.IADD R129, R129, 0x1, -R72 ;  /* 0x000000018181c824 */ /* 0x000fc800078e0a48 */
[----:B-1----:R-:W-:Y:S01]  /*dd90*/  IMAD R128, R128, UR5, RZ ;  /* 0x0000000580807c24 */ /* 0x002fe2000f8e02ff */
[----:B------:R-:W-:Y:S01]  /*dda0*/  PRMT R91, RZ, 0x7610, R91 ;  /* 0x00007610ff5b7816 */ /* 0x000fe2000000005b */
[----:B------:R-:W-:Y:S01]  /*ddb0*/  @!P3 IMAD.MOV R129, RZ, RZ, -R129 ;  /* 0x000000ffff81b224 */ /* 0x000fe200078e0a81 */
[----:B------:R-:W-:Y:S01]  /*ddc0*/  ISETP.GT.U32.AND P5, PT, R72, R131, PT ;  /* 0x000000834800720c */ /* 0x000fe20003fa4070 */
[----:B------:R-:W1:Y:S03]  /*ddd0*/  LDCU UR5, c[0x0][0x3b0] ;  /* 0x00007600ff0577ac */ /* 0x000e660008000800 */
[----:B------:R0:W4:Y:S01]  /*dde0*/  @P0 LDG.E.U16 R91, desc[UR20][R4.64] ;  /* 0x00000014045b0981 */ /* 0x000122000c1e1500 */
[----:B---3--:R-:W-:Y:S02]  /*ddf0*/  ISETP.GE.AND P4, PT, R6, RZ, PT ;  /* 0x000000ff0600720c */ /* 0x008fe40003f86270 */
[----:B------:R-:W-:-:S04]  /*de00*/  LEA R6, P3, R128, R69, 0x1 ;  /* 0x0000004580067211 */ /* 0x000fc800078608ff */
[----:B------:R-:W-:Y:S01]  /*de10*/  LEA.HI.X.SX32 R43, R128, R68, 0x1, P3 ;  /* 0x00000044802b7211 */ /* 0x000fe200018f0eff */
[----:B------:R3:W-:Y:S01]  /*de20*/  STL [R1+0xb8], R6 ;  /* 0x0000b80601007387 */ /* 0x0007e20000100800 */
[----:B0-----:R-:W-:-:S03]  /*de30*/  @P0 IMAD.MOV.U32 R4, RZ, RZ, R6 ;  /* 0x000000ffff040224 */ /* 0x001fc600078e0006 */
[----:B------:R0:W-:Y:S04]  /*de40*/  STL [R1+0xb4], R43 ;  /* 0x0000b42b01007387 */ /* 0x0001e80000100800 */
[----:B---3--:R-:W3:Y:S01]  /*de50*/  LDL R6, [R1+0xa18] ;  /* 0x000a180001067983 */ /* 0x008ee20000100800 */
[----:B------:R-:W-:-:S05]  /*de60*/  @!P5 IMAD.IADD R131, R131, 0x1, -R72 ;  /* 0x000000018383d824 */ /* 0x000fca00078e0a48 */
[C---:B------:R-:W-:Y:S02]  /*de70*/  ISETP.GT.U32.AND P5, PT, R72.reuse, R131, PT ;  /* 0x000000834800720c */ /* 0x040fe40003fa4070 */
[----:B------:R-:W-:-:S11]  /*de80*/  ISETP.GT.U32.AND P6, PT, R72, R130, PT ;  /* 0x000000824800720c */ /* 0x000fd60003fc4070 */
[----:B------:R-:W-:Y:S01]  /*de90*/  @!P5 IMAD.IADD R131, R131, 0x1, -R72 ;  /* 0x000000018383d824 */ /* 0x000fe200078e0a48 */
[----:B------:R-:W-:-:S03]  /*dea0*/  ISETP.GT.U32.AND P5, PT, R72, R133, PT ;  /* 0x000000854800720c */ /* 0x000fc60003fa4070 */
[----:B------:R-:W-:Y:S01]  /*deb0*/  @!P4 IMAD.MOV R131, RZ, RZ, -R131 ;  /* 0x000000ffff83c224 */ /* 0x000fe200078e0a83 */
[C---:B------:R-:W-:Y:S01]  /*dec0*/  SEL R129, R75.reuse, R129, !P1 ;  /* 0x000000814b817207 */ /* 0x040fe20004800000 */
[----:B------:R-:W-:Y:S01]  /*ded0*/  @P0 IMAD.MOV.U32 R5, RZ, RZ, R43 ;  /* 0x000000ffff050224 */ /* 0x000fe200078e002b */
[----:B------:R-:W-:Y:S02]  /*dee0*/  PRMT R90, RZ, 0x7610, R90 ;  /* 0x00007610ff5a7816 */ /* 0x000fe4000000005a */
[----:B------:R-:W-:-:S05]  /*def0*/  SEL R131, R75, R131, !P1 ;  /* 0x000000834b837207 */ /* 0x000fca0004800000 */
[----:B------:R-:W-:Y:S01]  /*df00*/  @!P5 IMAD.IADD R133, R133, 0x1, -R72 ;  /* 0x000000018585d824 */ /* 0x000fe200078e0a48 */
[----:B------:R0:W3:Y:S01]  /*df10*/  @P0 LDG.E.U16 R90, desc[UR20][R4.64] ;  /* 0x00000014045a0981 */ /* 0x0000e2000c1e1500 */
[----:B--2---:R-:W-:-:S03]  /*df20*/  ISETP.GE.AND P5, PT, R7, RZ, PT ;  /* 0x000000ff0700720c */ /* 0x004fc60003fa6270 */
[----:B------:R-:W-:Y:S01]  /*df30*/  ISETP.GT.U32.AND P4, PT, R72, R133, PT ;  /* 0x000000854800720c */ /* 0x000fe20003f84070 */
[----:B------:R-:W-:Y:S01]  /*df40*/  IMAD R129, R129, UR11, RZ ;  /* 0x0000000b81817c24 */ /* 0x000fe2000f8e02ff */
[----:B------:R-:W-:Y:S01]  /*df50*/  PRMT R89, RZ, 0x7610, R89 ;  /* 0x00007610ff597816 */ /* 0x000fe20000000059 */
[----:B------:R-:W-:Y:S01]  /*df60*/  @!P6 IMAD.IADD R130, R130, 0x1, -R72 ;  /* 0x000000018282e824 */ /* 0x000fe200078e0a48 */
[----:B------:R-:W-:Y:S01]  /*df70*/  ISETP.GT.U32.AND P3, PT, R72, R134, PT ;  /* 0x000000864800720c */ /* 0x000fe20003f64070 */
[----:B-1----:R-:W-:Y:S01]  /*df80*/  IMAD R131, R131, UR5, RZ ;  /* 0x0000000583837c24 */ /* 0x002fe2000f8e02ff */
[-C--:B0-----:R-:W-:Y:S01]  /*df90*/  LEA R4, P6, R129, R69.reuse, 0x1 ;  /* 0x0000004581047211 */ /* 0x081fe200078c08ff */
[----:B------:R-:W0:Y:S03]  /*dfa0*/  LDCU UR5, c[0x0][0x3b0] ;  /* 0x00007600ff0577ac */ /* 0x000e260008000800 */
[----:B------:R-:W-:Y:S01]  /*dfb0*/  @!P5 IMAD.MOV R130, RZ, RZ, -R130 ;  /* 0x000000ffff82d224 */ /* 0x000fe200078e0a82 */
[----:B------:R-:W-:-:S02]  /*dfc0*/  LEA R7, P5, R131, R69, 0x1 ;  /* 0x0000004583077211 */ /* 0x000fc400078a08ff */
[----:B------:R-:W-:Y:S01]  /*dfd0*/  @!P4 IMAD.IADD R133, R133, 0x1, -R72 ;  /* 0x000000018585c824 */ /* 0x000fe200078e0a48 */
[----:B------:R1:W-:Y:S01]  /*dfe0*/  STL [R1+0xf8], R4 ;  /* 0x0000f80401007387 */ /* 0x0003e20000100800 */
[----:B------:R-:W-:Y:S01]  /*dff0*/  PRMT R88, RZ, 0x7610, R88 ;  /* 0x00007610ff587816 */ /* 0x000fe20000000058 */
[----:B------:R-:W2:Y:S02]  /*e000*/  LDCU UR11, c[0x0][0x3b0] ;  /* 0x00007600ff0b77ac */ /* 0x000ea40008000800 */
[----:B------:R-:W-:Y:S01]  /*e010*/  STL [R1+0x158], R7 ;  /* 0x0001580701007387 */ /* 0x000fe20000100800 */
[-C--:B------:R-:W-:Y:S02]  /*e020*/  LEA.HI.X.SX32 R5, R129, R68.reuse, 0x1, P6 ;  /* 0x0000004481057211 */ /* 0x080fe400030f0eff */
[----:B------:R-:W-:Y:S02]  /*e030*/  LEA.HI.X.SX32 R43, R131, R68, 0x1, P5 ;  /* 0x00000044832b7211 */ /* 0x000fe400028f0eff */
[----:B------:R-:W-:Y:S01]  /*e040*/  SEL R130, R75, R130, !P1 ;  /* 0x000000824b827207 */ /* 0x000fe20004800000 */
[----:B------:R1:W2:Y:S01]  /*e050*/  @P0 LDG.E.U16 R89, desc[UR20][R4.64] ;  /* 0x0000001404590981 */ /* 0x0002a2000c1e1500 */
[----:B----4-:R-:W-:-:S03]  /*e060*/  ISETP.GE.AND P4, PT, R8, RZ, PT ;  /* 0x000000ff0800720c */ /* 0x010fc60003f86270 */
[----:B------:R-:W4:Y:S01]  /*e070*/  LDL R8, [R1+0x9d4] ;  /* 0x0009d40001087983 */ /* 0x000f220000100800 */
[----:B-1----:R-:W-:-:S03]  /*e080*/  @P0 IMAD.MOV.U32 R4, RZ, RZ, R7 ;  /* 0x000000ffff040224 */ /* 0x002fc600078e0007 */
[----:B------:R1:W-:Y:S01]  /*e090*/  STL [R1+0xf4], R5 ;  /* 0x0000f40501007387 */ /* 0x0003e20000100800 */
[----:B------:R-:W-:Y:S02]  /*e0a0*/  IMAD R130, R130, UR7, RZ ;  /* 0x0000000782827c24 */ /* 0x000fe4000f8e02ff */
[----:B------:R-:W-:Y:S02]  /*e0b0*/  @!P3 IMAD.IADD R134, R134, 0x1, -R72 ;  /* 0x000000018686b824 */ /* 0x000fe400078e0a48 */
[----:B-1----:R-:W-:Y:S02]  /*e0c0*/  @P0 IMAD.MOV.U32 R5, RZ, RZ, R43 ;  /* 0x000000ffff050224 */ /* 0x002fe400078e002b */
[----:B------:R-:W-:Y:S01]  /*e0d0*/  @!P4 IMAD.MOV R133, RZ, RZ, -R133 ;  /* 0x000000ffff85c224 */ /* 0x000fe200078e0a85 */
[----:B------:R-:W-:Y:S01]  /*e0e0*/  STL [R1+0x154], R43 ;  /* 0x0001542b01007387 */ /* 0x000fe20000100800 */
[----:B------:R-:W-:Y:S01]  /*e0f0*/  PRMT R87, RZ, 0x7610, R87 ;  /* 0x00007610ff577816 */ /* 0x000fe20000000057 */
[----:B------:R-:W1:Y:S02]  /*e100*/  LDCU UR7, c[0x0][0x3b0] ;  /* 0x00007600ff0777ac */ /* 0x000e640008000800 */
[----:B------:R0:W2:Y:S01]  /*e110*/  @P0 LDG.E.U16 R88, desc[UR20][R4.64] ;  /* 0x0000001404580981 */ /* 0x0000a2000c1e1500 */
[----:B------:R-:W-:-:S03]  /*e120*/  ISETP.GT.U32.AND P3, PT, R72, R134, PT ;  /* 0x000000864800720c */ /* 0x000fc60003f64070 */
[----:B------:R-:W2:Y:S01]  /*e130*/  LDL R44, [R1+0x994] ;  /* 0x00099400012c7983 */ /* 0x000ea20000100800 */
[----:B0-----:R-:W-:-:S04]  /*e140*/  LEA R4, P4, R130, R69, 0x1 ;  /* 0x0000004582047211 */ /* 0x001fc800078808ff */
[----:B------:R-:W-:Y:S01]  /*e150*/  LEA.HI.X.SX32 R5, R130, R68, 0x1, P4 ;  /* 0x0000004482057211 */ /* 0x000fe200020f0eff */
[----:B------:R0:W-:Y:S04]  /*e160*/  STL [R1+0x198], R4 ;  /* 0x0001980401007387 */ /* 0x0001e80000100800 */
[----:B------:R0:W-:Y:S01]  /*e170*/  STL [R1+0x194], R5 ;  /* 0x0001940501007387 */ /* 0x0001e20000100800 */
[----:B------:R-:W-:Y:S01]  /*e180*/  SEL R133, R75, R133, !P1 ;  /* 0x000000854b857207 */ /* 0x000fe20004800000 */
[----:B------:R-:W-:Y:S02]  /*e190*/  @!P3 IMAD.IADD R134, R134, 0x1, -R72 ;  /* 0x000000018686b824 */ /* 0x000fe400078e0a48 */
[----:B------:R0:W2:Y:S02]  /*e1a0*/  @P0 LDG.E.U16 R87, desc[UR20][R4.64] ;  /* 0x0000001404570981 */ /* 0x0000a4000c1e1500 */
[----:B------:R-:W-:Y:S01]  /*e1b0*/  IMAD R133, R133, UR12, RZ ;  /* 0x0000000c85857c24 */ /* 0x000fe2000f8e02ff */
[----:B---3--:R-:W-:Y:S01]  /*e1c0*/  ISETP.GE.AND P5, PT, R6, RZ, PT ;  /* 0x000000ff0600720c */ /* 0x008fe20003fa6270 */
[----:B------:R-:W3:Y:S01]  /*e1d0*/  LDCU UR12, c[0x0][0x3b0] ;  /* 0x00007600ff0c77ac */ /* 0x000ee20008000800 */
[----:B------:R-:W3:Y:S11]  /*e1e0*/  LDL R6, [R1+0x94c] ;  /* 0x00094c0001067983 */ /* 0x000ef60000100800 */
[----:B------:R-:W-:Y:S01]  /*e1f0*/  @!P5 IMAD.MOV R134, RZ, RZ, -R134 ;  /* 0x000000ffff86d224 */ /* 0x000fe200078e0a86 */
[----:B------:R-:W-:-:S04]  /*e200*/  LEA R7, P5, R133, R69, 0x1 ;  /* 0x0000004585077211 */ /* 0x000fc800078a08ff */
[----:B0-----:R-:W-:Y:S01]  /*e210*/  LEA.HI.X.SX32 R4, R133, R68, 0x1, P5 ;  /* 0x0000004485047211 */ /* 0x001fe200028f0eff */
[----:B------:R-:W-:Y:S04]  /*e220*/  STL [R1+0x1d8], R7 ;  /* 0x0001d80701007387 */ /* 0x000fe80000100800 */
[----:B------:R0:W-:Y:S01]  /*e230*/  STL [R1+0x1d4], R4 ;  /* 0x0001d40401007387 */ /* 0x0001e20000100800 */
[----:B------:R-:W-:Y:S02]  /*e240*/  @P0 IMAD.MOV.U32 R5, RZ, RZ, R4 ;  /* 0x000000ffff050224 */ /* 0x000fe400078e0004 */
[----:B0-----:R-:W-:Y:S02]  /*e250*/  @P0 IMAD.MOV.U32 R4, RZ, RZ, R7 ;  /* 0x000000ffff040224 */ /* 0x001fe400078e0007 */
[----:B------:R-:W3:Y:S01]  /*e260*/  LDL R7, [R1+0x904] ;  /* 0x0009040001077983 */ /* 0x000ee20000100800 */
[----:B------:R-:W-:-:S02]  /*e270*/  ISETP.GT.U32.AND P6, PT, R72, R135, PT ;  /* 0x000000874800720c */ /* 0x000fc40003fc4070 */
[C---:B------:R-:W-:Y:S02]  /*e280*/  ISETP.GT.U32.AND P3, PT, R72.reuse, R136, PT ;  /* 0x000000884800720c */ /* 0x040fe40003f64070 */
[----:B------:R-:W-:-:S09]  /*e290*/  ISETP.GT.U32.AND P4, PT, R72, R137, PT ;  /* 0x000000894800720c */ /* 0x000fd20003f84070 */
[--C-:B------:R-:W-:Y:S02]  /*e2a0*/  @!P6 IMAD.IADD R135, R135, 0x1, -R72.reuse ;  /* 0x000000018787e824 */ /* 0x100fe400078e0a48 */
[----:B------:R-:W-:-:S03]  /*e2b0*/  @!P3 IMAD.IADD R136, R136, 0x1, -R72 ;  /* 0x000000018888b824 */ /* 0x000fc600078e0a48 */
[----:B------:R-:W-:Y:S02]  /*e2c0*/  ISETP.GT.U32.AND P6, PT, R72, R135, PT ;  /* 0x000000874800720c */ /* 0x000fe40003fc4070 */
[----:B------:R-:W-:Y:S01]  /*e2d0*/  SEL R134, R75, R134, !P1 ;  /* 0x000000864b867207 */ /* 0x000fe20004800000 */
[----:B------:R-:W-:-:S04]  /*e2e0*/  @!P4 IMAD.IADD R137, R137, 0x1, -R72 ;  /* 0x000000018989c824 */ /* 0x000fc800078e0a48 */
[----:B------:R-:W-:Y:S01]  /*e2f0*/  IMAD R134, R134, UR5, RZ ;  /* 0x0000000586867c24 */ /* 0x000fe2000f8e02ff */
[----:B------:R-:W-:Y:S01]  /*e300*/  ISETP.GT.U32.AND P5, PT, R72, R136, PT ;  /* 0x000000884800720c */ /* 0x000fe20003fa4070 */
[----:B------:R-:W0:Y:S04]  /*e310*/  LDCU UR5, c[0x0][0x3b0] ;  /* 0x00007600ff0577ac */ /* 0x000e280008000800 */
[----:B------:R-:W-:Y:S01]  /*e320*/  @!P6 IMAD.IADD R135, R135, 0x1, -R72 ;  /* 0x000000018787e824 */ /* 0x000fe200078e0a48 */
[----:B----4-:R-:W-:Y:S02]  /*e330*/  ISETP.GE.AND P3, PT, R8, RZ, PT ;  /* 0x000000ff0800720c */ /* 0x010fe40003f66270 */
[----:B------:R-:W-:Y:S02]  /*e340*/  LEA R8, P6, R134, R69, 0x1 ;  /* 0x0000004586087211 */ /* 0x000fe400078c08ff */
[----:B------:R-:W-:-:S02]  /*e350*/  ISETP.GT.U32.AND P4, PT, R72, R137, PT ;  /* 0x000000894800720c */ /* 0x000fc40003f84070 */
[----:B------:R-:W-:Y:S02]  /*e360*/  PRMT R86, RZ, 0x7610, R86 ;  /* 0x00007610ff567816 */ /* 0x000fe40000000056 */
[----:B------:R-:W-:Y:S02]  /*e370*/  LEA.HI.X.SX32 R43, R134, R68, 0x1, P6 ;  /* 0x00000044862b7211 */ /* 0x000fe400030f0eff */
[----:B------:R-:W-:Y:S02]  /*e380*/  PRMT R85, RZ, 0x7610, R85 ;  /* 0x00007610ff557816 */ /* 0x000fe40000000055 */
[----:B------:R4:W3:Y:S01]  /*e390*/  @P0 LDG.E.U16 R86, desc[UR20][R4.64] ;  /* 0x0000001404560981 */ /* 0x0008e2000c1e1500 */
[----:B------:R-:W-:Y:S01]  /*e3a0*/  @!P3 IMAD.MOV R135, RZ, RZ, -R135 ;  /* 0x000000ffff87b224 */ /* 0x000fe200078e0a87 */
[----:B------:R-:W-:-:S04]  /*e3b0*/  ISETP.GT.U32.AND P3, PT, R72, R138, PT ;  /* 0x0000008a4800720c */ /* 0x000fc80003f64070 */
[----:B------:R-:W-:Y:S01]  /*e3c0*/  SEL R135, R75, R135, !P1 ;  /* 0x000000874b877207 */ /* 0x000fe20004800000 */
[----:B----4-:R-:W-:Y:S02]  /*e3d0*/  @P0 IMAD.MOV.U32 R4, RZ, RZ, R8 ;  /* 0x000000ffff040224 */ /* 0x010fe400078e0008 */
[----:B------:R-:W-:Y:S01]  /*e3e0*/  @P0 IMAD.MOV.U32 R5, RZ, RZ, R43 ;  /* 0x000000ffff050224 */ /* 0x000fe200078e002b */
[----:B--2---:R-:W-:Y:S01]  /*e3f0*/  ISETP.GE.AND P6, PT, R44, RZ, PT ;  /* 0x000000ff2c00720c */ /* 0x004fe20003fc6270 */
[----:B-1----:R-:W-:Y:S02]  /*e400*/  IMAD R135, R135, UR7, RZ ;  /* 0x0000000787877c24 */ /* 0x002fe4000f8e02ff */
[--C-:B------:R-:W-:Y:S01]  /*e410*/  @!P5 IMAD.IADD R136, R136, 0x1, -R72.reuse ;  /* 0x000000018888d824 */ /* 0x100fe200078e0a48 */
[----:B------:R1:W2:Y:S01]  /*e420*/  @P0 LDG.E.U16 R85, desc[UR20][R4.64] ;  /* 0x0000001404550981 */ /* 0x0002a2000c1e1500 */
[--C-:B------:R-:W-:Y:S01]  /*e430*/  @!P4 IMAD.IADD R137, R137, 0x1, -R72.reuse ;  /* 0x000000018989c824 */ /* 0x100fe200078e0a48 */
[----:B------:R-:W4:Y:S01]  /*e440*/  LDCU UR7, c[0x0][0x3b0] ;  /* 0x00007600ff0777ac */ /* 0x000f220008000800 */
[----:B------:R-:W-:Y:S01]  /*e450*/  @!P3 IMAD.IADD R138, R138, 0x1, -R72 ;  /* 0x000000018a8ab824 */ /* 0x000fe200078e0a48 */
[----:B------:R-:W-:Y:S01]  /*e460*/  STL [R1+0x218], R8 ;  /* 0x0002180801007387 */ /* 0x000fe20000100800 */
[----:B-1----:R-:W-:-:S03]  /*e470*/  LEA R4, P4, R135, R69, 0x1 ;  /* 0x0000004587047211 */ /* 0x002fc600078808ff */
[----:B------:R1:W-:Y:S01]  /*e480*/  STL [R1+0x214], R43 ;  /* 0x0002142b01007387 */ /* 0x0003e20000100800 */
[----:B------:R-:W-:Y:S01]  /*e490*/  LEA.HI.X.SX32 R5, R135, R68, 0x1, P4 ;  /* 0x0000004487057211 */ /* 0x000fe200020f0eff */
[----:B------:R-:W-:Y:S01]  /*e4a0*/  @!P6 IMAD.MOV R136, RZ, RZ, -R136 ;  /* 0x000000ffff88e224 */ /* 0x000fe200078e0a88 */
[----:B------:R-:W-:Y:S01]  /*e4b0*/  ISETP.GT.U32.AND P6, PT, R72, R138, PT ;  /* 0x0000008a4800720c */ /* 0x000fe20003fc4070 */
[----:B-1----:R-:W2:Y:S04]  /*e4c0*/  LDL R43, [R1+0x8ac] ;  /* 0x0008ac00012b7983 */ /* 0x002ea80000100800 */
[----:B------:R1:W-:Y:S01]  /*e4d0*/  STL [R1+0x258], R4 ;  /* 0x0002580401007387 */ /* 0x0003e20000100800 */
[----:B------:R-:W-:-:S03]  /*e4e0*/  SEL R136, R75, R136, !P1 ;  /* 0x000000884b887207 */ /* 0x000fc60004800000 */
[----:B------:R1:W-:Y:S01]  /*e4f0*/  STL [R1+0x254], R5 ;  /* 0x0002540501007387 */ /* 0x0003e20000100800 */
[----:B------:R-:W-:Y:S01]  /*e500*/  PRMT R84, RZ, 0x7610, R84 ;  /* 0x00007610ff547816 */ /* 0x000fe20000000054 */
[----:B0-----:R-:W-:Y:S01]  /*e510*/  IMAD R136, R136, UR5, RZ ;  /* 0x0000000588887c24 */ /* 0x001fe2000f8e02ff */
[----:B------:R-:W-:Y:S01]  /*e520*/  PRMT R83, RZ, 0x7610, R83 ;  /* 0x00007610ff537816 */ /* 0x000fe20000000053 */
[----:B------:R-:W-:Y:S01]  /*e530*/  @!P6 IMAD.IADD R138, R138, 0x1, -R72 ;  /* 0x000000018a8ae824 */ /* 0x000fe200078e0a48 */
[----:B---3--:R-:W-:Y:S02]  /*e540*/  ISETP.GE.AND P5, PT, R6, RZ, PT ;  /* 0x000000ff0600720c */ /* 0x008fe40003fa6270 */
[----:B------:R1:W3:Y:S01]  /*e550*/  @P0 LDG.E.U16 R84, desc[UR20][R4.64] ;  /* 0x0000001404540981 */ /* 0x0002e2000c1e1500 */
[----:B------:R-:W-:Y:S01]  /*e560*/  ISETP.GT.U32.AND P4, PT, R72, R119, PT ;  /* 0x000000774800720c */ /* 0x000fe20003f84070 */
[----:B------:R-:W0:Y:S02]  /*e570*/  LDCU UR5, c[0x0][0x3b0] ;  /* 0x00007600ff0577ac */ /* 0x000e240008000800 */
[----:B------:R-:W3:Y:S07]  /*e580*/  LDL R6, [R1+0x85c] ;  /* 0x00085c0001067983 */ /* 0x000eee0000100800 */
[----:B------:R-:W-:-:S05]  /*e590*/  @!P5 IMAD.MOV R137, RZ, RZ, -R137 ;  /* 0x000000ffff89d224 */ /* 0x000fca00078e0a89 */
[----:B------:R-:W-:Y:S02]  /*e5a0*/  SEL R137, R75, R137, !P1 ;  /* 0x000000894b897207 */ /* 0x000fe40004800000 */
[----:B-1----:R-:W-:-:S03]  /*e5b0*/  LEA R4, P6, R136, R69, 0x1 ;  /* 0x0000004588047211 */ /* 0x002fc600078c08ff */
[----:B----4-:R-:W-:Y:S01]  /*e5c0*/  IMAD R137, R137, UR7, RZ ;  /* 0x0000000789897c24 */ /* 0x010fe2000f8e02ff */
[-C--:B------:R-:W-:Y:S01]  /*e5d0*/  LEA.HI.X.SX32 R5, R136, R68.reuse, 0x1, P6 ;  /* 0x0000004488057211 */ /* 0x080fe200030f0eff */
[----:B------:R-:W-:Y:S01]  /*e5e0*/  STL [R1+0x298], R4 ;  /* 0x0002980401007387 */ /* 0x000fe20000100800 */
[----:B------:R-:W-:Y:S01]  /*e5f0*/  ISETP.GT.U32.AND P3, PT, R72, R139, PT ;  /* 0x0000008b4800720c */ /* 0x000fe20003f64070 */
[----:B------:R-:W-:Y:S01]  /*e600*/  @!P4 IMAD.IADD R119, R119, 0x1, -R72 ;  /* 0x000000017777c824 */ /* 0x000fe200078e0a48 */
[----:B------:R-:W-:Y:S02]  /*e610*/  PRMT R82, RZ, 0x7610, R82 ;  /* 0x00007610ff527816 */ /* 0x000fe40000000052 */
[----:B------:R-:W-:Y:S01]  /*e620*/  ISETP.GE.AND P5, PT, R7, RZ, PT ;  /* 0x000000ff0700720c */ /* 0x000fe20003fa6270 */
[----:B------:R1:W4:Y:S01]  /*e630*/  @P0 LDG.E.U16 R83, desc[UR20][R4.64] ;  /* 0x0000001404530981 */ /* 0x000322000c1e1500 */
[C---:B------:R-:W-:Y:S01]  /*e640*/  LEA R7, P6, R137.reuse, R69, 0x1 ;  /* 0x0000004589077211 */ /* 0x040fe200078c08ff */
[----:B------:R-:W0:Y:S03]  /*e650*/  LDCU UR7, c[0x0][0x3b0] ;  /* 0x00007600ff0777ac */ /* 0x000e260008000800 */
[----:B------:R-:W-:Y:S01]  /*e660*/  LEA.HI.X.SX32 R8, R137, R68, 0x1, P6 ;  /* 0x0000004489087211 */ /* 0x000fe200030f0eff */
[----:B------:R1:W-:Y:S04]  /*e670*/  STL [R1+0x294], R5 ;  /* 0x0002940501007387 */ /* 0x0003e80000100800 */
[----:B------:R-:W-:Y:S04]  /*e680*/  STL [R1+0x2d8], R7 ;  /* 0x0002d80701007387 */ /* 0x000fe80000100800 */
[----:B------:R0:W-:Y:S01]  /*e690*/  STL [R1+0x2d4], R8 ;  /* 0x0002d40801007387 */ /* 0x0001e20000100800 */
[----:B-1----:R-:W-:-:S03]  /*e6a0*/  @P0 IMAD.MOV.U32 R5, RZ, RZ, R8 ;  /* 0x000000ffff050224 */ /* 0x002fc600078e0008 */
[----:B------:R-:W4:Y:S04]  /*e6b0*/  LDL R44, [R1+0x890] ;  /* 0x00089000012c7983 */ /* 0x000f280000100800 */
[----:B0-----:R-:W4:Y:S01]  /*e6c0*/  LDL R8, [R1+0x870] ;  /* 0x0008700001087983 */ /* 0x001f220000100800 */
[----:B------:R-:W-:Y:S01]  /*e6d0*/  @!P3 IMAD.IADD R139, R139, 0x1, -R72 ;  /* 0x000000018b8bb824 */ /* 0x000fe200078e0a48 */
[C---:B------:R-:W-:Y:S01]  /*e6e0*/  ISETP.GT.U32.AND P6, PT, R72.reuse, R119, PT ;  /* 0x000000774800720c */ /* 0x040fe20003fc4070 */
[----:B------:R-:W-:Y:S01]  /*e6f0*/  @!P5 IMAD.MOV R138, RZ, RZ, -R138 ;  /* 0x000000ffff8ad224 */ /* 0x000fe200078e0a8a */
[C---:B------:R-:W-:Y:S02]  /*e700*/  ISETP.GT.U32.AND P3, PT, R72.reuse, R150, PT ;  /* 0x000000964800720c */ /* 0x040fe40003f64070 */
[----:B------:R-:W-:-:S02]  /*e710*/  ISETP.GT.U32.AND P4, PT, R72, R139, PT ;  /* 0x0000008b4800720c */ /* 0x000fc40003f84070 */
[----:B------:R-:W-:Y:S01]  /*e720*/  SEL R138, R75, R138, !P1 ;  /* 0x0000008a4b8a7207 */ /* 0x000fe20004800000 */
[----:B------:R-:W-:Y:S02]  /*e730*/  @P0 IMAD.MOV.U32 R4, RZ, RZ, R7 ;  /* 0x000000ffff040224 */ /* 0x000fe400078e0007 */
[----:B------:R-:W4:Y:S02]  /*e740*/  LDL R7, [R1+0x8d8] ;  /* 0x0008d80001077983 */ /* 0x000f240000100800 */
[----:B------:R-:W-:Y:S01]  /*e750*/  IMAD R138, R138, UR11, RZ ;  /* 0x0000000b8a8a7c24 */ /* 0x000fe2000f8e02ff */
[----:B------:R-:W-:Y:S01]  /*e760*/  PRMT R81, RZ, 0x7610, R81 ;  /* 0x00007610ff517816 */ /* 0x000fe20000000051 */
[----:B------:R0:W4:Y:S01]  /*e770*/  @P0 LDG.E.U16 R82, desc[UR20][R4.64] ;  /* 0x0000001404520981 */ /* 0x000122000c1e1500 */
[----:B------:R-:W-:Y:S01]  /*e780*/  @!P6 IMAD.IADD R119, R119, 0x1, -R72 ;  /* 0x000000017777e824 */ /* 0x000fe200078e0a48 */
[----:B------:R-:W-:Y:S01]  /*e790*/  PRMT R80, RZ, 0x7610, R80 ;  /* 0x00007610ff507816 */ /* 0x000fe20000000050 */
[--C-:B------:R-:W-:Y:S01]  /*e7a0*/  @!P3 IMAD.IADD R150, R150, 0x1, -R72.reuse ;  /* 0x000000019696b824 */ /* 0x100fe200078e0a48 */
[----:B------:R-:W-:Y:S01]  /*e7b0*/  PRMT R79, RZ, 0x7610, R79 ;  /* 0x00007610ff4f7816 */ /* 0x000fe2000000004f */
[----:B------:R-:W-:Y:S01]  /*e7c0*/  @!P4 IMAD.IADD R139, R139, 0x1, -R72 ;  /* 0x000000018b8bc824 */ /* 0x000fe200078e0a48 */
[----:B------:R-:W-:Y:S01]  /*e7d0*/  ISETP.GT.U32.AND P4, PT, R72, R149, PT ;  /* 0x000000954800720c */ /* 0x000fe20003f84070 */
[----:B------:R-:W1:Y:S01]  /*e7e0*/  LDCU UR11, c[0x0][0x3b0] ;  /* 0x00007600ff0b77ac */ /* 0x000e620008000800 */
[----:B0-----:R-:W-:-:S04]  /*e7f0*/  LEA R4, P6, R138, R69, 0x1 ;  /* 0x000000458a047211 */ /* 0x001fc800078c08ff */
[----:B------:R-:W-:Y:S01]  /*e800*/  LEA.HI.X.SX32 R5, R138, R68, 0x1, P6 ;  /* 0x000000448a057211 */ /* 0x000fe200030f0eff */
[----:B------:R0:W-:Y:S04]  /*e810*/  STL [R1+0x310], R4 ;  /* 0x0003100401007387 */ /* 0x0001e80000100800 */
[----:B------:R0:W-:Y:S02]  /*e820*/  STL [R1+0x30c], R5 ;  /* 0x00030c0501007387 */ /* 0x0001e40000100800 */
[----:B------:R-:W-:Y:S01]  /*e830*/  @!P4 IMAD.IADD R149, R149, 0x1, -R72 ;  /* 0x000000019595c824 */ /* 0x000fe200078e0a48 */
[----:B------:R-:W-:Y:S01]  /*e840*/  ISETP.GT.U32.AND P4, PT, R72, R150, PT ;  /* 0x000000964800720c */ /* 0x000fe20003f84070 */
[----:B------:R0:W4:Y:S01]  /*e850*/  @P0 LDG.E.U16 R81, desc[UR20][R4.64] ;  /* 0x0000001404510981 */ /* 0x000122000c1e1500 */
[----:B--2---:R-:W-:-:S13]  /*e860*/  ISETP.GE.AND P5, PT, R43, RZ, PT ;  /* 0x000000ff2b00720c */ /* 0x004fda0003fa6270 */
[----:B------:R-:W-:-:S05]  /*e870*/  @!P5 IMAD.MOV R139, RZ, RZ, -R139 ;  /* 0x000000ffff8bd224 */ /* 0x000fca00078e0a8b */
[----:B------:R-:W-:-:S05]  /*e880*/  SEL R139, R75, R139, !P1 ;  /* 0x0000008b4b8b7207 */ /* 0x000fca0004800000 */
[----:B------:R-:W-:Y:S02]  /*e890*/  IMAD R139, R139, UR5, RZ ;  /* 0x000000058b8b7c24 */ /* 0x000fe4000f8e02ff */
[----:B------:R-:W-:Y:S01]  /*e8a0*/  @!P4 IMAD.IADD R150, R150, 0x1, -R72 ;  /* 0x000000019696c824 */ /* 0x000fe200078e0a48 */
[----:B---3--:R-:W-:Y:S01]  /*e8b0*/  ISETP.GE.AND P3, PT, R6, RZ, PT ;  /* 0x000000ff0600720c */ /* 0x008fe20003f66270 */
[----:B------:R-:W2:Y:S01]  /*e8c0*/  LDCU UR5, c[0x0][0x3b0] ;  /* 0x00007600ff0577ac */ /* 0x000ea20008000800 */
[----:B------:R-:W3:Y:S01]  /*e8d0*/  LDL R6, [R1+0x8fc] ;  /* 0x0008fc0001067983 */ /* 0x000ee20000100800 */
[----:B------:R-:W-:-:S10]  /*e8e0*/  LEA R43, P6, R139, R69, 0x1 ;  /* 0x000000458b2b7211 */ /* 0x000fd400078c08ff */
[----:B------:R-:W-:-:S05]  /*e8f0*/  @!P3 IMAD.MOV R119, RZ, RZ, -R119 ;  /* 0x000000ffff77b224 */ /* 0x000fca00078e0a77 */
[----:B------:R-:W-:Y:S02]  /*e900*/  SEL R119, R75, R119, !P1 ;  /* 0x000000774b777207 */ /* 0x000fe40004800000 */
[----:B------:R-:W-:-:S03]  /*e910*/  ISETP.GT.U32.AND P3, PT, R72, R149, PT ;  /* 0x000000954800720c */ /* 0x000fc60003f64070 */
[----:B------:R-:W-:Y:S01]  /*e920*/  IMAD R119, R119, UR7, RZ ;  /* 0x0000000777777c24 */ /* 0x000fe2000f8e02ff */
[----:B------:R-:W-:Y:S01]  /*e930*/  LEA.HI.X.SX32 R45, R139, R68, 0x1, P6 ;  /* 0x000000448b2d7211 */ /* 0x000fe200030f0eff */
[----:B------:R1:W-:Y:S01]  /*e940*/  STL [R1+0x348], R43 ;  /* 0x0003482b01007387 */ /* 0x0003e20000100800 */
[----:B0-----:R-:W-:Y:S01]  /*e950*/  @P0 IMAD.MOV.U32 R4, RZ, RZ, R43 ;  /* 0x000000ffff040224 */ /* 0x001fe200078e002b */
[----:B------:R-:W-:Y:S01]  /*e960*/  ISETP.GT.U32.AND P5, PT, R72, R140, PT ;  /* 0x0000008c4800720c */ /* 0x000fe20003fa4070 */
[----:B------:R-:W0:Y:S01]  /*e970*/  LDCU UR7, c[0x0][0x3b0] ;  /* 0x00007600ff0777ac */ /* 0x000e220008000800 */
[----:B------:R-:W-:Y:S01]  /*e980*/  @P0 IMAD.MOV.U32 R5, RZ, RZ, R45 ;  /* 0x000000ffff050224 */ /* 0x000fe200078e002d */
[----:B------:R-:W-:Y:S03]  /*e990*/  STL [R1+0x344], R45 ;  /* 0x0003442d01007387 */ /* 0x000fe60000100800 */
[----:B------:R-:W-:Y:S01]  /*e9a0*/  @!P3 IMAD.IADD R149, R149, 0x1, -R72 ;  /* 0x000000019595b824 */ /* 0x000fe200078e0a48 */
[----:B------:R0:W3:Y:S01]  /*e9b0*/  @P0 LDG.E.U16 R80, desc[UR20][R4.64] ;  /* 0x0000001404500981 */ /* 0x0000e2000c1e1500 */
[----:B----4-:R-:W-:-:S02]  /*e9c0*/  ISETP.GE.AND P4, PT, R8, RZ, PT ;  /* 0x000000ff0800720c */ /* 0x010fc40003f86270 */
[----:B------:R-:W-:-:S04]  /*e9d0*/  LEA R8, P6, R119, R69, 0x1 ;  /* 0x0000004577087211 */ /* 0x000fc800078c08ff */
[----:B-1----:R-:W-:Y:S01]  /*e9e0*/  LEA.HI.X.SX32 R43, R119, R68, 0x1, P6 ;  /* 0x00000044772b7211 */ /* 0x002fe200030f0eff */
[----:B------:R1:W-:Y:S01]  /*e9f0*/  STL [R1+0x380], R8 ;  /* 0x0003800801007387 */ /* 0x0003e20000100800 */
[----:B0-----:R-:W-:Y:S01]  /*ea00*/  @P0 IMAD.MOV.U32 R4, RZ, RZ, R8 ;  /* 0x000000ffff040224 */ /* 0x001fe200078e0008 */
[----:B------:R-:W-:Y:S02]  /*ea10*/  ISETP.GE.AND P3, PT, R44, RZ, PT ;  /* 0x000000ff2c00720c */ /* 0x000fe40003f66270 */
[----:B------:R-:W-:Y:S04]  /*ea20*/  STL [R1+0x37c], R43 ;  /* 0x00037c2b01007387 */ /* 0x000fe80000100800 */
[----:B-1----:R-:W4:Y:S04]  /*ea30*/  LDL.LU R8, [R1+0x4] ;  /* 0x0000040001087983 */ /* 0x002f280000300800 */
[----:B------:R-:W4:Y:S04]  /*ea40*/  LDL R44, [R1+0x930] ;  /* 0x00093000012c7983 */ /* 0x000f280000100800 */
[----:B------:R-:W4:Y:S01]  /*ea50*/  LDL R45, [R1+0x960] ;  /* 0x00096000012d7983 */ /* 0x000f220000100800 */
[----:B------:R-:W-:Y:S01]  /*ea60*/  @!P5 IMAD.IADD R140, R140, 0x1, -R72 ;  /* 0x000000018c8cd824 */ /* 0x000fe200078e0a48 */
[----:B------:R-:W-:-:S04]  /*ea70*/  ISETP.GT.U32.AND P5, PT, R72, R151, PT ;  /* 0x000000974800720c */ /* 0x000fc80003fa4070 */
[C---:B------:R-:W-:Y:S01]  /*ea80*/  ISETP.GT.U32.AND P6, PT, R72.reuse, R140, PT ;  /* 0x0000008c4800720c */ /* 0x040fe20003fc4070 */
[----:B------:R-:W-:Y:S02]  /*ea90*/  @!P4 IMAD.MOV R150, RZ, RZ, -R150 ;  /* 0x000000ffff96c224 */ /* 0x000fe400078e0a96 */
[----:B------:R-:W-:Y:S01]  /*eaa0*/  @!P3 IMAD.MOV R149, RZ, RZ, -R149 ;  /* 0x000000ffff95b224 */ /* 0x000fe200078e0a95 */
[----:B------:R-:W-:-:S05]  /*eab0*/  ISETP.GT.U32.AND P3, PT, R72, R154, PT ;  /* 0x0000009a4800720c */ /* 0x000fca0003f64070 */
[--C-:B------:R-:W-:Y:S01]  /*eac0*/  @!P5 IMAD.IADD R151, R151, 0x1, -R72.reuse ;  /* 0x000000019797d824 */ /* 0x100fe200078e0a48 */
[----:B------:R-:W-:Y:S01]  /*ead0*/  ISETP.GE.AND P5, PT, R7, RZ, PT ;  /* 0x000000ff0700720c */ /* 0x000fe20003fa6270 */
[----:B------:R-:W-:Y:S01]  /*eae0*/  @P0 IMAD.MOV.U32 R5, RZ, RZ, R43 ;  /* 0x000000ffff050224 */ /* 0x000fe200078e002b */
[C---:B------:R-:W-:Y:S02]  /*eaf0*/  SEL R150, R75.reuse, R150, !P1 ;  /* 0x000000964b967207 */ /* 0x040fe40004800000 */
[----:B------:R-:W-:Y:S01]  /*eb00*/  ISETP.GT.U32.AND P4, PT, R72, R151, PT ;  /* 0x000000974800720c */ /* 0x000fe20003f84070 */
[--C-:B------:R-:W-:Y:S01]  /*eb10*/  @!P6 IMAD.IADD R140, R140, 0x1, -R72.reuse ;  /* 0x000000018c8ce824 */ /* 0x100fe200078e0a48 */
[----:B------:R0:W4:Y:S01]  /*eb20*/  @P0 LDG.E.U16 R79, desc[UR20][R4.64] ;  /* 0x00000014044f0981 */ /* 0x000122000c1e1500 */
[----:B------:R-:W-:Y:S01]  /*eb30*/  SEL R149, R75, R149, !P1 ;  /* 0x000000954b957207 */ /* 0x000fe20004800000 */
[----:B------:R-:W-:Y:S02]  /*eb40*/  @!P3 IMAD.IADD R154, R154, 0x1, -R72 ;  /* 0x000000019a9ab824 */ /* 0x000fe400078e0a48 */
[----:B0-----:R-:W-:-:S03]  /*eb50*/  IMAD R4, R150, UR4, RZ ;  /* 0x0000000496047c24 */ /* 0x001fc6000f8e02ff */
[----:B------:R-:W-:-:S04]  /*eb60*/  @!P5 IMAD.MOV R140, RZ, RZ, -R140 ;  /* 0x000000ffff8cd224 */ /* 0x000fc800078e0a8c */
[----:B------:R-:W-:Y:S01]  /*eb70*/  @!P4 IMAD.IADD R151, R151, 0x1, -R72 ;  /* 0x000000019797c824 */ /* 0x000fe200078e0a48 */
[----:B------:R-:W-:Y:S01]  /*eb80*/  LEA R150, P5, R4, R69, 0x1 ;  /* 0x0000004504967211 */ /* 0x000fe200078a08ff */
[----:B------:R-:W-:Y:S01]  /*eb90*/  IMAD R165, R149, UR4, RZ ;  /* 0x0000000495a57c24 */ /* 0x000fe2000f8e02ff */
[----:B------:R-:W-:Y:S02]  /*eba0*/  ISETP.GT.U32.AND P4, PT, R72, R152, PT ;  /* 0x000000984800720c */ /* 0x000fe40003f84070 */
[----:B------:R-:W-:Y:S01]  /*ebb0*/  LEA.HI.X.SX32 R149, R4, R68, 0x1, P5 ;  /* 0x0000004404957211 */ /* 0x000fe200028f0eff */
[----:B------:R-:W-:Y:S01]  /*ebc0*/  @P0 IMAD.MOV.U32 R4, RZ, RZ, R150 ;  /* 0x000000ffff040224 */ /* 0x000fe200078e0096 */
[----:B------:R-:W-:Y:S02]  /*ebd0*/  PRMT R78, RZ, 0x7610, R78 ;  /* 0x00007610ff4e7816 */ /* 0x000fe4000000004e */
[----:B------:R-:W-:Y:S01]  /*ebe0*/  SEL R140, R75, R140, !P1 ;  /* 0x0000008c4b8c7207 */ /* 0x000fe20004800000 */
[----:B------:R-:W-:-:S04]  /*ebf0*/  @P0 IMAD.MOV.U32 R5, RZ, RZ, R149 ;  /* 0x000000ffff050224 */ /* 0x000fc800078e0095 */
[----:B--2---:R-:W-:Y:S01]  /*ec00*/  IMAD R140, R140, UR5, RZ ;  /* 0x000000058c8c7c24 */ /* 0x004fe2000f8e02ff */
[----:B------:R0:W2:Y:S01]  /*ec10*/  @P0 LDG.E.U16 R78, desc[UR20][R4.64] ;  /* 0x00000014044e0981 */ /* 0x0000a2000c1e1500 */
[----:B------:R-:W-:Y:S01]  /*ec20*/  @!P4 IMAD.IADD R152, R152, 0x1, -R72 ;  /* 0x000000019898c824 */ /* 0x000fe200078e0a48 */
[----:B---3--:R-:W-:Y:S01]  /*ec30*/  ISETP.GE.AND P6, PT, R6, RZ, PT ;  /* 0x000000ff0600720c */ /* 0x008fe20003fc6270 */
[----:B------:R-:W1:Y:S01]  /*ec40*/  LDCU UR5, c[0x0][0x3b0] ;  /* 0x00007600ff0577ac */ /* 0x000e620008000800 */
[----:B------:R-:W-:-:S11]  /*ec50*/  LEA R6, P3, R165, R69, 0x1 ;  /* 0x00000045a5067211 */ /* 0x000fd600078608ff */
[----:B------:R-:W-:Y:S01]  /*ec60*/  @!P6 IMAD.MOV R151, RZ, RZ, -R151 ;  /* 0x000000ffff97e224 */ /* 0x000fe200078e0a97 */
[----:B------:R-:W-:-:S04]  /*ec70*/  ISETP.GT.U32.AND P6, PT, R72, R154, PT ;  /* 0x0000009a4800720c */ /* 0x000fc80003fc4070 */
[----:B------:R-:W-:Y:S01]  /*ec80*/  SEL R151, R75, R151, !P1 ;  /* 0x000000974b977207 */ /* 0x000fe20004800000 */
[----:B------:R3:W-:Y:S01]  /*ec90*/  STL [R1], R6 ;  /* 0x0000000601007387 */ /* 0x0007e20000100800 */
[----:B0-----:R-:W-:-:S03]  /*eca0*/  @P0 IMAD.MOV.U32 R4, RZ, RZ, R6 ;  /* 0x000000ffff040224 */ /* 0x001fc600078e0006 */
[----:B------:R-:W-:Y:S01]  /*ecb0*/  IMAD R151, R151, UR7, RZ ;  /* 0x0000000797977c24 */ /* 0x000fe2000f8e02ff */
[----:B------:R-:W-:Y:S01]  /*ecc0*/  LEA R109, P4, R140, R69, 0x1 ;  /* 0x000000458c6d7211 */ /* 0x000fe200078808ff */
[----:B------:R-:W2:Y:S01]  /*ecd0*/  LDL R7, [R1+0x98c] ;  /* 0x00098c0001077983 */ /* 0x000ea20000100800 */
[----:B------:R-:W-:Y:S01]  /*ece0*/  ISETP.GT.U32.AND P5, PT, R72, R155, PT ;  /* 0x0000009b4800720c */ /* 0x000fe20003fa4070 */
[----:B------:R-:W-:Y:S02]  /*ecf0*/  @!P6 IMAD.IADD R154, R154, 0x1, -R72 ;  /* 0x000000019a9ae824 */ /* 0x000fe400078e0a48 */
[----:B---3--:R-:W3:Y:S01]  /*ed00*/  LDL R6, [R1+0x9c0] ;  /* 0x0009c00001067983 */ /* 0x008ee20000100800 */
[----:B------:R-:W-:Y:S01]  /*ed10*/  LEA R43, P6, R151, R69, 0x1 ;  /* 0x00000045972b7211 */ /* 0x000fe200078c08ff */
[----:B------:R-:W0:Y:S01]  /*ed20*/  LDCU UR7, c[0x0][0x3b0] ;  /* 0x00007600ff0777ac */ /* 0x000e220008000800 */
[----:B------:R-:W-:Y:S01]  /*ed30*/  LEA.HI.X.SX32 R110, R140, R68, 0x1, P4 ;  /* 0x000000448c6e7211 */ /* 0x000fe200020f0eff */
[----:B------:R0:W-:Y:S04]  /*ed40*/  STL [R1+0x40], R109 ;  /* 0x0000406d01007387 */ /* 0x0001e80000100800 */
[----:B------:R-:W-:Y:S04]  /*ed50*/  STL [R1+0x80], R43 ;  /* 0x0000802b01007387 */ /* 0x000fe80000100800 */
[----:B------:R-:W-:Y:S01]  /*ed60*/  STL [R1+0x3c], R110 ;  /* 0x00003c6e01007387 */ /* 0x000fe20000100800 */
[----:B----4-:R-:W-:-:S02]  /*ed70*/  ISETP.GE.AND P4, PT, R44, RZ, PT ;  /* 0x000000ff2c00720c */ /* 0x010fc40003f86270 */
[----:B------:R-:W-:Y:S02]  /*ed80*/  LEA.HI.X.SX32 R44, R151, R68, 0x1, P6 ;  /* 0x00000044972c7211 */ /* 0x000fe400030f0eff */
[----:B------:R-:W-:-:S03]  /*ed90*/  ISETP.GE.AND P6, PT, R45, RZ, PT ;  /* 0x000000ff2d00720c */ /* 0x000fc60003fc6270 */
[----:B------:R4:W-:Y:S04]  /*eda0*/  STL [R1+0x7c], R44 ;  /* 0x00007c2c01007387 */ /* 0x0009e80000100800 */
[----:B------:R-:W2:Y:S01]  /*edb0*/  LDL R45, [R1+0x9f0] ;  /* 0x0009f000012d7983 */ /* 0x000ea20000100800 */
[----:B------:R-:W-:Y:S02]  /*edc0*/  LEA.HI.X.SX32 R165, R165, R68, 0x1, P3 ;  /* 0x00000044a5a57211 */ /* 0x000fe400018f0eff */
[----:B------:R-:W-:Y:S01]  /*edd0*/  PRMT R77, RZ, 0x7610, R77 ;  /* 0x00007610ff4d7816 */ /* 0x000fe2000000004d */
[----:B------:R-:W-:Y:S01]  /*ede0*/  @!P5 IMAD.IADD R155, R155, 0x1, -R72 ;  /* 0x000000019b9bd824 */ /* 0x000fe200078e0a48 */
[C---:B------:R-:W-:Y:S01]  /*edf0*/  ISETP.GT.U32.AND P3, PT, R72.reuse, R8, PT ;  /* 0x000000084800720c */ /* 0x040fe20003f64070 */
[----:B------:R-:W-:Y:S01]  /*ee00*/  @P0 IMAD.MOV.U32 R5, RZ, RZ, R165 ;  /* 0x000000ffff050224 */ /* 0x000fe200078e00a5 */
[----:B------:R-:W-:Y:S01]  /*ee10*/  ISETP.GT.U32.AND P5, PT, R72, R152, PT ;  /* 0x000000984800720c */ /* 0x000fe20003fa4070 */
[----:B------:R-:W2:Y:S04]  /*ee20*/  LDL.LU R111, [R1+0x10] ;  /* 0x00001000016f7983 */ /* 0x000ea80000300800 */
[----:B------:R0:W2:Y:S02]  /*ee30*/  @P0 LDG.E.U16 R77, desc[UR20][R4.64] ;  /* 0x00000014044d0981 */ /* 0x0000a4000c1e1500 */
[----:B0-----:R-:W-:-:S02]  /*ee40*/  @P0 IMAD.MOV.U32 R4, RZ, RZ, R109 ;  /* 0x000000ffff040224 */ /* 0x001fc400078e006d */
[----:B------:R-:W2:Y:S02]  /*ee50*/  LDL.LU R109, [R1+0xc] ;  /* 0x00000c00016d7983 */ /* 0x000ea40000300800 */
[--C-:B------:R-:W-:Y:S02]  /*ee60*/  @!P3 IMAD.IADD R8, R8, 0x1, -R72.reuse ;  /* 0x000000010808b824 */ /* 0x100fe400078e0a48 */
[----:B------:R-:W-:Y:S02]  /*ee70*/  @!P5 IMAD.IADD R152, R152, 0x1, -R72 ;  /* 0x000000019898d824 */ /* 0x000fe400078e0a48 */
[----:B------:R-:W-:Y:S01]  /*ee80*/  @!P4 IMAD.MOV R154, RZ, RZ, -R154 ;  /* 0x000000ffff9ac224 */ /* 0x000fe200078e0a9a */
[C---:B------:R-:W-:Y:S01]  /*ee90*/  ISETP.GT.U32.AND P3, PT, R72.reuse, R8, PT ;  /* 0x000000084800720c */ /* 0x040fe20003f64070 */
[----:B------:R-:W-:Y:S01]  /*eea0*/  @P0 IMAD.MOV.U32 R5, RZ, RZ, R110 ;  /* 0x000000ffff050224 */ /* 0x000fe200078e006e */
[----:B------:R-:W-:Y:S02]  /*eeb0*/  PRMT R76, RZ, 0x7610, R76 ;  /* 0x00007610ff4c7816 */ /* 0x000fe4000000004c */
[C---:B------:R-:W-:Y:S01]  /*eec0*/  ISETP.GT.U32.AND P5, PT, R72.reuse, R155, PT ;  /* 0x0000009b4800720c */ /* 0x040fe20003fa4070 */
[----:B------:R-:W-:Y:S01]  /*eed0*/  @!P6 IMAD.MOV R152, RZ, RZ, -R152 ;  /* 0x000000ffff98e224 */ /* 0x000fe200078e0a98 */
[----:B------:R-:W-:-:S02]  /*eee0*/  ISETP.GT.U32.AND P4, PT, R72, R156, PT ;  /* 0x0000009c4800720c */ /* 0x000fc40003f84070 */
[C---:B------:R-:W-:Y:S01]  /*eef0*/  SEL R154, R75.reuse, R154, !P1 ;  /* 0x0000009a4b9a7207 */ /* 0x040fe20004800000 */
[----:B------:R0:W2:Y:S01]  /*ef00*/  @P0 LDG.E.U16 R76, desc[UR20][R4.64] ;  /* 0x00000014044c0981 */ /* 0x0000a2000c1e1500 */
[----:B------:R-:W-:Y:S02]  /*ef10*/  PRMT R74, RZ, 0x7610, R74 ;  /* 0x00007610ff4a7816 */ /* 0x000fe4000000004a */
[----:B------:R-:W-:Y:S01]  /*ef20*/  SEL R152, R75, R152, !P1 ;  /* 0x000000984b987207 */ /* 0x000fe20004800000 */
[----:B------:R-:W-:Y:S01]  /*ef30*/  IMAD R154, R154, UR11, RZ ;  /* 0x0000000b9a9a7c24 */ /* 0x000fe2000f8e02ff */
[----:B------:R-:W-:Y:S01]  /*ef40*/  PRMT R67, RZ, 0x7610, R67 ;  /* 0x00007610ff437816 */ /* 0x000fe20000000043 */
[----:B------:R-:W-:Y:S01]  /*ef50*/  @!P3 IMAD.IADD R8, R8, 0x1, -R72 ;  /* 0x000000010808b824 */ /* 0x000fe200078e0a48 */
[----:B------:R-:W-:Y:S01]  /*ef60*/  PRMT R66, RZ, 0x7610, R66 ;  /* 0x00007610ff427816 */ /* 0x000fe20000000042 */
[----:B0-----:R-:W-:Y:S01]  /*ef70*/  @P0 IMAD.MOV.U32 R4, RZ, RZ, R43 ;  /* 0x000000ffff040224 */ /* 0x001fe200078e002b */
[----:B------:R-:W-:Y:S01]  /*ef80*/  PRMT R65, RZ, 0x7610, R65 ;  /* 0x00007610ff417816 */ /* 0x000fe20000000041 */
[----:B------:R-:W-:Y:S01]  /*ef90*/  @P0 IMAD.MOV.U32 R5, RZ, RZ, R44 ;  /* 0x000000ffff050224 */ /* 0x000fe200078e002c */
[----:B------:R-:W-:Y:S01]  /*efa0*/  PRMT R64, RZ, 0x7610, R64 ;  /* 0x00007610ff407816 */ /* 0x000fe20000000040 */
[----:B-1----:R-:W-:Y:S01]  /*efb0*/  IMAD R152, R152, UR5, RZ ;  /* 0x0000000598987c24 */ /* 0x002fe2000f8e02ff */
[----:B----4-:R-:W4:Y:S01]  /*efc0*/  LDL.LU R44, [R1+0x8] ;  /* 0x00000800012c7983 */ /* 0x010f220000300800 */
[--C-:B------:R-:W-:Y:S01]  /*efd0*/  @!P5 IMAD.IADD R155, R155, 0x1, -R72.reuse ;  /* 0x000000019b9bd824 */ /* 0x100fe200078e0a48 */
[----:B------:R-:W0:Y:S02]  /*efe0*/  LDCU UR5, c[0x0][0x3b0] ;  /* 0x00007600ff0577ac */ /* 0x000e240008000800 */
[----:B------:R1:W4:Y:S01]  /*eff0*/  @P0 LDG.E.U16 R74, desc[UR20][R4.64] ;  /* 0x00000014044a0981 */ /* 0x000322000c1e1500 */
[----:B------:R-:W-:Y:S01]  /*f000*/  @!P4 IMAD.IADD R156, R156, 0x1, -R72 ;  /* 0x000000019c9cc824 */ /* 0x000fe200078e0a48 */
[----:B------:R-:W-:Y:S01]  /*f010*/  PRMT R63, RZ, 0x7610, R63 ;  /* 0x00007610ff3f7816 */ /* 0x000fe2000000003f */
[----:B------:R-:W0:Y:S01]  /*f020*/  LDCU UR11, c[0x0][0x3b0] ;  /* 0x00007600ff0b77ac */ /* 0x000e220008000800 */
[----:B-1----:R-:W-:-:S04]  /*f030*/  LEA R4, P3, R154, R69, 0x1 ;  /* 0x000000459a047211 */ /* 0x002fc800078608ff */
[----:B------:R-:W-:Y:S01]  /*f040*/  LEA.HI.X.SX32 R5, R154, R68, 0x1, P3 ;  /* 0x000000449a057211 */ /* 0x000fe200018f0eff */
[----:B------:R-:W-:Y:S04]  /*f050*/  STL [R1+0x4], R8 ;  /* 0x0000040801007387 */ /* 0x000fe80000100800 */
[----:B------:R1:W-:Y:S04]  /*f060*/  STL [R1+0xc0], R4 ;  /* 0x0000c00401007387 */ /* 0x0003e80000100800 */
[----:B------:R1:W4:Y:S02]  /*f070*/  @P0 LDG.E.U16 R67, desc[UR20][R4.64] ;  /* 0x0000001404430981 */ /* 0x000324000c1e1500 */
[----:B-1----:R-:W-:Y:S01]  /*f080*/  IMAD.MOV.U32 R4, RZ, RZ, R8 ;  /* 0x000000ffff047224 */ /* 0x002fe200078e0008 */
[----:B---3--:R-:W-:-:S02]  /*f090*/  ISETP.GE.AND P5, PT, R6, RZ, PT ;  /* 0x000000ff0600720c */ /* 0x008fc40003fa6270 */
[C---:B------:R-:W-:Y:S02]  /*f0a0*/  LEA R6, P4, R152.reuse, R69, 0x1 ;  /* 0x0000004598067211 */ /* 0x040fe400078808ff */
[----:B--2---:R-:W-:Y:S02]  /*f0b0*/  ISETP.GE.AND P6, PT, R7, RZ, PT ;  /* 0x000000ff0700720c */ /* 0x004fe40003fc6270 */
[----:B------:R-:W-:Y:S01]  /*f0c0*/  LEA.HI.X.SX32 R7, R152, R68, 0x1, P4 ;  /* 0x0000004498077211 */ /* 0x000fe200020f0eff */
[----:B------:R1:W-:Y:S04]  /*f0d0*/  STL [R1+0x100], R6 ;  /* 0x0001000601007387 */ /* 0x0003e80000100800 */
[----:B------:R2:W-:Y:S02]  /*f0e0*/  STL [R1+0xbc], R5 ;  /* 0x0000bc0501007387 */ /* 0x0005e40000100800 */
[----:B------:R-:W-:-:S02]  /*f0f0*/  @!P5 IMAD.MOV R4, RZ, RZ, -R4 ;  /* 0x000000ffff04d224 */ /* 0x000fc400078e0a04 */
[----:B------:R3:W-:Y:S04]  /*f100*/  STL [R1+0xfc], R7 ;  /* 0x0000fc0701007387 */ /* 0x0007e80000100800 */
[----:B------:R-:W4:Y:S04]  /*f110*/  LDL R8, [R1+0xa10] ;  /* 0x000a100001087983 */ /* 0x000f280000100800 */
[----:B------:R-:W4:Y:S01]  /*f120*/  LDL.LU R43, [R1+0x14] ;  /* 0x00001400012b7983 */ /* 0x000f220000300800 */
[----:B------:R-:W-:Y:S01]  /*f130*/  @!P6 IMAD.MOV R155, RZ, RZ, -R155 ;  /* 0x000000ffff9be224 */ /* 0x000fe200078e0a9b */
[----:B------:R-:W-:-:S02]  /*f140*/  ISETP.GT.U32.AND P3, PT, R72, R156, PT ;  /* 0x0000009c4800720c */ /* 0x000fc40003f64070 */
[----:B------:R1:W4:Y:S01]  /*f150*/  @P0 LDG.E.U16 R66, desc[UR20][R6.64] ;  /* 0x0000001406420981 */ /* 0x000322000c1e1500 */
[----:B------:R-:W-:-:S03]  /*f160*/  ISETP.GE.AND P5, PT, R45, RZ, PT ;  /* 0x000000ff2d00720c */ /* 0x000fc60003fa6270 */
[----:B------:R-:W4:Y:S04]  /*f170*/  LDL R110, [R1+0x988] ;  /* 0x00098800016e7983 */ /* 0x000f280000100800 */
[----:B------:R-:W4:Y:S01]  /*f180*/  LDL R45, [R1+0x9d0] ;  /* 0x0009d000012d7983 */ /* 0x000f220000100800 */
[C---:B------:R-:W-:Y:S02]  /*f190*/  SEL R155, R75.reuse, R155, !P1 ;  /* 0x0000009b4b9b7207 */ /* 0x040fe40004800000 */
[C---:B------:R-:W-:Y:S02]  /*f1a0*/  ISETP.GT.U32.AND P6, PT, R72.reuse, R111, PT ;  /* 0x0000006f4800720c */ /* 0x040fe40003fc4070 */
[----:B------:R-:W-:Y:S01]  /*f1b0*/  SEL R4, R75, R4, !P1 ;  /* 0x000000044b047207 */ /* 0x000fe20004800000 */
[----:B------:R-:W-:Y:S01]  /*f1c0*/  IMAD R155, R155, UR7, RZ ;  /* 0x000000079b9b7c24 */ /* 0x000fe2000f8e02ff */
[----:B------:R-:W0:Y:S01]  /*f1d0*/  LDCU UR7, c[0x0][0x3b0] ;  /* 0x00007600ff0777ac */ /* 0x000e220008000800 */
[----:B------:R-:W-:Y:S01]  /*f1e0*/  ISETP.GT.U32.AND P4, PT, R72, R109, PT ;  /* 0x0000006d4800720c */ /* 0x000fe20003f84070 */
[----:B------:R-:W-:-:S02]  /*f1f0*/  @!P3 IMAD.IADD R156, R156, 0x1, -R72 ;  /* 0x000000019c9cb824 */ /* 0x000fc400078e0a48 */
[----:B------:R-:W-:Y:S01]  /*f200*/  IMAD R4, R4, UR12, RZ ;  /* 0x0000000c04047c24 */ /* 0x000fe2000f8e02ff */
[----:B------:R-:W-:Y:S01]  /*f210*/  PRMT R62, RZ, 0x7610, R62 ;  /* 0x00007610ff3e7816 */ /* 0x000fe2000000003e */
[----:B------:R-:W-:Y:S01]  /*f220*/  @!P5 IMAD.MOV R156, RZ, RZ, -R156 ;  /* 0x000000ffff9cd224 */ /* 0x000fe200078e0a9c */
[----:B------:R-:W-:Y:S02]  /*f230*/  PRMT R61, RZ, 0x7610, R61 ;  /* 0x00007610ff3d7816 */ /* 0x000fe4000000003d */
[--C-:B------:R-:W-:Y:S01]  /*f240*/  @!P6 IMAD.IADD R111, R111, 0x1, -R72.reuse ;  /* 0x000000016f6fe824 */ /* 0x100fe200078e0a48 */
[-C--:B-1----:R-:W-:Y:S01]  /*f250*/  LEA R6, P5, R4, R69.reuse, 0x1 ;  /* 0x0000004504067211 */ /* 0x082fe200078a08ff */
[----:B------:R-:W1:Y:S03]  /*f260*/  LDCU UR12, c[0x0][0x3b0] ;  /* 0x00007600ff0c77ac */ /* 0x000e660008000800 */
[----:B------:R-:W-:Y:S01]  /*f270*/  @!P4 IMAD.IADD R109, R109, 0x1, -R72 ;  /* 0x000000016d6dc824 */ /* 0x000fe200078e0a48 */
[----:B--2---:R-:W-:-:S04]  /*f280*/  LEA R5, P4, R155, R69, 0x1 ;  /* 0x000000459b057211 */ /* 0x004fc800078808ff */
[-C--:B------:R-:W-:Y:S01]  /*f290*/  LEA.HI.X.SX32 R112, R155, R68.reuse, 0x1, P4 ;  /* 0x000000449b707211 */ /* 0x080fe200020f0eff */
[----:B------:R2:W-:Y:S01]  /*f2a0*/  STL [R1+0x160], R5 ;  /* 0x0001600501007387 */ /* 0x0005e20000100800 */
[----:B------:R-:W-:Y:S02]  /*f2b0*/  ISETP.GT.U32.AND P6, PT, R72, R109, PT ;  /* 0x0000006d4800720c */ /* 0x000fe40003fc4070 */
[----:B---3--:R-:W-:Y:S01]  /*f2c0*/  LEA.HI.X.SX32 R7, R4, R68, 0x1, P5 ;  /* 0x0000004404077211 */ /* 0x008fe200028f0eff */
[----:B------:R-:W-:Y:S01]  /*f2d0*/  @P0 IMAD.MOV.U32 R4, RZ, RZ, R5 ;  /* 0x000000ffff040224 */ /* 0x000fe200078e0005 */
[----:B------:R-:W-:Y:S01]  /*f2e0*/  SEL R156, R75, R156, !P1 ;  /* 0x0000009c4b9c7207 */ /* 0x000fe20004800000 */
[----:B--2---:R-:W-:Y:S01]  /*f2f0*/  @P0 IMAD.MOV.U32 R5, RZ, RZ, R112 ;  /* 0x000000ffff050224 */ /* 0x004fe200078e0070 */
[----:B----4-:R-:W-:-:S03]  /*f300*/  ISETP.GT.U32.AND P4, PT, R72, R44, PT ;  /* 0x0000002c4800720c */ /* 0x010fc60003f84070 */
[----:B0-----:R-:W-:Y:S01]  /*f310*/  IMAD R156, R156, UR5, RZ ;  /* 0x000000059c9c7c24 */ /* 0x001fe2000f8e02ff */
[----:B------:R-:W-:Y:S03]  /*f320*/  STL [R1+0x1a0], R6 ;  /* 0x0001a00601007387 */ /* 0x000fe60000100800 */
[----:B------:R-:W-:Y:S01]  /*f330*/  @!P6 IMAD.IADD R109, R109, 0x1, -R72 ;  /* 0x000000016d6de824 */ /* 0x000fe200078e0a48 */
[----:B------:R-:W-:Y:S01]  /*f340*/  ISETP.GT.U32.AND P3, PT, R72, R111, PT ;  /* 0x0000006f4800720c */ /* 0x000fe20003f64070 */
[----:B------:R-:W0:Y:S01]  /*f350*/  LDCU UR5, c[0x0][0x3b0] ;  /* 0x00007600ff0577ac */ /* 0x000e220008000800 */
[----:B------:R2:W3:Y:S02]  /*f360*/  @P0 LDG.E.U16 R65, desc[UR20][R4.64] ;  /* 0x0000001404410981 */ /* 0x0004e4000c1e1500 */
[----:B--2---:R-:W-:Y:S02]  /*f370*/  @P0 IMAD.MOV.U32 R4, RZ, RZ, R6 ;  /* 0x000000ffff040224 */ /* 0x004fe400078e0006 */
[----:B------:R-:W-:Y:S01]  /*f380*/  @P0 IMAD.MOV.U32 R5, RZ, RZ, R7 ;  /* 0x000000ffff050224 */ /* 0x000fe200078e0007 */
[----:B------:R2:W-:Y:S04]  /*f390*/  STL [R1+0x15c], R112 ;  /* 0x00015c7001007387 */ /* 0x0005e80000100800 */
[----:B------:R4:W3:Y:S01]  /*f3a0*/  @P0 LDG.E.U16 R64, desc[UR20][R4.64] ;  /* 0x0000001404400981 */ /* 0x0008e2000c1e1500 */
[----:B------:R-:W-:-:S03]  /*f3b0*/  @!P4 IMAD.IADD R44, R44, 0x1, -R72 ;  /* 0x000000012c2cc824 */ /* 0x000fc600078e0a48 */
[----:B------:R0:W-:Y:S04]  /*f3c0*/  STL [R1+0x19c], R7 ;  /* 0x00019c0701007387 */ /* 0x0001e80000100800 */
[----:B--2---:R-:W2:Y:S01]  /*f3d0*/  LDL.LU R112, [R1+0x44] ;  /* 0x0000440001707983 */ /* 0x004ea20000300800 */
[----:B----4-:R-:W-:Y:S02]  /*f3e0*/  LEA R4, P6, R156, R69, 0x1 ;  /* 0x000000459c047211 */ /* 0x010fe400078c08ff */
[----:B------:R-:W-:Y:S02]  /*f3f0*/  ISETP.GE.AND P5, PT, R8, RZ, PT ;  /* 0x000000ff0800720c */ /* 0x000fe40003fa6270 */
[----:B------:R-:W4:Y:S04]  /*f400*/  LDL.LU R8, [R1+0x18] ;  /* 0x0000180001087983 */ /* 0x000f280000300800 */
[----:B------:R-:W-:Y:S01]  /*f410*/  STL [R1+0x1e0], R4 ;  /* 0x0001e00401007387 */ /* 0x000fe20000100800 */
[----:B------:R-:W-:-:S03]  /*f420*/  ISETP.GE.AND P4, PT, R45, RZ, PT ;  /* 0x000000ff2d00720c */ /* 0x000fc60003f86270 */
[----:B------:R-:W3:Y:S01]  /*f430*/  LDL R45, [R1+0x944] ;  /* 0x00094400012d7983 */ /* 0x000ee20000100800 */
[----:B------:R-:W-:Y:S01]  /*f440*/  @!P3 IMAD.IADD R111, R111, 0x1, -R72 ;  /* 0x000000016f6fb824 */ /* 0x000fe200078e0a48 */
[----:B------:R-:W-:Y:S02]  /*f450*/  ISETP.GT.U32.AND P3, PT, R72, R43, PT ;  /* 0x0000002b4800720c */ /* 0x000fe40003f64070 */
[----:B------:R-:W-:Y:S01]  /*f460*/  LEA.HI.X.SX32 R6, R156, R68, 0x1, P6 ;  /* 0x000000449c067211 */ /* 0x000fe200030f0eff */
[----:B------:R-:W-:Y:S01]  /*f470*/  IMAD.MOV.U32 R5, RZ, RZ, R111 ;  /* 0x000000ffff057224 */ /* 0x000fe200078e006f */
[----:B------:R-:W-:-:S03]  /*f480*/  ISETP.GT.U32.AND P6, PT, R72, R44, PT ;  /* 0x0000002c4800720c */ /* 0x000fc60003fc4070 */
[----:B------:R1:W-:Y:S01]  /*f490*/  STL [R1+0x1dc], R6 ;  /* 0x0001dc0601007387 */ /* 0x0003e20000100800 */
[----:B0-----:R-:W-:Y:S02]  /*f4a0*/  @P0 IMAD.MOV.U32 R7, RZ, RZ, R6 ;  /* 0x000000ffff070224 */ /* 0x001fe400078e0006 */
[----:B------:R-:W-:-:S03]  /*f4b0*/  @!P5 IMAD.MOV R5, RZ, RZ, -R5 ;  /* 0x000000ffff05d224 */ /* 0x000fc600078e0a05 */
[----:B------:R-:W-:Y:S02]  /*f4c0*/  @!P3 IMAD.IADD R43, R43, 0x1, -R72 ;  /* 0x000000012b2bb824 */ /* 0x000fe400078e0a48 */
[----:B-1----:R-:W-:Y:S02]  /*f4d0*/  @P0 IMAD.MOV.U32 R6, RZ, RZ, R4 ;  /* 0x000000ffff060224 */ /* 0x002fe400078e0004 */
[----:B------:R-:W-:Y:S01]  /*f4e0*/  IMAD.MOV.U32 R4, RZ, RZ, R109 ;  /* 0x000000ffff047224 */ /* 0x000fe200078e006d */
[----:B------:R-:W-:Y:S01]  /*f4f0*/  ISETP.GT.U32.AND P3, PT, R72, R43, PT ;  /* 0x0000002b4800720c */ /* 0x000fe20003f64070 */
[----:B------:R-:W-:Y:S01]  /*f500*/  @!P6 IMAD.IADD R44, R44, 0x1, -R72 ;  /* 0x000000012c2ce824 */ /* 0x000fe200078e0a48 */
[----:B------:R0:W4:Y:S01]  /*f510*/  @P0 LDG.E.U16 R63, desc[UR20][R6.64] ;  /* 0x00000014063f0981 */ /* 0x000122000c1e1500 */
[----:B------:R-:W-:Y:S01]  /*f520*/  @!P4 IMAD.MOV R4, RZ, RZ, -R4 ;  /* 0x000000ffff04c224 */ /* 0x000fe200078e0a04 */
[----:B------:R-:W-:Y:S02]  /*f530*/  ISETP.GE.AND P5, PT, R110, RZ, PT ;  /* 0x000000ff6e00720c */ /* 0x000fe40003fa6270 */
[----:B------:R-:W4:Y:S01]  /*f540*/  LDL.LU R109, [R1+0x48] ;  /* 0x00004800016d7983 */ /* 0x000f220000300800 */
[----:B0-----:R-:W-:-:S02]  /*f550*/  SEL R6, R75, R5, !P1 ;  /* 0x000000054b067207 */ /* 0x001fc40004800000 */
[----:B------:R-:W-:-:S03]  /*f560*/  SEL R5, R75, R4, !P1 ;  /* 0x000000044b057207 */ /* 0x000fc60004800000 */
[----:B------:R-:W-:Y:S01]  /*f570*/  IMAD R6, R6, UR5, RZ ;  /* 0x0000000506067c24 */ /* 0x000fe2000f8e02ff */
[----:B------:R0:W-:Y:S01]  /*f580*/  STL [R1+0x8], R44 ;  /* 0x0000082c01007387 */ /* 0x0001e20000100800 */
[----:B------:R-:W-:Y:S01]  /*f590*/  IMAD R5, R5, UR7, RZ ;  /* 0x0000000705057c24 */ /* 0x000fe2000f8e02ff */
[----:B------:R-:W1:Y:S01]  /*f5a0*/  LDCU UR5, c[0x0][0x3b0] ;  /* 0x00007600ff0577ac */ /* 0x000e620008000800 */
[----:B------:R-:W-:Y:S02]  /*f5b0*/  IMAD.MOV.U32 R4, RZ, RZ, R44 ;  /* 0x000000ffff047224 */ /* 0x000fe400078e002c */
[----:B------:R-:W-:Y:S01]  /*f5c0*/  @!P3 IMAD.IADD R43, R43, 0x1, -R72 ;  /* 0x000000012b2bb824 */ /* 0x000fe200078e0a48 */
[-C--:B------:R-:W-:Y:S01]  /*f5d0*/  LEA R7, P3, R5, R69.reuse, 0x1 ;  /* 0x0000004505077211 */ /* 0x080fe200078608ff */
[----:B------:R-:W-:Y:S01]  /*f5e0*/  @!P5 IMAD.MOV R4, RZ, RZ, -R4 ;  /* 0x000000ffff04d224 */ /* 0x000fe200078e0a04 */
[----:B------:R-:W-:Y:S01]  /*f5f0*/  PRMT R60, RZ, 0x7610, R60 ;  /* 0x00007610ff3c7816 */ /* 0x000fe2000000003c */
[----:B------:R-:W1:Y:S01]  /*f600*/  LDCU UR7, c[0x0][0x3b0] ;  /* 0x00007600ff0777ac */ /* 0x000e620008000800 */
[----:B0-----:R-:W-:-:S04]  /*f610*/  LEA R44, P6, R6, R69, 0x1 ;  /* 0x00000045062c7211 */ /* 0x001fc800078c08ff */
[----:B------:R-:W-:Y:S01]  /*f620*/  LEA.HI.X.SX32 R110, R6, R68, 0x1, P6 ;  /* 0x00000044066e7211 */ /* 0x000fe200030f0eff */
[----:B------:R0:W-:Y:S01]  /*f630*/  STL [R1+0x220], R44 ;  /* 0x0002202c01007387 */ /* 0x0001e20000100800 */
[----:B------:R-:W-:Y:S01]  /*f640*/  SEL R6, R75, R4, !P1 ;  /* 0x000000044b067207 */ /* 0x000fe20004800000 */
[----:B------:R-:W-:Y:S02]  /*f650*/  @P0 IMAD.MOV.U32 R4, RZ, RZ, R44 ;  /* 0x000000ffff040224 */ /* 0x000fe400078e002c */
[----:B------:R-:W-:Y:S04]  /*f660*/  STL [R1+0x14], R43 ;  /* 0x0000142b01007387 */ /* 0x000fe80000100800 */
[----:B------:R1:W-:Y:S04]  /*f670*/  STL [R1+0x260], R7 ;  /* 0x0002600701007387 */ /* 0x0003e80000100800 */
[----:B------:R-:W-:Y:S04]  /*f680*/  STL [R1+0x21c], R110 ;  /* 0x00021c6e01007387 */ /* 0x000fe80000100800 */
[----:B0-----:R-:W4:Y:S01]  /*f690*/  LDL R44, [R1+0x8a8] ;  /* 0x0008a800012c7983 */ /* 0x001f220000100800 */
[----:B--2---:R-:W-:Y:S01]  /*f6a0*/  ISETP.GT.U32.AND P4, PT, R72, R112, PT ;  /* 0x000000704800720c */ /* 0x004fe20003f84070 */
[----:B------:R-:W-:-:S02]  /*f6b0*/  IMAD R6, R6, UR11, RZ ;  /* 0x0000000b06067c24 */ /* 0x000fc4000f8e02ff */
[----:B------:R-:W2:Y:S01]  /*f6c0*/  LDL R111, [R1+0x8f8] ;  /* 0x0008f800016f7983 */ /* 0x000ea20000100800 */
[----:B------:R-:W-:Y:S01]  /*f6d0*/  PRMT R59, RZ, 0x7610, R59 ;  /* 0x00007610ff3b7816 */ /* 0x000fe2000000003b */
[----:B------:R-:W0:Y:S08]  /*f6e0*/  LDCU UR11, c[0x0][0x3b0] ;  /* 0x00007600ff0b77ac */ /* 0x000e300008000800 */
[----:B------:R-:W-:Y:S01]  /*f6f0*/  @!P4 IMAD.IADD R112, R112, 0x1, -R72 ;  /* 0x000000017070c824 */ /* 0x000fe200078e0a48 */
[----:B---3--:R-:W-:-:S02]  /*f700*/  ISETP.GE.AND P5, PT, R45, RZ, PT ;  /* 0x000000ff2d00720c */ /* 0x008fc40003fa6270 */
[----:B------:R-:W-:Y:S01]  /*f710*/  LEA.HI.X.SX32 R45, R5, R68, 0x1, P3 ;  /* 0x00000044052d7211 */ /* 0x000fe200018f0eff */
[----:B------:R-:W-:-:S05]  /*f720*/  @P0 IMAD.MOV.U32 R5, RZ, RZ, R110 ;  /* 0x000000ffff050224 */ /* 0x000fca00078e006e */
[----:B------:R3:W2:Y:S02]  /*f730*/  @P0 LDG.E.U16 R62, desc[UR20][R4.64] ;  /* 0x00000014043e0981 */ /* 0x0006a4000c1e1500 */
[----:B---3--:R-:W-:Y:S02]  /*f740*/  @P0 IMAD.MOV.U32 R4, RZ, RZ, R7 ;  /* 0x000000ffff040224 */ /* 0x008fe400078e0007 */
[----:B------:R-:W-:-:S05]  /*f750*/  @P0 IMAD.MOV.U32 R5, RZ, RZ, R45 ;  /* 0x000000ffff050224 */ /* 0x000fca00078e002d */
[----:B------:R3:W2:Y:S04]  /*f760*/  @P0 LDG.E.U16 R61, desc[UR20][R4.64] ;  /* 0x00000014043d0981 */ /* 0x0006a8000c1e1500 */
[----:B------:R0:W-:Y:S01]  /*f770*/  STL [R1+0x25c], R45 ;  /* 0x00025c2d01007387 */ /* 0x0001e20000100800 */
[----:B---3--:R-:W-:-:S04]  /*f780*/  LEA R5, P4, R6, R69, 0x1 ;  /* 0x0000004506057211 */ /* 0x008fc800078808ff */
[----:B-1----:R-:W-:Y:S01]  /*f790*/  LEA.HI.X.SX32 R7, R6, R68, 0x1, P4 ;  /* 0x0000004406077211 */ /* 0x002fe200020f0eff */
[----:B0-----:R-:W3:Y:S01]  /*f7a0*/  LDL.LU R45, [R1+0x4c] ;  /* 0x00004c00012d7983 */ /* 0x001ee20000300800 */
[----:B------:R-:W-:-:S03]  /*f7b0*/  IMAD.MOV.U32 R4, RZ, RZ, R43 ;  /* 0x000000ffff047224 */ /* 0x000fc600078e002b */
[----:B------:R-:W3:Y:S04]  /*f7c0*/  LDL R110, [R1+0x858] ;  /* 0x00085800016e7983 */ /* 0x000ee80000100800 */
[----:B------:R0:W-:Y:S04]  /*f7d0*/  STL [R1+0x2a0], R5 ;  /* 0x0002a00501007387 */ /* 0x0001e80000100800 */
[----:B------:R1:W-:Y:S04]  /*f7e0*/  STL [R1+0x29c], R7 ;  /* 0x00029c0701007387 */ /* 0x0003e80000100800 */
[----:B------:R-:W3:Y:S01]  /*f7f0*/  LDL R43, [R1+0x86c] ;  /* 0x00086c00012b7983 */ /* 0x000ee20000100800 */
[C---:B----4-:R-:W-:Y:S01]  /*f800*/  ISETP.GT.U32.AND P6, PT, R72.reuse, R8, PT ;  /* 0x000000084800720c */ /* 0x050fe20003fc4070 */
[----:B------:R-:W-:Y:S01]  /*f810*/  @!P5 IMAD.MOV R4, RZ, RZ, -R4 ;  /* 0x000000ffff04d224 */ /* 0x000fe200078e0a04 */
[----:B------:R-:W-:-:S04]  /*f820*/  ISETP.GT.U32.AND P5, PT, R72, R132, PT ;  /* 0x000000844800720c */ /* 0x000fc80003fa4070 */
[----:B------:R-:W-:-:S07]  /*f830*/  SEL R6, R75, R4, !P1 ;  /* 0x000000044b067207 */ /* 0x000fce0004800000 */
[--C-:B------:R-:W-:Y:S01]  /*f840*/  @!P6 IMAD.IADD R8, R8, 0x1, -R72.reuse ;  /* 0x000000010808e824 */ /* 0x100fe200078e0a48 */
[C---:B------:R-:W-:Y:S01]  /*f850*/  ISETP.GT.U32.AND P6, PT, R72.reuse, R112, PT ;  /* 0x000000704800720c */ /* 0x040fe20003fc4070 */
[----:B------:R-:W-:Y:S02]  /*f860*/  @P0 IMAD.MOV.U32 R4, RZ, RZ, R5 ;  /* 0x000000ffff040224 */ /* 0x000fe400078e0005 */
[----:B0-----:R-:W-:Y:S01]  /*f870*/  @P0 IMAD.MOV.U32 R5, RZ, RZ, R7 ;  /* 0x000000ffff050224 */ /* 0x001fe200078e0007 */
[----:B------:R-:W-:Y:S01]  /*f880*/  ISETP.GT.U32.AND P4, PT, R72, R8, PT ;  /* 0x000000084800720c */ /* 0x000fe20003f84070 */
[----:B------:R-:W-:Y:S01]  /*f890*/  IMAD R6, R6, UR5, RZ ;  /* 0x0000000506067c24 */ /* 0x000fe2000f8e02ff */
[----:B------:R-:W-:Y:S01]  /*f8a0*/  ISETP.GT.U32.AND P3, PT, R72, R109, PT ;  /* 0x0000006d4800720c */ /* 0x000fe20003f64070 */
[--C-:B------:R-:W-:Y:S01]  /*f8b0*/  @!P5 IMAD.IADD R132, R132, 0x1, -R72.reuse ;  /* 0x000000018484d824 */ /* 0x100fe200078e0a48 */
[----:B------:R0:W4:Y:S05]  /*f8c0*/  @P0 LDG.E.U16 R60, desc[UR20][R4.64] ;  /* 0x00000014043c0981 */ /* 0x00012a000c1e1500 */
[----:B------:R-:W-:Y:S01]  /*f8d0*/  @!P6 IMAD.IADD R112, R112, 0x1, -R72 ;  /* 0x000000017070e824 */ /* 0x000fe200078e0a48 */
[----:B------:R-:W2:Y:S01]  /*f8e0*/  LDCU UR5, c[0x0][0x3b0] ;  /* 0x00007600ff0577ac */ /* 0x000ea20008000800 */
[----:B0-----:R-:W-:-:S02]  /*f8f0*/  LEA R4, P6, R6, R69, 0x1 ;  /* 0x0000004506047211 */ /* 0x001fc400078c08ff */
[----:B------:R-:W-:Y:S01]  /*f900*/  @!P4 IMAD.IADD R8, R8, 0x1, -R72 ;  /* 0x000000010808c824 */ /* 0x000fe200078e0a48 */
[----:B------:R-:W-:Y:S02]  /*f910*/  ISETP.GE.AND P5, PT, R44, RZ, PT ;  /* 0x000000ff2c00720c */ /* 0x000fe40003fa6270 */
[----:B------:R-:W-:Y:S01]  /*f920*/  LEA.HI.X.SX32 R6, R6, R68, 0x1, P6 ;  /* 0x0000004406067211 */ /* 0x000fe200030f0eff */
[----:B------:R-:W4:Y:S04]  /*f930*/  LDL.LU R44, [R1+0x50] ;  /* 0x00005000012c7983 */ /* 0x000f280000300800 */
[----:B------:R-:W-:Y:S01]  /*f940*/  STL [R1+0x2e0], R4 ;  /* 0x0002e00401007387 */ /* 0x000fe20000100800 */
[----:B-1----:R-:W-:-:S03]  /*f950*/  @P0 IMAD.MOV.U32 R7, RZ, RZ, R6 ;  /* 0x000000ffff070224 */ /* 0x002fc600078e0006 */
[----:B------:R0:W-:Y:S04]  /*f960*/  STL [R1+0x2dc], R6 ;  /* 0x0002dc0601007387 */ /* 0x0001e80000100800 */
[----:B------:R1:W-:Y:S01]  /*f970*/  STL [R1+0x18], R8 ;  /* 0x0000180801007387 */ /* 0x0003e20000100800 */
[----:B0-----:R-:W-:Y:S02]  /*f980*/  @P0 IMAD.MOV.U32 R6, RZ, RZ, R4 ;  /* 0x000000ffff060224 */ /* 0x001fe400078e0004 */
[----:B------:R-:W-:Y:S02]  /*f990*/  IMAD.MOV.U32 R4, RZ, RZ, R8 ;  /* 0x000000ffff047224 */ /* 0x000fe400078e0008 */
[----:B-1----:R-:W4:Y:S01]  /*f9a0*/  LDL R8, [R1+0x8a4] ;  /* 0x0008a40001087983 */ /* 0x002f220000100800 */
[----:B------:R-:W-:Y:S01]  /*f9b0*/  @!P3 IMAD.IADD R109, R109, 0x1, -R72 ;  /* 0x000000016d6db824 */ /* 0x000fe200078e0a48 */
[----:B--2---:R-:W-:-:S02]  /*f9c0*/  ISETP.GE.AND P3, PT, R111, RZ, PT ;  /* 0x000000ff6f00720c */ /* 0x004fc40003f66270 */
[----:B------:R-:W-:Y:S01]  /*f9d0*/  ISETP.GT.U32.AND P4, PT, R72, R132, PT ;  /* 0x000000844800720c */ /* 0x000fe20003f84070 */
[----:B------:R-:W2:Y:S01]  /*f9e0*/  LDL.LU R111, [R1+0x58] ;  /* 0x00005800016f7983 */ /* 0x000ea20000300800 */
[----:B------:R-:W-:-:S03]  /*f9f0*/  IMAD.MOV.U32 R5, RZ, RZ, R112 ;  /* 0x000000ffff057224 */ /* 0x000fc600078e0070 */
[----:B------:R0:W2:Y:S08]  /*fa00*/  @P0 LDG.E.U16 R59, desc[UR20][R6.64] ;  /* 0x00000014063b0981 */ /* 0x0000b0000c1e1500 */
[----:B------:R-:W-:Y:S01]  /*fa10*/  @!P4 IMAD.IADD R132, R132, 0x1, -R72 ;  /* 0x000000018484c824 */ /* 0x000fe200078e0a48 */
[----:B---3--:R-:W-:Y:S02]  /*fa20*/  ISETP.GE.AND P4, PT, R43, RZ, PT ;  /* 0x000000ff2b00720c */ /* 0x008fe40003f86270 */
[----:B------:R-:W3:Y:S01]  /*fa30*/  LDL R43, [R1+0x8d4] ;  /* 0x0008d400012b7983 */ /* 0x000ee20000100800 */
[----:B------:R-:W-:Y:S01]  /*fa40*/  @!P3 IMAD.MOV R5, RZ, RZ, -R5 ;  /* 0x000000ffff05b224 */ /* 0x000fe200078e0a05 */
[----:B------:R-:W-:Y:S01]  /*fa50*/  ISETP.GT.U32.AND P6, PT, R72, R45, PT ;  /* 0x0000002d4800720c */ /* 0x000fe20003fc4070 */
[----:B------:R-:W-:Y:S01]  /*fa60*/  @!P5 IMAD.MOV R4, RZ, RZ, -R4 ;  /* 0x000000ffff04d224 */ /* 0x000fe200078e0a04 */
[----:B------:R-:W-:-:S02]  /*fa70*/  ISETP.GE.AND P5, PT, R110, RZ, PT ;  /* 0x000000ff6e00720c */ /* 0x000fc40003fa6270 */
[C---:B------:R-:W-:Y:S01]  /*fa80*/  SEL R5, R75.reuse, R5, !P1 ;  /* 0x000000054b057207 */ /* 0x040fe20004800000 */
[----:B------:R-:W3:Y:S01]  /*fa90*/  LDL.LU R110, [R1+0x84] ;  /* 0x00008400016e7983 */ /* 0x000ee20000300800 */
[----:B------:R-:W-:-:S03]  /*faa0*/  SEL R4, R75, R4, !P1 ;  /* 0x000000044b047207 */ /* 0x000fc60004800000 */
[----:B------:R-:W-:Y:S01]  /*fab0*/  IMAD R5, R5, UR7, RZ ;  /* 0x0000000705057c24 */ /* 0x000fe2000f8e02ff */
[----:B------:R-:W-:Y:S01]  /*fac0*/  ISETP.GT.U32.AND P3, PT, R72, R109, PT ;  /* 0x0000006d4800720c */ /* 0x000fe20003f64070 */
[----:B------:R-:W-:Y:S01]  /*fad0*/  IMAD R4, R4, UR5, RZ ;  /* 0x0000000504047c24 */ /* 0x000fe2000f8e02ff */
[----:B------:R-:W-:Y:S01]  /*fae0*/  PRMT R58, RZ, 0x7610, R58 ;  /* 0x00007610ff3a7816 */ /* 0x000fe2000000003a */
[----:B------:R-:W-:Y:S01]  /*faf0*/  @!P6 IMAD.IADD R45, R45, 0x1, -R72 ;  /* 0x000000012d2de824 */ /* 0x000fe200078e0a48 */
[CC--:B------:R-:W-:Y:S01]  /*fb00*/  LEA R112, P6, R5.reuse, R69.reuse, 0x1 ;  /* 0x0000004505707211 */ /* 0x0c0fe200078c08ff */
[----:B------:R-:W-:Y:S01]  /*fb10*/  @!P5 IMAD.MOV R132, RZ, RZ, -R132 ;  /* 0x000000ffff84d224 */ /* 0x000fe200078e0a84 */
[C---:B0-----:R-:W-:Y:S01]  /*fb20*/  LEA R6, P5, R4.reuse, R69, 0x1 ;  /* 0x0000004504067211 */ /* 0x041fe200078a08ff */
[----:B------:R-:W0:Y:S01]  /*fb30*/  LDCU UR5, c[0x0][0x3b0] ;  /* 0x00007600ff0577ac */ /* 0x000e220008000800 */
[-C--:B------:R-:W-:Y:S02]  /*fb40*/  LEA.HI.X.SX32 R113, R5, R68.reuse, 0x1, P6 ;  /* 0x0000004405717211 */ /* 0x080fe400030f0eff */
[----:B------:R-:W-:Y:S01]  /*fb50*/  LEA.HI.X.SX32 R7, R4, R68, 0x1, P5 ;  /* 0x0000004404077211 */ /* 0x000fe200028f0eff */
[----:B------:R-:W-:Y:S01]  /*fb60*/  @P0 IMAD.MOV.U32 R4, RZ, RZ, R112 ;  /* 0x000000ffff040224 */ /* 0x000fe200078e0070 */
[----:B------:R-:W-:Y:S01]  /*fb70*/  PRMT R57, RZ, 0x7610, R57 ;  /* 0x00007610ff397816 */ /* 0x000fe20000000039 */
[----:B------:R-:W-:Y:S01]  /*fb80*/  @P0 IMAD.MOV.U32 R5, RZ, RZ, R113 ;  /* 0x000000ffff050224 */ /* 0x000fe200078e0071 */
[----:B------:R-:W-:Y:S01]  /*fb90*/  PRMT R56, RZ, 0x7610, R56 ;  /* 0x00007610ff387816 */ /* 0x000fe20000000038 */
[----:B------:R-:W-:Y:S01]  /*fba0*/  @!P3 IMAD.IADD R109, R109, 0x1, -R72 ;  /* 0x000000016d6db824 */ /* 0x000fe200078e0a48 */
[C---:B------:R-:W-:Y:S01]  /*fbb0*/  ISETP.GT.U32.AND P3, PT, R72.reuse, R45, PT ;  /* 0x0000002d4800720c */ /* 0x040fe20003f64070 */
[----:B------:R-:W1:Y:S01]  /*fbc0*/  LDCU UR7, c[0x0][0x3b0] ;  /* 0x00007600ff0777ac */ /* 0x000e620008000800 */
[----:B------:R-:W-:Y:S01]  /*fbd0*/  SEL R132, R75, R132, !P1 ;  /* 0x000000844b847207 */ /* 0x000fe20004800000 */
[----:B------:R0:W3:Y:S01]  /*fbe0*/  @P0 LDG.E.U16 R58, desc[UR20][R4.64] ;  /* 0x00000014043a0981 */ /* 0x0000e2000c1e1500 */
[----:B----4-:R-:W-:-:S03]  /*fbf0*/  ISETP.GT.U32.AND P6, PT, R72, R44, PT ;  /* 0x0000002c4800720c */ /* 0x010fc60003fc4070 */
[----:B------:R-:W-:Y:S01]  /*fc00*/  STL [R1+0x318], R112 ;  /* 0x0003187001007387 */ /* 0x000fe20000100800 */
[----:B0-----:R-:W-:-:S03]  /*fc10*/  IMAD.MOV.U32 R4, RZ, RZ, R109 ;  /* 0x000000ffff047224 */ /* 0x001fc600078e006d */
[----:B------:R0:W-:Y:S01]  /*fc20*/  STL [R1+0x350], R6 ;  /* 0x0003500601007387 */ /* 0x0001e20000100800 */
[----:B------:R-:W-:Y:S01]  /*fc30*/  IMAD R132, R132, UR11, RZ ;  /* 0x0000000b84847c24 */ /* 0x000fe2000f8e02ff */
[----:B------:R-:W-:Y:S01]  /*fc40*/  PRMT R55, RZ, 0x7610, R55 ;  /* 0x00007610ff377816 */ /* 0x000fe20000000037 */
[----:B------:R-:W-:Y:S01]  /*fc50*/  @!P4 IMAD.MOV R4, RZ, RZ, -R4 ;  /* 0x000000ffff04c224 */ /* 0x000fe200078e0a04 */
[----:B------:R-:W-:Y:S01]  /*fc60*/  STL [R1+0x314], R113 ;  /* 0x0003147101007387 */ /* 0x000fe20000100800 */
[----:B------:R-:W-:Y:S01]  /*fc70*/  @!P3 IMAD.IADD R45, R45, 0x1, -R72 ;  /* 0x000000012d2db824 */ /* 0x000fe200078e0a48 */
[----:B------:R-:W-:Y:S02]  /*fc80*/  PRMT R54, RZ, 0x7610, R54 ;  /* 0x00007610ff367816 */ /* 0x000fe40000000036 */
[----:B------:R0:W4:Y:S01]  /*fc90*/  @P0 LDG.E.U16 R57, desc[UR20][R6.64] ;  /* 0x0000001406390981 */ /* 0x000122000c1e1500 */
[----:B------:R-:W-:Y:S02]  /*fca0*/  SEL R5, R75, R4, !P1 ;  /* 0x000000044b057207 */ /* 0x000fe40004800000 */
[----:B------:R-:W-:Y:S01]  /*fcb0*/  ISETP.GE.AND P5, PT, R8, RZ, PT ;  /* 0x000000ff0800720c */ /* 0x000fe20003fa6270 */
[----:B------:R1:W-:Y:S01]  /*fcc0*/  STL [R1+0x34c], R7 ;  /* 0x00034c0701007387 */ /* 0x0003e20000100800 */
[----:B0-----:R-:W-:Y:S01]  /*fcd0*/  LEA R6, P4, R132, R69, 0x1 ;  /* 0x0000004584067211 */ /* 0x001fe200078808ff */
[----:B------:R-:W-:Y:S01]  /*fce0*/  @!P6 IMAD.IADD R44, R44, 0x1, -R72 ;  /* 0x000000012c2ce824 */ /* 0x000fe200078e0a48 */
[----:B------:R-:W-:Y:S01]  /*fcf0*/  PRMT R53, RZ, 0x7610, R53 ;  /* 0x00007610ff357816 */ /* 0x000fe20000000035 */
[----:B------:R-:W4:Y:S01]  /*fd00*/  LDL.LU R8, [R1+0x8c] ;  /* 0x00008c0001087983 */ /* 0x000f220000300800 */
[----:B------:R-:W-:Y:S01]  /*fd10*/  IMAD.MOV.U32 R4, RZ, RZ, R45 ;  /* 0x000000ffff047224 */ /* 0x000fe200078e002d */
[----:B------:R-:W0:Y:S01]  /*fd20*/  LDCU UR11, c[0x0][0x3b0] ;  /* 0x00007600ff0b77ac */ /* 0x000e220008000800 */
[----:B------:R-:W-:Y:S01]  /*fd30*/  IMAD R5, R5, UR4, RZ ;  /* 0x0000000405057c24 */ /* 0x000fe2000f8e02ff */
[----:B-1----:R-:W-:Y:S01]  /*fd40*/  LEA.HI.X.SX32 R7, R132, R68, 0x1, P4 ;  /* 0x0000004484077211 */ /* 0x002fe200020f0eff */
[----:B------:R1:W-:Y:S01]  /*fd50*/  STL [R1+0x4c], R45 ;  /* 0x00004c2d01007387 */ /* 0x0003e20000100800 */
[----:B------:R-:W-:-:S02]  /*fd60*/  ISETP.GT.U32.AND P6, PT, R72, R44, PT ;  /* 0x0000002c4800720c */ /* 0x000fc40003fc4070 */
[----:B------:R-:W-:Y:S01]  /*fd70*/  @!P5 IMAD.MOV R4, RZ, RZ, -R4 ;  /* 0x000000ffff04d224 */ /* 0x000fe200078e0a04 */
[----:B--2---:R-:W-:Y:S01]  /*fd80*/  ISETP.GT.U32.AND P3, PT, R72, R111, PT ;  /* 0x0000006f4800720c */ /* 0x004fe20003f64070 */
[----:B------:R2:W-:Y:S01]  /*fd90*/  STL [R1+0x388], R6 ;  /* 0x0003880601007387 */ /* 0x0005e20000100800 */
[----:B------:R-:W-:-:S03]  /*fda0*/  LEA R152, P5, R5, R69, 0x1 ;  /* 0x0000004505987211 */ /* 0x000fc600078a08ff */
[----:B------:R-:W-:Y:S01]  /*fdb0*/  STL [R1+0x384], R7 ;  /* 0x0003840701007387 */ /* 0x000fe20000100800 */
[----:B------:R-:W-:-:S03]  /*fdc0*/  SEL R4, R75, R4, !P1 ;  /* 0x000000044b047207 */ /* 0x000fc60004800000 */
[----:B-1----:R-:W4:Y:S01]  /*fdd0*/  LDL R45, [R1+0x90c] ;  /* 0x00090c00012d7983 */ /* 0x002f220000100800 */
[----:B------:R-:W-:-:S03]  /*fde0*/  LEA.HI.X.SX32 R151, R5, R68, 0x1, P5 ;  /* 0x0000004405977211 */ /* 0x000fc600028f0eff */
[----:B------:R-:W4:Y:S04]  /*fdf0*/  LDL.LU R113, [R1+0x94] ;  /* 0x0000940001717983 */ /* 0x000f280000300800 */
[----:B------:R-:W4:Y:S01]  /*fe00*/  LDL R112, [R1+0x934] ;  /* 0x0009340001707983 */ /* 0x000f220000100800 */
[----:B------:R-:W-:-:S03]  /*fe10*/  @P0 IMAD.MOV.U32 R5, RZ, RZ, R151 ;  /* 0x000000ffff050224 */ /* 0x000fc600078e0097 */
[----:B------:R2:W4:Y:S01]  /*fe20*/  @P0 LDG.E.U16 R56, desc[UR20][R6.64] ;  /* 0x0000001406380981 */ /* 0x000522000c1e1500 */
[--C-:B------:R-:W-:Y:S02]  /*fe30*/  @!P6 IMAD.IADD R44, R44, 0x1, -R72.reuse ;  /* 0x000000012c2ce824 */ /* 0x100fe400078e0a48 */
[----:B------:R-:W-:Y:S02]  /*fe40*/  @!P3 IMAD.IADD R111, R111, 0x1, -R72 ;  /* 0x000000016f6fb824 */ /* 0x000fe400078e0a48 */
[----:B--2---:R-:W-:Y:S02]  /*fe50*/  IMAD R6, R4, UR4, RZ ;  /* 0x0000000404067c24 */ /* 0x004fe4000f8e02ff */
[----:B------:R-:W-:-:S05]  /*fe60*/  @P0 IMAD.MOV.U32 R4, RZ, RZ, R152 ;  /* 0x000000ffff040224 */ /* 0x000fca00078e0098 */
[----:B------:R1:W2:Y:S02]  /*fe70*/  @P0 LDG.E.U16 R55, desc[UR20][R4.64] ;  /* 0x0000001404370981 */ /* 0x0002a4000c1e1500 */
[----:B-1----:R-:W-:Y:S01]  /*fe80*/  IMAD.MOV.U32 R4, RZ, RZ, R44 ;  /* 0x000000ffff047224 */ /* 0x002fe200078e002c */
[----:B---3--:R-:W-:Y:S02]  /*fe90*/  ISETP.GE.AND P3, PT, R43, RZ, PT ;  /* 0x000000ff2b00720c */ /* 0x008fe40003f66270 */
[----:B------:R-:W3:Y:S04]  /*fea0*/  LDL.LU R43, [R1+0x90] ;  /* 0x00009000012b7983 */ /* 0x000ee80000300800 */
[----:B------:R1:W-:Y:S04]  /*feb0*/  STL [R1+0x50], R44 ;  /* 0x0000502c01007387 */ /* 0x0003e80000100800 */
[----:B-1----:R-:W2:Y:S01]  /*fec0*/  LDL R44, [R1+0x96c] ;  /* 0x00096c00012c7983 */ /* 0x002ea20000100800 */
[----:B------:R-:W-:-:S02]  /*fed0*/  ISETP.GT.U32.AND P4, PT, R72, R110, PT ;  /* 0x0000006e4800720c */ /* 0x000fc40003f84070 */
[----:B------:R-:W-:Y:S01]  /*fee0*/  @!P3 IMAD.MOV R4, RZ, RZ, -R4 ;  /* 0x000000ffff04b224 */ /* 0x000fe200078e0a04 */
[----:B------:R-:W-:-:S10]  /*fef0*/  LEA R5, P6, R6, R69, 0x1 ;  /* 0x0000004506057211 */ /* 0x000fd400078c08ff */
[----:B------:R-:W-:Y:S01]  /*ff00*/  @!P4 IMAD.IADD R110, R110, 0x1, -R72 ;  /* 0x000000016e6ec824 */ /* 0x000fe200078e0a48 */
[----:B------:R-:W-:-:S04]  /*ff10*/  LEA.HI.X.SX32 R7, R6, R68, 0x1, P6 ;  /* 0x0000004406077211 */ /* 0x000fc800030f0eff */
[C---:B------:R-:W-:Y:S02]  /*ff20*/  ISETP.GT.U32.AND P4, PT, R72.reuse, R110, PT ;  /* 0x0000006e4800720c */ /* 0x040fe40003f84070 */
[----:B------:R-:W-:Y:S02]  /*ff30*/  SEL R6, R75, R4, !P1 ;  /* 0x000000044b067207 */ /* 0x000fe40004800000 */
[----:B------:R-:W-:Y:S01]  /*ff40*/  ISETP.GT.U32.AND P5, PT, R72, R111, PT ;  /* 0x0000006f4800720c */ /* 0x000fe20003fa4070 */
[----:B------:R1:W-:Y:S02]  /*ff50*/  STL [R1+0x8], R5 ;  /* 0x0000080501007387 */ /* 0x0003e40000100800 */
[----:B------:R-:W-:Y:S01]  /*ff60*/  IMAD R6, R6, UR5, RZ ;  /* 0x0000000506067c24 */ /* 0x000fe2000f8e02ff */
[----:B------:R-:W0:Y:S01]  /*ff70*/  LDCU UR5, c[0x0][0x3b0] ;  /* 0x00007600ff0577ac */ /* 0x000e220008000800 */
[----:B------:R-:W-:Y:S01]  /*ff80*/  @P0 IMAD.MOV.U32 R4, RZ, RZ, R5 ;  /* 0x000000ffff040224 */ /* 0x000fe200078e0005 */
[----:B------:R0:W-:Y:S03]  /*ff90*/  STL [R1+0x4], R7 ;  /* 0x0000040701007387 */ /* 0x0001e60000100800 */
[----:B------:R-:W-:Y:S01]  /*ffa0*/  @!P4 IMAD.IADD R110, R110, 0x1, -R72 ;  /* 0x000000016e6ec824 */ /* 0x000fe200078e0a48 */
[----:B------:R-:W2:Y:S01]  /*ffb0*/  LDL R109, [R1+0x99c] ;  /* 0x00099c00016d7983 */ /* 0x000ea20000100800 */
[----:B-1----:R-:W-:Y:S01]  /*ffc0*/  @P0 IMAD.MOV.U32 R5, RZ, RZ, R7 ;  /* 0x000000ffff050224 */ /* 0x002fe200078e0007 */
[----:B----4-:R-:W-:-:S04]  /*ffd0*/  ISETP.GT.U32.AND P3, PT, R72, R8, PT ;  /* 0x000000084800720c */ /* 0x010fc80003f64070 */
[----:B------:R1:W4:Y:S01]  /*ffe0*/  @P0 LDG.E.U16 R54, desc[UR20][R4.64] ;  /* 0x0000001404360981 */ /* 0x000322000c1e1500 */
[----:B0-----:R-:W-:Y:S01]  /*fff0*/  LEA R7, P4, R6, R69, 0x1 ;  /* 0x0000004506077211 */ /* 0x001fe200078808ff */
[----:B------:R-:W-:-:S07]  /*10000*/  @!P5 IMAD.IADD R111, R111, 0x1, -R72 ;  /* 0x000000016f6fd824 */ /* 0x000fce00078e0a48 */
[----:B------:R-:W-:Y:S01]  /*10010*/  @!P3 IMAD.IADD R8, R8, 0x1, -R72 ;  /* 0x000000010808b824 */ /* 0x000fe200078e0a48 */
[----:B-1----:R-:W-:Y:S02]  /*10020*/  LEA.HI.X.SX32 R4, R6, R68, 0x1, P4 ;  /* 0x0000004406047211 */ /* 0x002fe400020f0eff */
[----:B------:R-:W-:Y:S02]  /*10030*/  ISETP.GE.AND P6, PT, R45, RZ, PT ;  /* 0x000000ff2d00720c */ /* 0x000fe40003fc6270 */
[----:B------:R-:W4:Y:S01]  /*10040*/  LDL.LU R45, [R1+0x98] ;  /* 0x00009800012d7983 */ /* 0x000f220000300800 */
[----:B------:R-:W-:Y:S01]  /*10050*/  ISETP.GE.AND P3, PT, R112, RZ, PT ;  /* 0x000000ff7000720c */ /* 0x000fe20003f66270 */
[----:B------:R-:W-:Y:S02]  /*10060*/  IMAD.MOV.U32 R5, RZ, RZ, R111 ;  /* 0x000000ffff057224 */ /* 0x000fe400078e006f */
[----:B------:R0:W-:Y:S01]  /*10070*/  STL [R1+0x48], R7 ;  /* 0x0000480701007387 */ /* 0x0001e20000100800 */
[----:B------:R-:W-:-:S03]  /*10080*/  @P0 IMAD.MOV.U32 R6, RZ, RZ, R7 ;  /* 0x000000ffff060224 */ /* 0x000fc600078e0007 */
[----:B------:R1:W-:Y:S03]  /*10090*/  STL [R1+0x44], R4 ;  /* 0x0000440401007387 */ /* 0x0003e60000100800 */
[----:B------:R-:W-:Y:S01]  /*100a0*/  @!P6 IMAD.MOV R5, RZ, RZ, -R5 ;  /* 0x000000ffff05e224 */ /* 0x000fe200078e0a05 */
[----:B------:R-:W-:Y:S01]  /*100b0*/  ISETP.GT.U32.AND P4, PT, R72, R8, PT ;  /* 0x000000084800720c */ /* 0x000fe20003f84070 */
[----:B------:R-:W4:Y:S01]  /*100c0*/  LDL.LU R112, [R1+0xcc] ;  /* 0x0000cc0001707983 */ /* 0x000f220000300800 */
[----:B0-----:R-:W-:Y:S02]  /*100d0*/  @P0 IMAD.MOV.U32 R7, RZ, RZ, R4 ;  /* 0x000000ffff070224 */ /* 0x001fe400078e0004 */
[----:B-1----:R-:W-:Y:S01]  /*100e0*/  IMAD.MOV.U32 R4, RZ, RZ, R110 ;  /* 0x000000ffff047224 */ /* 0x002fe200078e006e */
[----:B------:R-:W-:Y:S02]  /*100f0*/  SEL R5, R75, R5, !P1 ;  /* 0x000000054b057207 */ /* 0x000fe40004800000 */
[----:B------:R0:W4:Y:S01]  /*10100*/  @P0 LDG.E.U16 R53, desc[UR20][R6.64] ;  /* 0x0000001406350981 */ /* 0x000122000c1e1500 */
[----:B------:R-:W-:-:S02]  /*10110*/  @!P3 IMAD.MOV R4, RZ, RZ, -R4 ;  /* 0x000000ffff04b224 */ /* 0x000fc400078e0a04 */
[----:B0-----:R-:W-:-:S03]  /*10120*/  IMAD R6, R5, UR7, RZ ;  /* 0x0000000705067c24 */ /* 0x001fc6000f8e02ff */
[--C-:B------:R-:W-:Y:S01]  /*10130*/  @!P4 IMAD.IADD R8, R8, 0x1, -R72.reuse ;  /* 0x000000010808c824 */ /* 0x100fe200078e0a48 */
[----:B---3--:R-:W-:Y:S02]  /*10140*/  ISETP.GT.U32.AND P6, PT, R72, R43, PT ;  /* 0x0000002b4800720c */ /* 0x008fe40003fc4070 */
[----:B--2---:R-:W-:Y:S01]  /*10150*/  ISETP.GE.AND P3, PT, R44, RZ, PT ;  /* 0x000000ff2c00720c */ /* 0x004fe20003f66270 */
[----:B------:R-:W0:Y:S01]  /*10160*/  LDCU UR7, c[0x0][0x3b0] ;  /* 0x00007600ff0777ac */ /* 0x000e220008000800 */
[----:B------:R-:W2:Y:S09]  /*10170*/  LDL R44, [R1+0x9c4] ;  /* 0x0009c400012c7983 */ /* 0x000eb20000100800 */
[----:B------:R-:W-:Y:S01]  /*10180*/  @!P6 IMAD.IADD R43, R43, 0x1, -R72 ;  /* 0x000000012b2be824 */ /* 0x000fe200078e0a48 */
[----:B------:R-:W-:-:S04]  /*10190*/  LEA R7, P6, R6, R69, 0x1 ;  /* 0x0000004506077211 */ /* 0x000fc800078c08ff */
[----:B------:R-:W-:Y:S01]  /*101a0*/  LEA.HI.X.SX32 R6, R6, R68, 0x1, P6 ;  /* 0x0000004406067211 */ /* 0x000fe200030f0eff */
[----:B------:R1:W-:Y:S01]  /*101b0*/  STL [R1+0x8c], R8 ;  /* 0x00008c0801007387 */ /* 0x0003e20000100800 */
[----:B------:R-:W-:-:S03]  /*101c0*/  IMAD.MOV.U32 R5, RZ, RZ, R8 ;  /* 0x000000ffff057224 */ /* 0x000fc600078e0008 */
[----:B------:R3:W-:Y:S04]  /*101d0*/  STL [R1+0x88], R7 ;  /* 0x0000880701007387 */ /* 0x0007e80000100800 */
[----:B------:R0:W-:Y:S04]  /*101e0*/  STL [R1+0x84], R6 ;  /* 0x0000840601007387 */ /* 0x0001e80000100800 */
[----:B-1----:R-:W2:Y:S01]  /*101f0*/  LDL R8, [R1+0x9fc] ;  /* 0x0009fc0001087983 */ /* 0x002ea20000100800 */
[----:B------:R-:W-:Y:S02]  /*10200*/  ISETP.GT.U32.AND P5, PT, R72, R113, PT ;  /* 0x000000714800720c */ /* 0x000fe40003fa4070 */
[----:B------:R-:W-:Y:S01]  /*10210*/  SEL R4, R75, R4, !P1 ;  /* 0x000000044b047207 */ /* 0x000fe20004800000 */
[----:B------:R-:W-:Y:S01]  /*10220*/  @!P3 IMAD.MOV R5, RZ, RZ, -R5 ;  /* 0x000000ffff05b224 */ /* 0x000fe200078e0a05 */
[----:B---3--:R-:W-:Y:S01]  /*10230*/  @P0 LOP3.LUT R7, R7, R6, RZ, 0x3c, !PT ;  /* 0x0000000607070212 */ /* 0x008fe200078e3cff */
[----:B------:R-:W3:Y:S08]  /*10240*/  LDL.LU R111, [R1+0xd0] ;  /* 0x0000d000016f7983 */ /* 0x000ef00000300800 */
[----:B------:R-:W-:-:S05]  /*10250*/  @!P5 IMAD.IADD R113, R113, 0x1, -R72 ;  /* 0x000000017171d824 */ /* 0x000fca00078e0a48 */
[----:B------:R-:W-:Y:S01]  /*10260*/  ISETP.GT.U32.AND P5, PT, R72, R113, PT ;  /* 0x000000714800720c */ /* 0x000fe20003fa4070 */
[----:B------:R-:W-:Y:S01]  /*10270*/  IMAD R4, R4, UR5, RZ ;  /* 0x0000000504047c24 */ /* 0x000fe2000f8e02ff */
[----:B------:R-:W-:Y:S01]  /*10280*/  ISETP.GE.AND P4, PT, R109, RZ, PT ;  /* 0x000000ff6d00720c */ /* 0x000fe20003f86270 */
[----:B------:R-:W1:Y:S01]  /*10290*/  LDCU UR5, c[0x0][0x3b0] ;  /* 0x00007600ff0577ac */ /* 0x000e620008000800 */
[----:B0-----:R-:W-:Y:S02]  /*102a0*/  @P0 LOP3.LUT R6, R7, R6, RZ, 0x3c, !PT ;  /* 0x0000000607060212 */ /* 0x001fe400078e3cff */
[----:B------:R-:W-:-:S07]  /*102b0*/  LEA R109, P3, R4, R69, 0x1 ;  /* 0x00000045046d7211 */ /* 0x000fce00078608ff */
[----:B------:R-:W-:Y:S01]  /*102c0*/  @!P5 IMAD.IADD R113, R113, 0x1, -R72 ;  /* 0x000000017171d824 */ /* 0x000fe200078e0a48 */
[----:B------:R-:W-:Y:S02]  /*102d0*/  PRMT R52, RZ, 0x7610, R52 ;  /* 0x00007610ff347816 */ /* 0x000fe40000000034 */
[----:B------:R-:W-:Y:S02]  /*102e0*/  @P0 LOP3.LUT R7, R7, R6, RZ, 0x3c, !PT ;  /* 0x0000000607070212 */ /* 0x000fe400078e3cff */
[----:B------:R-:W-:Y:S02]  /*102f0*/  ISETP.GT.U32.AND P6, PT, R72, R43, PT ;  /* 0x0000002b4800720c */ /* 0x000fe40003fc4070 */
[----:B------:R-:W-:Y:S02]  /*10300*/  LEA.HI.X.SX32 R110, R4, R68, 0x1, P3 ;  /* 0x00000044046e7211 */ /* 0x000fe400018f0eff */
[----:B----4-:R-:W-:Y:S01]  /*10310*/  ISETP.GT.U32.AND P5, PT, R72, R45, PT ;  /* 0x0000002d4800720c */ /* 0x010fe20003fa4070 */
[----:B------:R-:W-:Y:S01]  /*10320*/  IMAD.MOV.U32 R4, RZ, RZ, R113 ;  /* 0x000000ffff047224 */ /* 0x000fe200078e0071 */
[----:B------:R0:W4:Y:S01]  /*10330*/  @P0 LDG.E.U16 R52, desc[UR20][R6.64] ;  /* 0x0000001406340981 */ /* 0x000122000c1e1500 */
[----:B------:R-:W-:-:S03]  /*10340*/  PRMT R51, RZ, 0x7610, R51 ;  /* 0x00007610ff337816 */ /* 0x000fc60000000033 */
[----:B------:R1:W-:Y:S01]  /*10350*/  STL [R1+0xc8], R109 ;  /* 0x0000c86d01007387 */ /* 0x0003e20000100800 */
[----:B------:R-:W-:-:S03]  /*10360*/  @!P4 IMAD.MOV R4, RZ, RZ, -R4 ;  /* 0x000000ffff04c224 */ /* 0x000fc600078e0a04 */
[----:B------:R-:W-:Y:S01]  /*10370*/  STL [R1+0xc4], R110 ;  /* 0x0000c46e01007387 */ /* 0x000fe20000100800 */
[----:B0-----:R-:W-:Y:S02]  /*10380*/  @P0 IMAD.MOV.U32 R6, RZ, RZ, R109 ;  /* 0x000000ffff060224 */ /* 0x001fe400078e006d */
[----:B------:R-:W-:Y:S02]  /*10390*/  @P0 IMAD.MOV.U32 R7, RZ, RZ, R110 ;  /* 0x000000ffff070224 */ /* 0x000fe400078e006e */
[----:B------:R-:W-:-:S03]  /*103a0*/  @!P5 IMAD.IADD R45, R45, 0x1, -R72 ;  /* 0x000000012d2dd824 */ /* 0x000fc600078e0a48 */
[----:B------:R0:W4:Y:S01]  /*103b0*/  @P0 LDG.E.U16 R51, desc[UR20][R6.64] ;  /* 0x0000001406330981 */ /* 0x000122000c1e1500 */
[----:B------:R-:W-:Y:S01]  /*103c0*/  @!P6 IMAD.IADD R43, R43, 0x1, -R72 ;  /* 0x000000012b2be824 */ /* 0x000fe200078e0a48 */
[----:B------:R-:W-:Y:S02]  /*103d0*/  ISETP.GT.U32.AND P4, PT, R72, R45, PT ;  /* 0x0000002d4800720c */ /* 0x000fe40003f84070 */
[C---:B0-----:R-:W-:Y:S02]  /*103e0*/  SEL R6, R75.reuse, R5, !P1 ;  /* 0x000000054b067207 */ /* 0x041fe40004800000 */
[----:B------:R-:W-:Y:S01]  /*103f0*/  SEL R5, R75, R4, !P1 ;  /* 0x000000044b057207 */ /* 0x000fe20004800000 */
[----:B------:R-:W-:Y:S02]  /*10400*/  IMAD.MOV.U32 R4, RZ, RZ, R43 ;  /* 0x000000ffff047224 */ /* 0x000fe400078e002b */
[----:B------:R-:W-:Y:S01]  /*10410*/  IMAD R6, R6, UR11, RZ ;  /* 0x0000000b06067c24 */ /* 0x000fe2000f8e02ff */
[----:B------:R-:W-:Y:S01]  /*10420*/  PRMT R50, RZ, 0x7610, R50 ;  /* 0x00007610ff327816 */ /* 0x000fe20000000032 */
[----:B-1----:R-:W-:Y:S01]  /*10430*/  IMAD R5, R5, UR5, RZ ;  /* 0x0000000505057c24 */ /* 0x002fe2000f8e02ff */
[----:B------:R-:W-:-:S03]  /*10440*/  ISETP.GT.U32.AND P3, PT, R72, R112, PT ;  /* 0x000000704800720c */ /* 0x000fc60003f64070 */
[----:B------:R-:W-:Y:S01]  /*10450*/  @!P4 IMAD.IADD R45, R45, 0x1, -R72 ;  /* 0x000000012d2dc824 */ /* 0x000fe200078e0a48 */
[CC--:B------:R-:W-:Y:S01]  /*10460*/  LEA R113, P6, R6.reuse, R69.reuse, 0x1 ;  /* 0x0000004506717211 */ /* 0x0c0fe200078c08ff */
[----:B------:R-:W0:Y:S03]  /*10470*/  LDCU UR5, c[0x0][0x3b0] ;  /* 0x00007600ff0577ac */ /* 0x000e260008000800 */
[----:B------:R-:W-:Y:S01]  /*10480*/  LEA.HI.X.SX32 R114, R6, R68, 0x1, P6 ;  /* 0x0000004406727211 */ /* 0x000fe200030f0eff */
[----:B------:R-:W1:Y:S01]  /*10490*/  LDCU UR11, c[0x0][0x3b0] ;  /* 0x00007600ff0b77ac */ /* 0x000e620008000800 */
[----:B--2---:R-:W-:Y:S02]  /*104a0*/  ISETP.GE.AND P5, PT, R44, RZ, PT ;  /* 0x000000ff2c00720c */ /* 0x004fe40003fa6270 */
[----:B------:R-:W2:Y:S04]  /*104b0*/  LDL R44, [R1+0xa04] ;  /* 0x000a0400012c7983 */ /* 0x000ea80000100800 */
[----:B------:R-:W4:Y:S04]  /*104c0*/  LDL.LU R109, [R1+0xd4] ;  /* 0x0000d400016d7983 */ /* 0x000f280000300800 */
[----:B------:R0:W-:Y:S03]  /*104d0*/  STL [R1+0x90], R43 ;  /* 0x0000902b01007387 */ /* 0x0001e60000100800 */
[----:B------:R-:W-:Y:S01]  /*104e0*/  @!P5 IMAD.MOV R4, RZ, RZ, -R4 ;  /* 0x000000ffff04d224 */ /* 0x000fe200078e0a04 */
[----:B------:R-:W-:Y:S01]  /*104f0*/  LEA R7, P5, R5, R69, 0x1 ;  /* 0x0000004505077211 */ /* 0x000fe200078a08ff */
[----:B0-----:R-:W4:Y:S01]  /*10500*/  LDL.LU R43, [R1+0xd8] ;  /* 0x0000d800012b7983 */ /* 0x001f220000300800 */
[----:B------:R-:W-:-:S03]  /*10510*/  ISETP.GE.AND P4, PT, R8, RZ, PT ;  /* 0x000000ff0800720c */ /* 0x000fc60003f86270 */
[----:B------:R-:W-:Y:S04]  /*10520*/  STL [R1+0x108], R113 ;  /* 0x0001087101007387 */ /* 0x000fe80000100800 */
[----:B------:R-:W-:Y:S04]  /*10530*/  STL [R1+0x168], R7 ;  /* 0x0001680701007387 */ /* 0x000fe80000100800 */
[----:B------:R-:W4:Y:S01]  /*10540*/  LDL R8, [R1+0x9c8] ;  /* 0x0009c80001087983 */ /* 0x000f220000100800 */
[----:B------:R-:W-:Y:S01]  /*10550*/  LEA.HI.X.SX32 R110, R5, R68, 0x1, P5 ;  /* 0x00000044056e7211 */ /* 0x000fe200028f0eff */
[----:B------:R-:W-:Y:S01]  /*10560*/  @P0 IMAD.MOV.U32 R5, RZ, RZ, R114 ;  /* 0x000000ffff050224 */ /* 0x000fe200078e0072 */
[----:B------:R-:W-:Y:S01]  /*10570*/  SEL R6, R75, R4, !P1 ;  /* 0x000000044b067207 */ /* 0x000fe20004800000 */
[----:B------:R-:W-:Y:S01]  /*10580*/  @P0 IMAD.MOV.U32 R4, RZ, RZ, R113 ;  /* 0x000000ffff040224 */ /* 0x000fe200078e0071 */
[----:B------:R-:W-:Y:S04]  /*10590*/  STL [R1+0x104], R114 ;  /* 0x0001047201007387 */ /* 0x000fe80000100800 */
[----:B------:R-:W-:Y:S04]  /*105a0*/  STL [R1+0x98], R45 ;  /* 0x0000982d01007387 */ /* 0x000fe80000100800 */
[----:B------:R0:W4:Y:S04]  /*105b0*/  @P0 LDG.E.U16 R50, desc[UR20][R4.64] ;  /* 0x0000001404320981 */ /* 0x000128000c1e1500 */
[----:B------:R1:W-:Y:S01]  /*105c0*/  STL [R1+0x164], R110 ;  /* 0x0001646e01007387 */ /* 0x0003e20000100800 */
[----:B0-----:R-:W-:-:S03]  /*105d0*/  @P0 IMAD.MOV.U32 R5, RZ, RZ, R110 ;  /* 0x000000ffff050224 */ /* 0x001fc600078e006e */
[----:B-1----:R-:W4:Y:S01]  /*105e0*/  LDL R110, [R1+0x980] ;  /* 0x00098000016e7983 */ /* 0x002f220000100800 */
[----:B------:R-:W-:Y:S01]  /*105f0*/  @!P3 IMAD.IADD R112, R112, 0x1, -R72 ;  /* 0x000000017070b824 */ /* 0x000fe200078e0a48 */
[----:B------:R-:W-:Y:S01]  /*10600*/  PRMT R49, RZ, 0x7610, R49 ;  /* 0x00007610ff317816 */ /* 0x000fe20000000031 */
[----:B------:R-:W-:-:S03]  /*10610*/  @P0 IMAD.MOV.U32 R4, RZ, RZ, R7 ;  /* 0x000000ffff040224 */ /* 0x000fc600078e0007 */
[----:B------:R-:W-:Y:S01]  /*10620*/  ISETP.GT.U32.AND P3, PT, R72, R112, PT ;  /* 0x000000704800720c */ /* 0x000fe20003f64070 */
[----:B------:R-:W-:Y:S01]  /*10630*/  IMAD R6, R6, UR7, RZ ;  /* 0x0000000706067c24 */ /* 0x000fe2000f8e02ff */
[----:B------:R0:W4:Y:S01]  /*10640*/  @P0 LDG.E.U16 R49, desc[UR20][R4.64] ;  /* 0x0000001404310981 */ /* 0x000122000c1e1500 */
[----:B---3--:R-:W-:Y:S01]  /*10650*/  ISETP.GT.U32.AND P6, PT, R72, R111, PT ;  /* 0x0000006f4800720c */ /* 0x008fe20003fc4070 */
[----:B------:R-:W1:Y:S01]  /*10660*/  LDCU UR7, c[0x0][0x3b0] ;  /* 0x00007600ff0777ac */ /* 0x000e620008000800 */
[----:B0-----:R-:W-:-:S08]  /*10670*/  IMAD.MOV.U32 R4, RZ, RZ, R45 ;  /* 0x000000ffff047224 */ /* 0x001fd000078e002d */
[----:B------:R-:W-:Y:S01]  /*10680*/  @!P3 IMAD.IADD R112, R112, 0x1, -R72 ;  /* 0x000000017070b824 */ /* 0x000fe200078e0a48 */
[----:B------:R-:W3:Y:S01]  /*10690*/  LDL.LU R45, [R1+0x10c] ;  /* 0x00010c00012d7983 */ /* 0x000ee20000300800 */
[----:B------:R-:W-:Y:S01]  /*106a0*/  @!P4 IMAD.MOV R4, RZ, RZ, -R4 ;  /* 0x000000ffff04c224 */ /* 0x000fe200078e0a04 */
[----:B------:R-:W-:Y:S01]  /*106b0*/  LEA R7, P4, R6, R69, 0x1 ;  /* 0x0000004506077211 */ /* 0x000fe200078808ff */
[----:B------:R-:W-:-:S03]  /*106c0*/  @!P6 IMAD.IADD R111, R111, 0x1, -R72 ;  /* 0x000000016f6fe824 */ /* 0x000fc600078e0a48 */
[----:B------:R-:W-:Y:S01]  /*106d0*/  SEL R5, R75, R4, !P1 ;  /* 0x000000044b057207 */ /* 0x000fe20004800000 */
[----:B------:R0:W-:Y:S01]  /*106e0*/  STL [R1+0x1a8], R7 ;  /* 0x0001a80701007387 */ /* 0x0001e20000100800 */
[----:B------:R-:W-:Y:S01]  /*106f0*/  IMAD.MOV.U32 R4, RZ, RZ, R112 ;  /* 0x000000ffff047224 */ /* 0x000fe200078e0070 */
[----:B------:R-:W-:Y:S02]  /*10700*/  ISETP.GT.U32.AND P6, PT, R72, R111, PT ;  /* 0x0000006f4800720c */ /* 0x000fe40003fc4070 */
[----:B------:R-:W-:Y:S01]  /*10710*/  IMAD R5, R5, UR12, RZ ;  /* 0x0000000c05057c24 */ /* 0x000fe2000f8e02ff */
[----:B------:R-:W-:Y:S02]  /*10720*/  PRMT R48, RZ, 0x7610, R48 ;  /* 0x00007610ff307816 */ /* 0x000fe40000000030 */
[----:B------:R-:W-:-:S08]  /*10730*/  PRMT R47, RZ, 0x7610, R47 ;  /* 0x00007610ff2f7816 */ /* 0x000fd0000000002f */
[----:B------:R-:W-:Y:S01]  /*10740*/  @!P6 IMAD.IADD R111, R111, 0x1, -R72 ;  /* 0x000000016f6fe824 */ /* 0x000fe200078e0a48 */
[----:B------:R-:W-:Y:S02]  /*10750*/  PRMT R46, RZ, 0x7610, R46 ;  /* 0x00007610ff2e7816 */ /* 0x000fe4000000002e */
[----:B--2---:R-:W-:Y:S02]  /*10760*/  ISETP.GE.AND P5, PT, R44, RZ, PT ;  /* 0x000000ff2c00720c */ /* 0x004fe40003fa6270 */
[----:B------:R-:W-:Y:S02]  /*10770*/  LEA.HI.X.SX32 R44, R6, R68, 0x1, P4 ;  /* 0x00000044062c7211 */ /* 0x000fe400020f0eff */
[----:B----4-:R-:W-:-:S03]  /*10780*/  ISETP.GT.U32.AND P3, PT, R72, R109, PT ;  /* 0x0000006d4800720c */ /* 0x010fc60003f64070 */
[----:B------:R2:W-:Y:S04]  /*10790*/  STL [R1+0x1a4], R44 ;  /* 0x0001a42c01007387 */ /* 0x0005e80000100800 */
[----:B------:R-:W4:Y:S02]  /*107a0*/  LDL R112, [R1+0x940] ;  /* 0x0009400001707983 */ /* 0x000f240000100800 */
[----:B------:R-:W-:Y:S01]  /*107b0*/  @!P5 IMAD.MOV R4, RZ, RZ, -R4 ;  /* 0x000000ffff04d224 */ /* 0x000fe200078e0a04 */
[----:B------:R-:W-:Y:S01]  /*107c0*/  LEA R113, P5, R5, R69, 0x1 ;  /* 0x0000004505717211 */ /* 0x000fe200078a08ff */
[----:B------:R-:W-:Y:S02]  /*107d0*/  @P0 IMAD.MOV.U32 R6, RZ, RZ, R7 ;  /* 0x000000ffff060224 */ /* 0x000fe400078e0007 */
[----:B0-----:R-:W-:Y:S01]  /*107e0*/  @P0 IMAD.MOV.U32 R7, RZ, RZ, R44 ;  /* 0x000000ffff070224 */ /* 0x001fe200078e002c */
[----:B------:R-:W-:Y:S01]  /*107f0*/  ISETP.GT.U32.AND P4, PT, R72, R43, PT ;  /* 0x0000002b4800720c */ /* 0x000fe20003f84070 */
[----:B------:R-:W-:Y:S01]  /*10800*/  @!P3 IMAD.IADD R109, R109, 0x1, -R72 ;  /* 0x000000016d6db824 */ /* 0x000fe200078e0a48 */
[----:B------:R-:W-:Y:S01]  /*10810*/  SEL R4, R75, R4, !P1 ;  /* 0x000000044b047207 */ /* 0x000fe20004800000 */
[----:B--2---:R-:W2:Y:S01]  /*10820*/  LDL.LU R44, [R1+0x110] ;  /* 0x00011000012c7983 */ /* 0x004ea20000300800 */
[----:B------:R-:W-:-:S03]  /*10830*/  LEA.HI.X.SX32 R5, R5, R68, 0x1, P5 ;  /* 0x0000004405057211 */ /* 0x000fc600028f0eff */
[----:B------:R-:W-:Y:S04]  /*10840*/  STL [R1+0x1e8], R113 ;  /* 0x0001e87101007387 */ /* 0x000fe80000100800 */
[----:B------:R0:W2:Y:S01]  /*10850*/  @P0 LDG.E.U16 R48, desc[UR20][R6.64] ;  /* 0x0000001406300981 */ /* 0x0000a2000c1e1500 */
[----:B------:R-:W-:-:S03]  /*10860*/  ISETP.GE.AND P3, PT, R8, RZ, PT ;  /* 0x000000ff0800720c */ /* 0x000fc60003f66270 */
[----:B------:R-:W2:Y:S01]  /*10870*/  LDL.LU R8, [R1+0x114] ;  /* 0x0001140001087983 */ /* 0x000ea20000300800 */
[----:B0-----:R-:W-:-:S03]  /*10880*/  IMAD R6, R4, UR5, RZ ;  /* 0x0000000504067c24 */ /* 0x001fc6000f8e02ff */
[----:B------:R0:W-:Y:S01]  /*10890*/  STL [R1+0x1e4], R5 ;  /* 0x0001e40501007387 */ /* 0x0001e20000100800 */
[----:B------:R-:W-:Y:S02]  /*108a0*/  @P0 IMAD.MOV.U32 R4, RZ, RZ, R113 ;  /* 0x000000ffff040224 */ /* 0x000fe400078e0071 */
[----:B------:R-:W-:Y:S01]  /*108b0*/  @!P4 IMAD.IADD R43, R43, 0x1, -R72 ;  /* 0x000000012b2bc824 */ /* 0x000fe200078e0a48 */
[C---:B------:R-:W-:Y:S01]  /*108c0*/  ISETP.GT.U32.AND P5, PT, R72.reuse, R109, PT ;  /* 0x0000006d4800720c */ /* 0x040fe20003fa4070 */
[----:B------:R-:W1:Y:S01]  /*108d0*/  LDCU UR5, c[0x0][0x3b0] ;  /* 0x00007600ff0577ac */ /* 0x000e620008000800 */
[----:B------:R0:W2:Y:S02]  /*108e0*/  @P0 LDG.E.U16 R47, desc[UR20][R4.64] ;  /* 0x00000014042f0981 */ /* 0x0000a4000c1e1500 */
[----:B------:R-:W-:Y:S01]  /*108f0*/  ISETP.GT.U32.AND P4, PT, R72, R43, PT ;  /* 0x0000002b4800720c */ /* 0x000fe20003f84070 */
[----:B0-----:R-:W-:Y:S01]  /*10900*/  IMAD.MOV.U32 R4, RZ, RZ, R111 ;  /* 0x000000ffff047224 */ /* 0x001fe200078e006f */
[----:B------:R-:W-:-:S03]  /*10910*/  LEA R5, P6, R6, R69, 0x1 ;  /* 0x0000004506057211 */ /* 0x000fc600078c08ff */
[----:B------:R-:W-:Y:S01]  /*10920*/  @!P3 IMAD.MOV R4, RZ, RZ, -R4 ;  /* 0x000000ffff04b224 */ /* 0x000fe200078e0a04 */
[----:B------:R-:W-:Y:S01]  /*10930*/  ISETP.GE.AND P3, PT, R110, RZ, PT ;  /* 0x000000ff6e00720c */ /* 0x000fe20003f66270 */
[----:B------:R0:W-:Y:S01]  /*10940*/  STL [R1+0x228], R5 ;  /* 0x0002280501007387 */ /* 0x0001e20000100800 */
[----:B------:R-:W-:-:S03]  /*10950*/  LEA.HI.X.SX32 R7, R6, R68, 0x1, P6 ;  /* 0x0000004406077211 */ /* 0x000fc600030f0eff */
[----:B------:R-:W2:Y:S01]  /*10960*/  LDL R110, [R1+0x8f0] ;  /* 0x0008f000016e7983 */ /* 0x000ea20000100800 */
[----:B------:R-:W-:Y:S01]  /*10970*/  SEL R6, R75, R4, !P1 ;  /* 0x000000044b067207 */ /* 0x000fe20004800000 */
[----:B------:R-:W-:-:S04]  /*10980*/  @P0 IMAD.MOV.U32 R4, RZ, RZ, R5 ;  /* 0x000000ffff040224 */ /* 0x000fc800078e0005 */
[----:B-1----:R-:W-:Y:S01]  /*10990*/  IMAD R6, R6, UR7, RZ ;  /* 0x0000000706067c24 */ /* 0x002fe2000f8e02ff */
[----:B------:R1:W-:Y:S01]  /*109a0*/  STL [R1+0x224], R7 ;  /* 0x0002240701007387 */ /* 0x0003e20000100800 */
[----:B0-----:R-:W-:Y:S01]  /*109b0*/  @P0 IMAD.MOV.U32 R5, RZ, RZ, R7 ;  /* 0x000000ffff050224 */ /* 0x001fe200078e0007 */
[----:B------:R-:W0:Y:S01]  /*109c0*/  LDCU UR7, c[0x0][0x3b0] ;  /* 0x00007600ff0777ac */ /* 0x000e220008000800 */
[--C-:B------:R-:W-:Y:S02]  /*109d0*/  @!P4 IMAD.IADD R43, R43, 0x1, -R72.reuse ;  /* 0x000000012b2bc824 */ /* 0x100fe400078e0a48 */
[----:B------:R-:W-:Y:S01]  /*109e0*/  @!P5 IMAD.IADD R109, R109, 0x1, -R72 ;  /* 0x000000016d6dd824 */ /* 0x000fe200078e0a48 */
[----:B------:R3:W2:Y:S01]  /*109f0*/  @P0 LDG.E.U16 R46, desc[UR20][R4.64] ;  /* 0x00000014042e0981 */ /* 0x0006a2000c1e1500 */
[----:B-1----:R-:W-:-:S03]  /*10a00*/  LEA R7, P4, R6, R69, 0x1 ;  /* 0x0000004506077211 */ /* 0x002fc600078808ff */
[----:B------:R1:W-:Y:S01]  /*10a10*/  STL [R1+0xd8], R43 ;  /* 0x0000d82b01007387 */ /* 0x0003e20000100800 */
[----:B------:R-:W-:-:S03]  /*10a20*/  LEA.HI.X.SX32 R6, R6, R68, 0x1, P4 ;  /* 0x0000004406067211 */ /* 0x000fc600020f0eff */
[----:B------:R0:W-:Y:S01]  /*10a30*/  STL [R1+0x268], R7 ;  /* 0x0002680701007387 */ /* 0x0001e20000100800 */
[----:B---3--:R-:W-:-:S03]  /*10a40*/  IMAD.MOV.U32 R4, RZ, RZ, R43 ;  /* 0x000000ffff047224 */ /* 0x008fc600078e002b */
[----:B------:R3:W-:Y:S01]  /*10a50*/  STL [R1+0x264], R6 ;  /* 0x0002640601007387 */ /* 0x0007e20000100800 */
[----:B------:R-:W-:-:S03]  /*10a60*/  IMAD.MOV.U32 R5, RZ, RZ, R109 ;  /* 0x000000ffff057224 */ /* 0x000fc600078e006d */
[----:B-1----:R-:W2:Y:S04]  /*10a70*/  LDL R43, [R1+0x854] ;  /* 0x00085400012b7983 */ /* 0x002ea80000100800 */
[----:B------:R-:W2:Y:S01]  /*10a80*/  LDL R109, [R1+0x8a0] ;  /* 0x0008a000016d7983 */ /* 0x000ea20000100800 */
[----:B------:R-:W-:Y:S02]  /*10a90*/  ISETP.GT.U32.AND P6, PT, R72, R45, PT ;  /* 0x0000002d4800720c */ /* 0x000fe40003fc4070 */
[----:B0-----:R-:W-:Y:S01]  /*10aa0*/  @P0 LOP3.LUT R7, R7, R6, RZ, 0x3c, !PT ;  /* 0x0000000607070212 */ /* 0x001fe200078e3cff */
[----:B------:R-:W-:-:S03]  /*10ab0*/  @!P3 IMAD.MOV R5, RZ, RZ, -R5 ;  /* 0x000000ffff05b224 */ /* 0x000fc600078e0a05 */
[----:B---3--:R-:W-:-:S07]  /*10ac0*/  @P0 LOP3.LUT R6, R7, R6, RZ, 0x3c, !PT ;  /* 0x0000000607060212 */ /* 0x008fce00078e3cff */
[----:B------:R-:W-:Y:S01]  /*10ad0*/  @!P6 IMAD.IADD R45, R45, 0x1, -R72 ;  /* 0x000000012d2de824 */ /* 0x000fe200078e0a48 */
[----:B------:R-:W-:Y:S02]  /*10ae0*/  PRMT R42, RZ, 0x7610, R42 ;  /* 0x00007610ff2a7816 */ /* 0x000fe4000000002a */
[----:B------:R-:W-:Y:S02]  /*10af0*/  @P0 LOP3.LUT R7, R7, R6, RZ, 0x3c, !PT ;  /* 0x0000000607070212 */ /* 0x000fe400078e3cff */
[----:B------:R-:W-:Y:S02]  /*10b00*/  SEL R5, R75, R5, !P1 ;  /* 0x000000054b057207 */ /* 0x000fe40004800000 */
[----:B------:R-:W-:Y:S01]  /*10b10*/  ISETP.GT.U32.AND P6, PT, R72, R153, PT ;  /* 0x000000994800720c */ /* 0x000fe20003fc4070 */
[----:B------:R0:W3:Y:S02]  /*10b20*/  @P0 LDG.E.U16 R42, desc[UR20][R6.64] ;  /* 0x00000014062a0981 */ /* 0x0000e4000c1e1500 */
[----:B0-----:R-:W-:Y:S01]  /*10b30*/  IMAD R6, R5, UR5, RZ ;  /* 0x0000000505067c24 */ /* 0x001fe2000f8e02ff */
[----:B------:R-:W-:-:S09]  /*10b40*/  PRMT R41, RZ, 0x7610, R41 ;  /* 0x00007610ff297816 */ /* 0x000fd20000000029 */
[----:B------:R-:W-:Y:S01]  /*10b50*/  @!P6 IMAD.IADD R153, R153, 0x1, -R72 ;  /* 0x000000019999e824 */ /* 0x000fe200078e0a48 */
[----:B------:R-:W-:Y:S01]  /*10b60*/  PRMT R40, RZ, 0x7610, R40 ;  /* 0x00007610ff287816 */ /* 0x000fe20000000028 */
[----:B------:R-:W0:Y:S01]  /*10b70*/  LDCU UR5, c[0x0][0x3b0] ;  /* 0x00007600ff0577ac */ /* 0x000e220008000800 */
[----:B------:R-:W-:Y:S02]  /*10b80*/  PRMT R39, RZ, 0x7610, R39 ;  /* 0x00007610ff277816 */ /* 0x000fe40000000027 */
[----:B----4-:R-:W-:Y:S02]  /*10b90*/  ISETP.GE.AND P5, PT, R112, RZ, PT ;  /* 0x000000ff7000720c */ /* 0x010fe40003fa6270 */
[----:B------:R-:W4:Y:S11]  /*10ba0*/  LDL.LU R112, [R1+0x120] ;  /* 0x0001200001707983 */ /* 0x000f360000300800 */
[----:B------:R-:W-:Y:S01]  /*10bb0*/  @!P5 IMAD.MOV R4, RZ, RZ, -R4 ;  /* 0x000000ffff04d224 */ /* 0x000fe200078e0a04 */
[----:B------:R-:W-:-:S02]  /*10bc0*/  ISETP.GT.U32.AND P5, PT, R72, R45, PT ;  /* 0x0000002d4800720c */ /* 0x000fc40003fa4070 */
[C---:B--2---:R-:W-:Y:S02]  /*10bd0*/  ISETP.GT.U32.AND P3, PT, R72.reuse, R8, PT ;  /* 0x000000084800720c */ /* 0x044fe40003f64070 */
[----:B------:R-:W-:Y:S02]  /*10be0*/  ISETP.GT.U32.AND P4, PT, R72, R44, PT ;  /* 0x0000002c4800720c */ /* 0x000fe40003f84070 */
[----:B------:R-:W-:-:S07]  /*10bf0*/  SEL R4, R75, R4, !P1 ;  /* 0x000000044b047207 */ /* 0x000fce0004800000 */
[--C-:B------:R-:W-:Y:S01]  /*10c00*/  @!P5 IMAD.IADD R45, R45, 0x1, -R72.reuse ;  /* 0x000000012d2dd824 */ /* 0x100fe200078e0a48 */
[-C--:B------:R-:W-:Y:S01]  /*10c10*/  LEA R7, P5, R6, R69.reuse, 0x1 ;  /* 0x0000004506077211 */ /* 0x080fe200078a08ff */
[----:B------:R-:W-:Y:S02]  /*10c20*/  IMAD R5, R4, UR7, RZ ;  /* 0x0000000704057c24 */ /* 0x000fe4000f8e02ff */
[--C-:B------:R-:W-:Y:S01]  /*10c30*/  @!P3 IMAD.IADD R8, R8, 0x1, -R72.reuse ;  /* 0x000000010808b824 */ /* 0x100fe200078e0a48 */
[----:B------:R-:W-:Y:S01]  /*10c40*/  LEA.HI.X.SX32 R6, R6, R68, 0x1, P5 ;  /* 0x0000004406067211 */ /* 0x000fe200028f0eff */
[----:B------:R-:W-:Y:S01]  /*10c50*/  @!P4 IMAD.IADD R44, R44, 0x1, -R72 ;  /* 0x000000012c2cc824 */ /* 0x000fe200078e0a48 */
[----:B------:R-:W-:Y:S01]  /*10c60*/  LEA R111, P6, R5, R69, 0x1 ;  /* 0x00000045056f7211 */ /* 0x000fe200078c08ff */
[----:B------:R-:W-:Y:S01]  /*10c70*/  IMAD.MOV.U32 R4, RZ, RZ, R45 ;  /* 0x000000ffff047224 */ /* 0x000fe200078e002d */
[C---:B------:R-:W-:Y:S01]  /*10c80*/  ISETP.GT.U32.AND P4, PT, R72.reuse, R8, PT ;  /* 0x000000084800720c */ /* 0x040fe20003f84070 */
[----:B------:R-:W1:Y:S01]  /*10c90*/  LDCU UR7, c[0x0][0x3b0] ;  /* 0x00007600ff0777ac */ /* 0x000e620008000800 */
[----:B------:R-:W-:-:S02]  /*10ca0*/  ISETP.GT.U32.AND P5, PT, R72, R44, PT ;  /* 0x0000002c4800720c */ /* 0x000fc40003fa4070 */
[----:B------:R-:W-:Y:S02]  /*10cb0*/  ISETP.GE.AND P3, PT, R110, RZ, PT ;  /* 0x000000ff6e00720c */ /* 0x000fe40003f66270 */
[----:B------:R-:W2:Y:S04]  /*10cc0*/  LDL.LU R110, [R1+0x11c] ;  /* 0x00011c00016e7983 */ /* 0x000ea80000300800 */
[----:B------:R0:W-:Y:S04]  /*10cd0*/  STL [R1+0x10c], R45 ;  /* 0x00010c2d01007387 */ /* 0x0001e80000100800 */
[----:B------:R1:W-:Y:S01]  /*10ce0*/  STL [R1+0x2a8], R7 ;  /* 0x0002a80701007387 */ /* 0x0003e20000100800 */
[----:B------:R-:W-:-:S03]  /*10cf0*/  LEA.HI.X.SX32 R5, R5, R68, 0x1, P6 ;  /* 0x0000004405057211 */ /* 0x000fc600030f0eff */
[----:B0-----:R-:W3:Y:S01]  /*10d00*/  LDL R45, [R1+0x874] ;  /* 0x00087400012d7983 */ /* 0x001ee20000100800 */
[----:B-1----:R-:W-:-:S03]  /*10d10*/  @P0 LOP3.LUT R7, R7, R6, RZ, 0x3c, !PT ;  /* 0x0000000607070212 */ /* 0x002fc600078e3cff */
[----:B------:R-:W-:Y:S01]  /*10d20*/  STL [R1+0x2e8], R111 ;  /* 0x0002e86f01007387 */ /* 0x000fe20000100800 */
[----:B------:R-:W-:-:S03]  /*10d30*/  @!P3 IMAD.MOV R4, RZ, RZ, -R4 ;  /* 0x000000ffff04b224 */ /* 0x000fc600078e0a04 */
[----:B------:R0:W-:Y:S01]  /*10d40*/  STL [R1+0x2a4], R6 ;  /* 0x0002a40601007387 */ /* 0x0001e20000100800 */
[----:B------:R-:W-:Y:S02]  /*10d50*/  ISETP.GT.U32.AND P6, PT, R72, R153, PT ;  /* 0x000000994800720c */ /* 0x000fe40003fc4070 */
[----:B------:R-:W-:Y:S02]  /*10d60*/  SEL R4, R75, R4, !P1 ;  /* 0x000000044b047207 */ /* 0x000fe40004800000 */
[----:B0-----:R-:W-:-:S04]  /*10d70*/  @P0 LOP3.LUT R6, R7, R6, RZ, 0x3c, !PT ;  /* 0x0000000607060212 */ /* 0x001fc800078e3cff */
[----:B------:R-:W-:Y:S01]  /*10d80*/  @P0 LOP3.LUT R7, R7, R6, RZ, 0x3c, !PT ;  /* 0x0000000607070212 */ /* 0x000fe200078e3cff */
[----:B------:R0:W-:Y:S01]  /*10d90*/  STL [R1+0x2e4], R5 ;  /* 0x0002e40501007387 */ /* 0x0001e20000100800 */
[--C-:B------:R-:W-:Y:S01]  /*10da0*/  @!P4 IMAD.IADD R8, R8, 0x1, -R72.reuse ;  /* 0x000000010808c824 */ /* 0x100fe200078e0a48 */
[----:B------:R-:W-:Y:S02]  /*10db0*/  ISETP.GE.AND P4, PT, R43, RZ, PT ;  /* 0x000000ff2b00720c */ /* 0x000fe40003f86270 */
[----:B------:R1:W3:Y:S01]  /*10dc0*/  @P0 LDG.E.U16 R41, desc[UR20][R6.64] ;  /* 0x0000001406290981 */ /* 0x0002e2000c1e1500 */
[----:B------:R-:W-:Y:S01]  /*10dd0*/  ISETP.GE.AND P3, PT, R109, RZ, PT ;  /* 0x000000ff6d00720c */ /* 0x000fe20003f66270 */
[--C-:B------:R-:W-:Y:S02]  /*10de0*/  @!P5 IMAD.IADD R44, R44, 0x1, -R72.reuse ;  /* 0x000000012c2cd824 */ /* 0x100fe400078e0a48 */
[----:B------:R-:W3:Y:S01]  /*10df0*/  LDL.LU R43, [R1+0x118] ;  /* 0x00011800012b7983 */ /* 0x000ee20000300800 */
[----:B------:R-:W-:-:S02]  /*10e00*/  @!P6 IMAD.IADD R153, R153, 0x1, -R72 ;  /* 0x000000019999e824 */ /* 0x000fc400078e0a48 */
[----:B-1----:R-:W-:Y:S02]  /*10e10*/  @P0 IMAD.MOV.U32 R6, RZ, RZ, R111 ;  /* 0x000000ffff060224 */ /* 0x002fe400078e006f */
[----:B------:R-:W-:Y:S02]  /*10e20*/  @P0 IMAD.MOV.U32 R7, RZ, RZ, R5 ;  /* 0x000000ffff070224 */ /* 0x000fe400078e0005 */
[----:B0-----:R-:W-:Y:S01]  /*10e30*/  IMAD R5, R4, UR11, RZ ;  /* 0x0000000b04057c24 */ /* 0x001fe2000f8e02ff */
[----:B------:R-:W-:Y:S04]  /*10e40*/  STL [R1+0x114], R8 ;  /* 0x0001140801007387 */ /* 0x000fe80000100800 */
[----:B------:R0:W3:Y:S01]  /*10e50*/  @P0 LDG.E.U16 R40, desc[UR20][R6.64] ;  /* 0x0000001406280981 */ /* 0x0000e2000c1e1500 */
[----:B------:R-:W-:Y:S01]  /*10e60*/  IMAD.MOV.U32 R4, RZ, RZ, R44 ;  /* 0x000000ffff047224 */ /* 0x000fe200078e002c */
[----:B------:R-:W-:Y:S01]  /*10e70*/  PRMT R38, RZ, 0x7610, R38 ;  /* 0x00007610ff267816 */ /* 0x000fe20000000026 */
[----:B------:R-:W-:Y:S01]  /*10e80*/  @!P4 IMAD.MOV R153, RZ, RZ, -R153 ;  /* 0x000000ffff99c224 */ /* 0x000fe200078e0a99 */
[----:B------:R1:W-:Y:S01]  /*10e90*/  STL [R1+0x110], R44 ;  /* 0x0001102c01007387 */ /* 0x0003e20000100800 */
[----:B------:R-:W-:Y:S01]  /*10ea0*/  PRMT R37, RZ, 0x7610, R37 ;  /* 0x00007610ff257816 */ /* 0x000fe20000000025 */
[----:B------:R-:W2:Y:S01]  /*10eb0*/  LDCU UR11, c[0x0][0x3b0] ;  /* 0x00007600ff0b77ac */ /* 0x000ea20008000800 */
[----:B0-----:R-:W-:-:S04]  /*10ec0*/  LEA R7, P6, R5, R69, 0x1 ;  /* 0x0000004505077211 */ /* 0x001fc800078c08ff */
[----:B-1----:R-:W-:Y:S01]  /*10ed0*/  LEA.HI.X.SX32 R44, R5, R68, 0x1, P6 ;  /* 0x00000044052c7211 */ /* 0x002fe200030f0eff */
[----:B------:R-:W-:Y:S01]  /*10ee0*/  STL [R1+0x320], R7 ;  /* 0x0003200701007387 */ /* 0x000fe20000100800 */
[----:B------:R-:W-:-:S03]  /*10ef0*/  @!P3 IMAD.MOV R4, RZ, RZ, -R4 ;  /* 0x000000ffff04b224 */ /* 0x000fc600078e0a04 */
[----:B------:R0:W-:Y:S04]  /*10f00*/  STL [R1+0x31c], R44 ;  /* 0x00031c2c01007387 */ /* 0x0001e80000100800 */
[----:B------:R-:W3:Y:S01]  /*10f10*/  LDL R111, [R1+0x8cc] ;  /* 0x0008cc00016f7983 */ /* 0x000ee20000100800 */
[----:B------:R-:W-:Y:S01]  /*10f20*/  SEL R6, R75, R4, !P1 ;  /* 0x000000044b067207 */ /* 0x000fe20004800000 */
[----:B------:R-:W-:Y:S02]  /*10f30*/  @P0 IMAD.MOV.U32 R4, RZ, RZ, R7 ;  /* 0x000000ffff040224 */ /* 0x000fe400078e0007 */
[----:B------:R-:W-:Y:S01]  /*10f40*/  @P0 IMAD.MOV.U32 R5, RZ, RZ, R44 ;  /* 0x000000ffff050224 */ /* 0x000fe200078e002c */
[----:B------:R-:W3:Y:S04]  /*10f50*/  LDL R113, [R1+0x8b0] ;  /* 0x0008b00001717983 */ /* 0x000ee80000100800 */
[----:B------:R1:W3:Y:S02]  /*10f60*/  @P0 LDG.E.U16 R39, desc[UR20][R4.64] ;  /* 0x0000001404270981 */ /* 0x0002e4000c1e1500 */
[----:B-1----:R-:W-:-:S02]  /*10f70*/  IMAD.MOV.U32 R4, RZ, RZ, R8 ;  /* 0x000000ffff047224 */ /* 0x002fc400078e0008 */
[----:B------:R-:W3:Y:S01]  /*10f80*/  LDL R8, [R1+0x908] ;  /* 0x0009080001087983 */ /* 0x000ee20000100800 */
[----:B------:R-:W-:Y:S01]  /*10f90*/  IMAD R6, R6, UR5, RZ ;  /* 0x0000000506067c24 */ /* 0x000fe2000f8e02ff */
[----:B------:R-:W-:Y:S01]  /*10fa0*/  SEL R153, R75, R153, !P1 ;  /* 0x000000994b997207 */ /* 0x000fe20004800000 */
[----:B------:R-:W1:Y:S01]  /*10fb0*/  LDCU UR5, c[0x0][0x3b0] ;  /* 0x00007600ff0577ac */ /* 0x000e620008000800 */
[----:B------:R-:W3:Y:S02]  /*10fc0*/  LDL.LU R109, [R1+0x12c] ;  /* 0x00012c00016d7983 */ /* 0x000ee40000300800 */
[C---:B------:R-:W-:Y:S01]  /*10fd0*/  LEA R5, P4, R6.reuse, R69, 0x1 ;  /* 0x0000004506057211 */ /* 0x040fe200078808ff */
[----:B------:R-:W-:Y:S01]  /*10fe0*/  IMAD R153, R153, UR7, RZ ;  /* 0x0000000799997c24 */ /* 0x000fe2000f8e02ff */
[----:B------:R-:W-:Y:S01]  /*10ff0*/  PRMT R36, RZ, 0x7610, R36 ;  /* 0x00007610ff247816 */ /* 0x000fe20000000024 */
[----:B------:R-:W0:Y:S01]  /*11000*/  LDCU UR7, c[0x0][0x3b0] ;  /* 0x00007600ff0777ac */ /* 0x000e220008000800 */
[----:B------:R-:W-:-:S02]  /*11010*/  LEA.HI.X.SX32 R115, R6, R68, 0x1, P4 ;  /* 0x0000004406737211 */ /* 0x000fc400020f0eff */
[----:B----4-:R-:W-:-:S13]  /*11020*/  ISETP.GT.U32.AND P5, PT, R72, R112, PT ;  /* 0x000000704800720c */ /* 0x010fda0003fa4070 */
[----:B------:R-:W-:-:S05]  /*11030*/  @!P5 IMAD.IADD R112, R112, 0x1, -R72 ;  /* 0x000000017070d824 */ /* 0x000fca00078e0a48 */
[C---:B------:R-:W-:Y:S02]  /*11040*/  ISETP.GT.U32.AND P5, PT, R72.reuse, R112, PT ;  /* 0x000000704800720c */ /* 0x040fe40003fa4070 */
[----:B--2---:R-:W-:Y:S02]  /*11050*/  ISETP.GT.U32.AND P6, PT, R72, R110, PT ;  /* 0x0000006e4800720c */ /* 0x004fe40003fc4070 */
[----:B---3--:R-:W-:Y:S02]  /*11060*/  ISETP.GE.AND P3, PT, R45, RZ, PT ;  /* 0x000000ff2d00720c */ /* 0x008fe40003f66270 */
[----:B------:R-:W2:Y:S09]  /*11070*/  LDL.LU R45, [R1+0x128] ;  /* 0x00012800012d7983 */ /* 0x000eb20000300800 */
[----:B------:R-:W-:Y:S01]  /*11080*/  @!P6 IMAD.IADD R110, R110, 0x1, -R72 ;  /* 0x000000016e6ee824 */ /* 0x000fe200078e0a48 */
[----:B0-----:R-:W3:Y:S01]  /*11090*/  LDL.LU R44, [R1+0x124] ;  /* 0x00012400012c7983 */ /* 0x001ee20000300800 */
[----:B------:R-:W-:Y:S01]  /*110a0*/  @!P3 IMAD.MOV R4, RZ, RZ, -R4 ;  /* 0x000000ffff04b224 */ /* 0x000fe200078e0a04 */
[----:B------:R-:W-:-:S04]  /*110b0*/  LEA R7, P3, R153, R69, 0x1 ;  /* 0x0000004599077211 */ /* 0x000fc800078608ff */
[----:B------:R-:W-:Y:S02]  /*110c0*/  LEA.HI.X.SX32 R114, R153, R68, 0x1, P3 ;  /* 0x0000004499727211 */ /* 0x000fe400018f0eff */
[C---:B------:R-:W-:Y:S01]  /*110d0*/  ISETP.GT.U32.AND P3, PT, R72.reuse, R110, PT ;  /* 0x0000006e4800720c */ /* 0x040fe20003f64070 */
[----:B------:R0:W-:Y:S01]  /*110e0*/  STL [R1+0x358], R5 ;  /* 0x0003580501007387 */ /* 0x0001e20000100800 */
[----:B------:R-:W-:Y:S02]  /*110f0*/  SEL R6, R75, R4, !P1 ;  /* 0x000000044b067207 */ /* 0x000fe40004800000 */
[----:B------:R-:W-:Y:S01]  /*11100*/  ISETP.GT.U32.AND P4, PT, R72, R43, PT ;  /* 0x0000002b4800720c */ /* 0x000fe20003f84070 */
[----:B------:R-:W-:Y:S02]  /*11110*/  @P0 IMAD.MOV.U32 R4, RZ, RZ, R5 ;  /* 0x000000ffff040224 */ /* 0x000fe400078e0005 */
[----:B0-----:R-:W-:-:S06]  /*11120*/  @P0 IMAD.MOV.U32 R5, RZ, RZ, R115 ;  /* 0x000000ffff050224 */ /* 0x001fcc00078e0073 */
[--C-:B------:R-:W-:Y:S01]  /*11130*/  @!P3 IMAD.IADD R110, R110, 0x1, -R72.reuse ;  /* 0x000000016e6eb824 */ /* 0x100fe200078e0a48 */
[----:B------:R0:W4:Y:S03]  /*11140*/  @P0 LDG.E.U16 R38, desc[UR20][R4.64] ;  /* 0x0000001404260981 */ /* 0x000126000c1e1500 */
[----:B------:R-:W-:Y:S02]  /*11150*/  @!P4 IMAD.IADD R43, R43, 0x1, -R72 ;  /* 0x000000012b2bc824 */ /* 0x000fe400078e0a48 */
[----:B------:R-:W-:Y:S02]  /*11160*/  IMAD R6, R6, UR4, RZ ;  /* 0x0000000406067c24 */ /* 0x000fe4000f8e02ff */
[----:B0-----:R-:W-:Y:S02]  /*11170*/  @P0 IMAD.MOV.U32 R4, RZ, RZ, R7 ;  /* 0x000000ffff040224 */ /* 0x001fe400078e0007 */
[----:B------:R-:W-:Y:S01]  /*11180*/  @P0 IMAD.MOV.U32 R5, RZ, RZ, R114 ;  /* 0x000000ffff050224 */ /* 0x000fe200078e0072 */
[----:B------:R-:W-:Y:S01]  /*11190*/  ISETP.GT.U32.AND P3, PT, R72, R43, PT ;  /* 0x0000002b4800720c */ /* 0x000fe20003f64070 */
[----:B------:R-:W-:-:S03]  /*111a0*/  @!P5 IMAD.IADD R112, R112, 0x1, -R72 ;  /* 0x000000017070d824 */ /* 0x000fc600078e0a48 */
[----:B------:R0:W4:Y:S01]  /*111b0*/  @P0 LDG.E.U16 R37, desc[UR20][R4.64] ;  /* 0x0000001404250981 */ /* 0x000122000c1e1500 */
[C---:B------:R-:W-:Y:S02]  /*111c0*/  LEA R154, P5, R6.reuse, R69, 0x1 ;  /* 0x00000045069a7211 */ /* 0x040fe400078a08ff */
[----:B------:R-:W-:Y:S01]  /*111d0*/  ISETP.GE.AND P4, PT, R111, RZ, PT ;  /* 0x000000ff6f00720c */ /* 0x000fe20003f86270 */
[----:B0-----:R-:W-:Y:S01]  /*111e0*/  IMAD.MOV.U32 R4, RZ, RZ, R110 ;  /* 0x000000ffff047224 */ /* 0x001fe200078e006e */
[----:B------:R-:W-:Y:S01]  /*111f0*/  ISETP.GE.AND P6, PT, R113, RZ, PT ;  /* 0x000000ff7100720c */ /* 0x000fe20003fc6270 */
[----:B------:R0:W-:Y:S01]  /*11200*/  STL [R1+0x390], R7 ;  /* 0x0003900701007387 */ /* 0x0001e20000100800 */
[----:B------:R-:W-:Y:S01]  /*11210*/  IMAD.MOV.U32 R5, RZ, RZ, R112 ;  /* 0x000000ffff057224 */ /* 0x000fe200078e0070 */
[----:B------:R-:W-:Y:S02]  /*11220*/  LEA.HI.X.SX32 R153, R6, R68, 0x1, P5 ;  /* 0x0000004406997211 */ /* 0x000fe400028f0eff */
[----:B------:R-:W-:Y:S06]  /*11230*/  STL [R1+0x354], R115 ;  /* 0x0003547301007387 */ /* 0x000fec0000100800 */
[----:B------:R-:W-:Y:S01]  /*11240*/  @!P4 IMAD.MOV R4, RZ, RZ, -R4 ;  /* 0x000000ffff04c224 */ /* 0x000fe200078e0a04 */
[----:B------:R-:W-:Y:S04]  /*11250*/  STL [R1+0x38c], R114 ;  /* 0x00038c7201007387 */ /* 0x000fe80000100800 */
[----:B------:R-:W4:Y:S01]  /*11260*/  LDL R112, [R1+0x93c] ;  /* 0x00093c0001707983 */ /* 0x000f220000100800 */
[----:B------:R-:W-:-:S03]  /*11270*/  ISETP.GE.AND P4, PT, R8, RZ, PT ;  /* 0x000000ff0800720c */ /* 0x000fc60003f86270 */
[----:B------:R-:W4:Y:S01]  /*11280*/  LDL R8, [R1+0x968] ;  /* 0x0009680001087983 */ /* 0x000f220000100800 */
[----:B------:R-:W-:Y:S02]  /*11290*/  @P0 IMAD.MOV.U32 R6, RZ, RZ, R154 ;  /* 0x000000ffff060224 */ /* 0x000fe400078e009a */
[----:B0-----:R-:W-:Y:S02]  /*112a0*/  @P0 IMAD.MOV.U32 R7, RZ, RZ, R153 ;  /* 0x000000ffff070224 */ /* 0x001fe400078e0099 */
[----:B------:R-:W-:Y:S02]  /*112b0*/  @!P6 IMAD.MOV R5, RZ, RZ, -R5 ;  /* 0x000000ffff05e224 */ /* 0x000fe400078e0a05 */
[----:B------:R-:W-:Y:S01]  /*112c0*/  @!P3 IMAD.IADD R43, R43, 0x1, -R72 ;  /* 0x000000012b2bb824 */ /* 0x000fe200078e0a48 */
[----:B------:R0:W4:Y:S04]  /*112d0*/  @P0 LDG.E.U16 R36, desc[UR20][R6.64] ;  /* 0x0000001406240981 */ /* 0x000128000c1e1500 */
[----:B------:R1:W-:Y:S01]  /*112e0*/  STL [R1+0x118], R43 ;  /* 0x0001182b01007387 */ /* 0x0003e20000100800 */
[----:B0-----:R-:W-:-:S02]  /*112f0*/  SEL R6, R75, R5, !P1 ;  /* 0x000000054b067207 */ /* 0x001fc40004800000 */
[----:B------:R-:W-:Y:S01]  /*11300*/  SEL R5, R75, R4, !P1 ;  /* 0x000000044b057207 */ /* 0x000fe20004800000 */
[----:B------:R-:W-:Y:S02]  /*11310*/  IMAD.MOV.U32 R4, RZ, RZ, R43 ;  /* 0x000000ffff047224 */ /* 0x000fe400078e002b */
[----:B-1----:R-:W4:Y:S01]  /*11320*/  LDL R43, [R1+0x998] ;  /* 0x00099800012b7983 */ /* 0x002f220000100800 */
[----:B------:R-:W-:Y:S01]  /*11330*/  ISETP.GT.U32.AND P5, PT, R72, R109, PT ;  /* 0x0000006d4800720c */ /* 0x000fe20003fa4070 */
[----:B------:R-:W-:Y:S01]  /*11340*/  IMAD R6, R6, UR5, RZ ;  /* 0x0000000506067c24 */ /* 0x000fe2000f8e02ff */
[----:B------:R-:W-:Y:S01]  /*11350*/  PRMT R35, RZ, 0x7610, R35 ;  /* 0x00007610ff237816 */ /* 0x000fe20000000023 */
[----:B------:R-:W4:Y:S01]  /*11360*/  LDL.LU R111, [R1+0x174] ;  /* 0x00017400016f7983 */ /* 0x000f220000300800 */
[----:B------:R-:W-:Y:S01]  /*11370*/  IMAD R5, R5, UR7, RZ ;  /* 0x0000000705057c24 */ /* 0x000fe2000f8e02ff */
[----:B------:R-:W-:Y:S01]  /*11380*/  PRMT R34, RZ, 0x7610, R34 ;  /* 0x00007610ff227816 */ /* 0x000fe20000000022 */
[----:B------:R-:W-:Y:S01]  /*11390*/  @!P4 IMAD.MOV R4, RZ, RZ, -R4 ;  /* 0x000000ffff04c224 */ /* 0x000fe200078e0a04 */
[----:B------:R-:W4:Y:S01]  /*113a0*/  LDL.LU R110, [R1+0x138] ;  /* 0x00013800016e7983 */ /* 0x000f220000300800 */
[----:B------:R-:W0:Y:S01]  /*113b0*/  LDCU UR5, c[0x0][0x3b0] ;  /* 0x00007600ff0577ac */ /* 0x000e220008000800 */
[----:B------:R-:W-:Y:S01]  /*113c0*/  PRMT R33, RZ, 0x7610, R33 ;  /* 0x00007610ff217816 */ /* 0x000fe20000000021 */
[----:B------:R-:W1:Y:S03]  /*113d0*/  LDCU UR7, c[0x0][0x3b0] ;  /* 0x00007600ff0777ac */ /* 0x000e660008000800 */
[----:B------:R-:W-:Y:S01]  /*113e0*/  @!P5 IMAD.IADD R109, R109, 0x1, -R72 ;  /* 0x000000016d6dd824 */ /* 0x000fe200078e0a48 */
[----:B------:R-:W-:-:S04]  /*113f0*/  LEA R7, P5, R5, R69, 0x1 ;  /* 0x0000004505077211 */ /* 0x000fc800078a08ff */
[----:B------:R-:W-:Y:S02]  /*11400*/  ISETP.GT.U32.AND P4, PT, R72, R109, PT ;  /* 0x0000006d4800720c */ /* 0x000fe40003f84070 */
[----:B------:R-:W-:-:S11]  /*11410*/  LEA.HI.X.SX32 R113, R5, R68, 0x1, P5 ;  /* 0x0000004405717211 */ /* 0x000fd600028f0eff */
[----:B------:R-:W-:Y:S01]  /*11420*/  @!P4 IMAD.IADD R109, R109, 0x1, -R72 ;  /* 0x000000016d6dc824 */ /* 0x000fe200078e0a48 */
[C---:B--2---:R-:W-:Y:S02]  /*11430*/  ISETP.GT.U32.AND P6, PT, R72.reuse, R45, PT ;  /* 0x0000002d4800720c */ /* 0x044fe40003fc4070 */
[----:B---3--:R-:W-:-:S11]  /*11440*/  ISETP.GT.U32.AND P3, PT, R72, R44, PT ;  /* 0x0000002c4800720c */ /* 0x008fd60003f64070 */
[----:B------:R-:W-:Y:S01]  /*11450*/  @!P6 IMAD.IADD R45, R45, 0x1, -R72 ;  /* 0x000000012d2de824 */ /* 0x000fe200078e0a48 */
[----:B------:R-:W-:-:S04]  /*11460*/  LEA R114, P6, R6, R69, 0x1 ;  /* 0x0000004506727211 */ /* 0x000fc800078c08ff */
[----:B------:R-:W-:Y:S02]  /*11470*/  LEA.HI.X.SX32 R115, R6, R68, 0x1, P6 ;  /* 0x0000004406737211 */ /* 0x000fe400030f0eff */
[----:B------:R-:W-:Y:S01]  /*11480*/  SEL R6, R75, R4, !P1 ;  /* 0x000000044b067207 */ /* 0x000fe20004800000 */
[----:B------:R-:W-:Y:S02]  /*11490*/  @P0 IMAD.MOV.U32 R4, RZ, RZ, R114 ;  /* 0x000000ffff040224 */ /* 0x000fe400078e0072 */
[----:B------:R-:W-:Y:S01]  /*114a0*/  @P0 IMAD.MOV.U32 R5, RZ, RZ, R115 ;  /* 0x000000ffff050224 */ /* 0x000fe200078e0073 */
[----:B------:R-:W-:Y:S01]  /*114b0*/  ISETP.GT.U32.AND P6, PT, R72, R45, PT ;  /* 0x0000002d4800720c */ /* 0x000fe20003fc4070 */
[----:B------:R-:W-:Y:S01]  /*114c0*/  STL [R1+0x10], R114 ;  /* 0x0000107201007387 */ /* 0x000fe20000100800 */
[----:B------:R-:W-:Y:S01]  /*114d0*/  IMAD R6, R6, UR11, RZ ;  /* 0x0000000b06067c24 */ /* 0x000fe2000f8e02ff */
[----:B------:R-:W2:Y:S02]  /*114e0*/  LDCU UR11, c[0x0][0x3b0] ;  /* 0x00007600ff0b77ac */ /* 0x000ea40008000800 */
[----:B------:R-:W-:Y:S04]  /*114f0*/  STL [R1+0x50], R7 ;  /* 0x0000500701007387 */ /* 0x000fe80000100800 */
[----:B------:R3:W2:Y:S04]  /*11500*/  @P0 LDG.E.U16 R35, desc[UR20][R4.64] ;  /* 0x0000001404230981 */ /* 0x0006a8000c1e1500 */
[----:B------:R-:W-:Y:S04]  /*11510*/  STL [R1+0xc], R115 ;  /* 0x00000c7301007387 */ /* 0x000fe80000100800 */
[----:B------:R0:W-:Y:S01]  /*11520*/  STL [R1+0x4c], R113 ;  /* 0x00004c7101007387 */ /* 0x0001e20000100800 */
[----:B---3--:R-:W-:-:S02]  /*11530*/  @P0 IMAD.MOV.U32 R4, RZ, RZ, R7 ;  /* 0x000000ffff040224 */ /* 0x008fc400078e0007 */
[----:B------:R-:W-:Y:S02]  /*11540*/  @P0 IMAD.MOV.U32 R5, RZ, RZ, R113 ;  /* 0x000000ffff050224 */ /* 0x000fe400078e0071 */
[----:B------:R-:W-:-:S03]  /*11550*/  @!P3 IMAD.IADD R44, R44, 0x1, -R72 ;  /* 0x000000012c2cb824 */ /* 0x000fc600078e0a48 */
[----:B------:R3:W2:Y:S01]  /*11560*/  @P0 LDG.E.U16 R34, desc[UR20][R4.64] ;  /* 0x0000001404220981 */ /* 0x0006a2000c1e1500 */
[----:B------:R-:W-:Y:S01]  /*11570*/  @!P6 IMAD.IADD R45, R45, 0x1, -R72 ;  /* 0x000000012d2de824 */ /* 0x000fe200078e0a48 */
[----:B---3--:R-:W-:Y:S01]  /*11580*/  LEA R4, P3, R6, R69, 0x1 ;  /* 0x0000004506047211 */ /* 0x008fe200078608ff */
[----:B------:R-:W-:-:S03]  /*11590*/  IMAD.MOV.U32 R5, RZ, RZ, R109 ;  /* 0x000000ffff057224 */ /* 0x000fc600078e006d */
[----:B------:R-:W-:Y:S02]  /*115a0*/  LEA.HI.X.SX32 R6, R6, R68, 0x1, P3 ;  /* 0x0000004406067211 */ /* 0x000fe400018f0eff */
[----:B----4-:R-:W-:Y:S02]  /*115b0*/  ISETP.GE.AND P5, PT, R112, RZ, PT ;  /* 0x000000ff7000720c */ /* 0x010fe40003fa6270 */
[----:B------:R-:W-:Y:S02]  /*115c0*/  ISETP.GE.AND P4, PT, R8, RZ, PT ;  /* 0x000000ff0800720c */ /* 0x000fe40003f86270 */
[----:B------:R-:W3:Y:S04]  /*115d0*/  LDL.LU R8, [R1+0x134] ;  /* 0x0001340001087983 */ /* 0x000ee80000300800 */
[----:B------:R-:W-:Y:S05]  /*115e0*/  STL [R1+0x90], R4 ;  /* 0x0000900401007387 */ /* 0x000fea0000100800 */
[----:B------:R-:W-:Y:S01]  /*115f0*/  @!P5 IMAD.MOV R5, RZ, RZ, -R5 ;  /* 0x000000ffff05d224 */ /* 0x000fe200078e0a05 */
[----:B------:R-:W-:Y:S04]  /*11600*/  STL [R1+0x128], R45 ;  /* 0x0001282d01007387 */ /* 0x000fe80000100800 */
[----:B------:R4:W-:Y:S04]  /*11610*/  STL [R1+0x8c], R6 ;  /* 0x00008c0601007387 */ /* 0x0009e80000100800 */
[----:B0-----:R-:W3:Y:S01]  /*11620*/  LDL R113, [R1+0x9cc] ;  /* 0x0009cc0001717983 */ /* 0x001ee20000100800 */
[----:B------:R-:W-:-:S03]  /*11630*/  ISETP.GE.AND P5, PT, R43, RZ, PT ;  /* 0x000000ff2b00720c */ /* 0x000fc60003fa6270 */
[----:B------:R-:W3:Y:S01]  /*11640*/  LDL R43, [R1+0x9f8] ;  /* 0x0009f800012b7983 */ /* 0x000ee20000100800 */
[C---:B------:R-:W-:Y:S01]  /*11650*/  ISETP.GT.U32.AND P3, PT, R72.reuse, R44, PT ;  /* 0x0000002c4800720c */ /* 0x040fe20003f64070 */
[----:B------:R-:W-:Y:S02]  /*11660*/  @P0 IMAD.MOV.U32 R7, RZ, RZ, R6 ;  /* 0x000000ffff070224 */ /* 0x000fe400078e0006 */
[----:B----4-:R-:W-:Y:S01]  /*11670*/  @P0 IMAD.MOV.U32 R6, RZ, RZ, R4 ;  /* 0x000000ffff060224 */ /* 0x010fe200078e0004 */
[----:B------:R-:W-:Y:S01]  /*11680*/  ISETP.GT.U32.AND P6, PT, R72, R111, PT ;  /* 0x0000006f4800720c */ /* 0x000fe20003fc4070 */
[----:B------:R-:W-:-:S03]  /*11690*/  IMAD.MOV.U32 R4, RZ, RZ, R45 ;  /* 0x000000ffff047224 */ /* 0x000fc600078e002d */
[----:B------:R0:W4:Y:S01]  /*116a0*/  @P0 LDG.E.U16 R33, desc[UR20][R6.64] ;  /* 0x0000001406210981 */ /* 0x000122000c1e1500 */
[----:B------:R-:W-:Y:S01]  /*116b0*/  @!P4 IMAD.MOV R4, RZ, RZ, -R4 ;  /* 0x000000ffff04c224 */ /* 0x000fe200078e0a04 */
[----:B------:R-:W-:-:S03]  /*116c0*/  ISETP.GT.U32.AND P4, PT, R72, R110, PT ;  /* 0x0000006e4800720c */ /* 0x000fc60003f84070 */
[----:B------:R-:W-:Y:S01]  /*116d0*/  @!P3 IMAD.IADD R44, R44, 0x1, -R72 ;  /* 0x000000012c2cb824 */ /* 0x000fe200078e0a48 */
[C---:B0-----:R-:W-:Y:S02]  /*116e0*/  SEL R6, R75.reuse, R5, !P1 ;  /* 0x000000054b067207 */ /* 0x041fe40004800000 */
[----:B------:R-:W-:Y:S02]  /*116f0*/  SEL R5, R75, R4, !P1 ;  /* 0x000000044b057207 */ /* 0x000fe40004800000 */
[----:B------:R0:W-:Y:S01]  /*11700*/  STL [R1+0x124], R44 ;  /* 0x0001242c01007387 */ /* 0x0001e20000100800 */
[----:B------:R-:W-:Y:S01]  /*11710*/  IMAD R6, R6, UR5, RZ ;  /* 0x0000000506067c24 */ /* 0x000fe2000f8e02ff */
[----:B------:R-:W-:Y:S01]  /*11720*/  PRMT R32, RZ, 0x7610, R32 ;  /* 0x00007610ff207816 */ /* 0x000fe20000000020 */
[----:B------:R-:W-:Y:S01]  /*11730*/  IMAD.MOV.U32 R4, RZ, RZ, R44 ;  /* 0x000000ffff047224 */ /* 0x000fe200078e002c */
[----:B------:R-:W4:Y:S01]  /*11740*/  LDL R109, [R1+0xa00] ;  /* 0x000a0000016d7983 */ /* 0x000f220000100800 */
[----:B------:R-:W-:Y:S01]  /*11750*/  @!P6 IMAD.IADD R111, R111, 0x1, -R72 ;  /* 0x000000016f6fe824 */ /* 0x000fe200078e0a48 */
[CC--:B------:R-:W-:Y:S01]  /*11760*/  LEA R45, P6, R6.reuse, R69.reuse, 0x1 ;  /* 0x00000045062d7211 */ /* 0x0c0fe200078c08ff */
[----:B-1----:R-:W-:Y:S01]  /*11770*/  IMAD R5, R5, UR7, RZ ;  /* 0x0000000705057c24 */ /* 0x002fe2000f8e02ff */
[----:B------:R-:W4:Y:S01]  /*11780*/  LDL.LU R112, [R1+0x1b8] ;  /* 0x0001b80001707983 */ /* 0x000f220000300800 */
[----:B------:R-:W-:Y:S01]  /*11790*/  @!P5 IMAD.MOV R4, RZ, RZ, -R4 ;  /* 0x000000ffff04d224 */ /* 0x000fe200078e0a04 */
[----:B------:R-:W-:Y:S01]  /*117a0*/  LEA.HI.X.SX32 R115, R6, R68, 0x1, P6 ;  /* 0x0000004406737211 */ /* 0x000fe200030f0eff */
[----:B------:R-:W-:Y:S01]  /*117b0*/  @!P4 IMAD.IADD R110, R110, 0x1, -R72 ;  /* 0x000000016e6ec824 */ /* 0x000fe200078e0a48 */
[----:B0-----:R-:W4:Y:S01]  /*117c0*/  LDL.LU R44, [R1+0x1b4] ;  /* 0x0001b400012c7983 */ /* 0x001f220000300800 */
[----:B------:R-:W-:Y:S01]  /*117d0*/  LEA R7, P5, R5, R69, 0x1 ;  /* 0x0000004505077211 */ /* 0x000fe200078a08ff */
[----:B------:R-:W0:Y:S01]  /*117e0*/  LDCU UR5, c[0x0][0x3b0] ;  /* 0x00007600ff0577ac */ /* 0x000e220008000800 */
[----:B------:R-:W-:Y:S01]  /*117f0*/  SEL R6, R75, R4, !P1 ;  /* 0x000000044b067207 */ /* 0x000fe20004800000 */
[----:B------:R-:W-:Y:S01]  /*11800*/  @P0 IMAD.MOV.U32 R4, RZ, RZ, R45 ;  /* 0x000000ffff040224 */ /* 0x000fe200078e002d */
[----:B------:R-:W-:Y:S01]  /*11810*/  LEA.HI.X.SX32 R114, R5, R68, 0x1, P5 ;  /* 0x0000004405727211 */ /* 0x000fe200028f0eff */
[----:B------:R-:W-:Y:S01]  /*11820*/  @P0 IMAD.MOV.U32 R5, RZ, RZ, R115 ;  /* 0x000000ffff050224 */ /* 0x000fe200078e0073 */
[----:B------:R-:W-:Y:S01]  /*11830*/  PRMT R31, RZ, 0x7610, R31 ;  /* 0x00007610ff1f7816 */ /* 0x000fe2000000001f */
[----:B--2---:R-:W-:Y:S01]  /*11840*/  IMAD R6, R6, UR11, RZ ;  /* 0x0000000b06067c24 */ /* 0x004fe2000f8e02ff */
[----:B------:R-:W-:Y:S01]  /*11850*/  STL [R1+0xd0], R45 ;  /* 0x0000d02d01007387 */ /* 0x000fe20000100800 */
[----:B------:R-:W-:Y:S01]  /*11860*/  ISETP.GT.U32.AND P3, PT, R72, R111, PT ;  /* 0x0000006f4800720c */ /* 0x000fe20003f64070 */
[----:B------:R-:W1:Y:S02]  /*11870*/  LDCU UR7, c[0x0][0x3b0] ;  /* 0x00007600ff0777ac */ /* 0x000e640008000800 */
[----:B------:R2:W4:Y:S01]  /*11880*/  @P0 LDG.E.U16 R32, desc[UR20][R4.64] ;  /* 0x0000001404200981 */ /* 0x000522000c1e1500 */
[----:B------:R-:W-:Y:S01]  /*11890*/  PRMT R30, RZ, 0x7610, R30 ;  /* 0x00007610ff1e7816 */ /* 0x000fe2000000001e */
[----:B------:R-:W0:Y:S02]  /*118a0*/  LDCU UR11, c[0x0][0x3b0] ;  /* 0x00007600ff0b77ac */ /* 0x000e240008000800 */
[----:B------:R2:W-:Y:S02]  /*118b0*/  STL [R1+0x130], R7 ;  /* 0x0001300701007387 */ /* 0x0005e40000100800 */
[----:B--2---:R-:W-:-:S02]  /*118c0*/  @P0 IMAD.MOV.U32 R4, RZ, RZ, R7 ;  /* 0x000000ffff040224 */ /* 0x004fc400078e0007 */
[----:B------:R-:W-:Y:S01]  /*118d0*/  STL [R1+0xcc], R115 ;  /* 0x0000cc7301007387 */ /* 0x000fe20000100800 */
[----:B------:R-:W-:-:S03]  /*118e0*/  LEA R7, P6, R6, R69, 0x1 ;  /* 0x0000004506077211 */ /* 0x000fc600078c08ff */
[----:B------:R-:W2:Y:S01]  /*118f0*/  LDL.LU R45, [R1+0x238] ;  /* 0x00023800012d7983 */ /* 0x000ea20000300800 */
[----:B------:R-:W-:-:S03]  /*11900*/  @P0 IMAD.MOV.U32 R5, RZ, RZ, R114 ;  /* 0x000000ffff050224 */ /* 0x000fc600078e0072 */
[----:B------:R-:W-:Y:S04]  /*11910*/  STL [R1+0x12c], R114 ;  /* 0x00012c7201007387 */ /* 0x000fe80000100800 */
[----:B------:R-:W-:Y:S04]  /*11920*/  STL [R1+0x170], R7 ;  /* 0x0001700701007387 */ /* 0x000fe80000100800 */
[----:B------:R0:W2:Y:S01]  /*11930*/  @P0 LDG.E.U16 R31, desc[UR20][R4.64] ;  /* 0x00000014041f0981 */ /* 0x0000a2000c1e1500 */
[----:B------:R-:W-:Y:S01]  /*11940*/  @!P3 IMAD.IADD R111, R111, 0x1, -R72 ;  /* 0x000000016f6fb824 */ /* 0x000fe200078e0a48 */
[----:B0-----:R-:W-:-:S05]  /*11950*/  LEA.HI.X.SX32 R4, R6, R68, 0x1, P6 ;  /* 0x0000004406047211 */ /* 0x001fca00030f0eff */
[----:B------:R-:W-:Y:S01]  /*11960*/  @P0 IMAD.MOV.U32 R5, RZ, RZ, R4 ;  /* 0x000000ffff050224 */ /* 0x000fe200078e0004 */
[----:B---3--:R-:W-:-:S13]  /*11970*/  ISETP.GT.U32.AND P4, PT, R72, R8, PT ;  /* 0x000000084800720c */ /* 0x008fda0003f84070 */
[----:B------:R-:W-:Y:S01]  /*11980*/  @!P4 IMAD.IADD R8, R8, 0x1, -R72 ;  /* 0x000000010808c824 */ /* 0x000fe200078e0a48 */
[----:B------:R-:W-:Y:S02]  /*11990*/  ISETP.GE.AND P4, PT, R43, RZ, PT ;  /* 0x000000ff2b00720c */ /* 0x000fe40003f86270 */
[----:B------:R-:W3:Y:S04]  /*119a0*/  LDL.LU R43, [R1+0x178] ;  /* 0x00017800012b7983 */ /* 0x000ee80000300800 */
[----:B------:R0:W-:Y:S01]  /*119b0*/  STL [R1+0x16c], R4 ;  /* 0x00016c0401007387 */ /* 0x0001e20000100800 */
[----:B------:R-:W-:-:S03]  /*119c0*/  ISETP.GE.AND P3, PT, R113, RZ, PT ;  /* 0x000000ff7100720c */ /* 0x000fc60003f66270 */
[----:B------:R-:W3:Y:S01]  /*119d0*/  LDL R113, [R1+0x9bc] ;  /* 0x0009bc0001717983 */ /* 0x000ee20000100800 */
[----:B0-----:R-:W-:-:S05]  /*119e0*/  @P0 IMAD.MOV.U32 R4, RZ, RZ, R7 ;  /* 0x000000ffff040224 */ /* 0x001fca00078e0007 */
[----:B------:R0:W3:Y:S02]  /*119f0*/  @P0 LDG.E.U16 R30, desc[UR20][R4.64] ;  /* 0x00000014041e0981 */ /* 0x0000e4000c1e1500 */
[----:B0-----:R-:W-:Y:S02]  /*11a00*/  IMAD.MOV.U32 R5, RZ, RZ, R111 ;  /* 0x000000ffff057224 */ /* 0x001fe400078e006f */
[----:B------:R-:W3:Y:S01]  /*11a10*/  LDL R111, [R1+0x974] ;  /* 0x00097400016f7983 */ /* 0x000ee20000100800 */
[C---:B------:R-:W-:Y:S02]  /*11a20*/  ISETP.GT.U32.AND P5, PT, R72.reuse, R110, PT ;  /* 0x0000006e4800720c */ /* 0x040fe40003fa4070 */
[C---:B------:R-:W-:Y:S01]  /*11a30*/  ISETP.GT.U32.AND P6, PT, R72.reuse, R8, PT ;  /* 0x000000084800720c */ /* 0x040fe20003fc4070 */
[----:B------:R-:W-:Y:S01]  /*11a40*/  @!P3 IMAD.MOV R5, RZ, RZ, -R5 ;  /* 0x000000ffff05b224 */ /* 0x000fe200078e0a05 */
[----:B----4-:R-:W-:-:S09]  /*11a50*/  ISETP.GT.U32.AND P3, PT, R72, R44, PT ;  /* 0x0000002c4800720c */ /* 0x010fd20003f64070 */
[----:B------:R-:W-:Y:S01]  /*11a60*/  @!P5 IMAD.IADD R110, R110, 0x1, -R72 ;  /* 0x000000016e6ed824 */ /* 0x000fe200078e0a48 */
[----:B------:R-:W-:-:S03]  /*11a70*/  ISETP.GT.U32.AND P5, PT, R72, R112, PT ;  /* 0x000000704800720c */ /* 0x000fc60003fa4070 */
[----:B------:R-:W-:Y:S01]  /*11a80*/  IMAD.MOV.U32 R4, RZ, RZ, R110 ;  /* 0x000000ffff047224 */ /* 0x000fe200078e006e */
[----:B------:R-:W-:Y:S01]  /*11a90*/  SEL R6, R75, R5, !P1 ;  /* 0x000000054b067207 */ /* 0x000fe20004800000 */
[----:B------:R-:W-:Y:S02]  /*11aa0*/  @!P6 IMAD.IADD R8, R8, 0x1, -R72 ;  /* 0x000000010808e824 */ /* 0x000fe400078e0a48 */
[----:B------:R-:W-:Y:S01]  /*11ab0*/  @!P4 IMAD.MOV R4, RZ, RZ, -R4 ;  /* 0x000000ffff04c224 */ /* 0x000fe200078e0a04 */
[----:B------:R-:W-:Y:S01]  /*11ac0*/  ISETP.GE.AND P4, PT, R109, RZ, PT ;  /* 0x000000ff6d00720c */ /* 0x000fe20003f86270 */
[----:B------:R-:W-:Y:S01]  /*11ad0*/  IMAD R6, R6, UR5, RZ ;  /* 0x0000000506067c24 */ /* 0x000fe2000f8e02ff */
[----:B------:R0:W-:Y:S01]  /*11ae0*/  STL [R1+0x134], R8 ;  /* 0x0001340801007387 */ /* 0x0001e20000100800 */
[----:B------:R-:W-:Y:S01]  /*11af0*/  @!P3 IMAD.IADD R44, R44, 0x1, -R72 ;  /* 0x000000012c2cb824 */ /* 0x000fe200078e0a48 */
[----:B------:R-:W-:Y:S01]  /*11b00*/  SEL R5, R75, R4, !P1 ;  /* 0x000000044b057207 */ /* 0x000fe20004800000 */
[----:B------:R-:W-:Y:S01]  /*11b10*/  IMAD.MOV.U32 R4, RZ, RZ, R8 ;  /* 0x000000ffff047224 */ /* 0x000fe200078e0008 */
[----:B------:R-:W4:Y:S01]  /*11b20*/  LDL R109, [R1+0x938] ;  /* 0x00093800016d7983 */ /* 0x000f220000100800 */
[----:B------:R-:W-:Y:S01]  /*11b30*/  @!P5 IMAD.IADD R112, R112, 0x1, -R72 ;  /* 0x000000017070d824 */ /* 0x000fe200078e0a48 */
[----:B------:R-:W-:Y:S01]  /*11b40*/  PRMT R29, RZ, 0x7610, R29 ;  /* 0x00007610ff1d7816 */ /* 0x000fe2000000001d */
[----:B------:R-:W3:Y:S01]  /*11b50*/  LDCU UR5, c[0x0][0x3b0] ;  /* 0x00007600ff0577ac */ /* 0x000ee20008000800 */
[----:B------:R-:W4:Y:S01]  /*11b60*/  LDL.LU R110, [R1+0x1f4] ;  /* 0x0001f400016e7983 */ /* 0x000f220000300800 */
[----:B-1----:R-:W-:Y:S01]  /*11b70*/  IMAD R5, R5, UR7, RZ ;  /* 0x0000000705057c24 */ /* 0x002fe2000f8e02ff */
[----:B------:R-:W-:Y:S01]  /*11b80*/  LEA R115, P5, R6, R69, 0x1 ;  /* 0x0000004506737211 */ /* 0x000fe200078a08ff */
[----:B------:R-:W-:Y:S01]  /*11b90*/  @!P4 IMAD.MOV R4, RZ, RZ, -R4 ;  /* 0x000000ffff04c224 */ /* 0x000fe200078e0a04 */
[----:B0-----:R-:W4:Y:S01]  /*11ba0*/  LDL.LU R8, [R1+0x1f8] ;  /* 0x0001f80001087983 */ /* 0x001f220000300800 */
[----:B--2---:R-:W-:Y:S01]  /*11bb0*/  ISETP.GT.U32.AND P6, PT, R72, R45, PT ;  /* 0x0000002d4800720c */ /* 0x004fe20003fc4070 */
[----:B------:R-:W0:Y:S01]  /*11bc0*/  LDCU UR7, c[0x0][0x3b0] ;  /* 0x00007600ff0777ac */ /* 0x000e220008000800 */
[----:B------:R-:W-:-:S02]  /*11bd0*/  LEA R7, P3, R5, R69, 0x1 ;  /* 0x0000004505077211 */ /* 0x000fc400078608ff */
[----:B------:R-:W-:Y:S02]  /*11be0*/  LEA.HI.X.SX32 R116, R6, R68, 0x1, P5 ;  /* 0x0000004406747211 */ /* 0x000fe400028f0eff */
[C---:B------:R-:W-:Y:S02]  /*11bf0*/  ISETP.GT.U32.AND P4, PT, R72.reuse, R112, PT ;  /* 0x000000704800720c */ /* 0x040fe40003f84070 */
[----:B------:R-:W-:Y:S01]  /*11c00*/  LEA.HI.X.SX32 R114, R5, R68, 0x1, P3 ;  /* 0x0000004405727211 */ /* 0x000fe200018f0eff */
[----:B------:R-:W-:Y:S01]  /*11c10*/  @P0 IMAD.MOV.U32 R5, RZ, RZ, R116 ;  /* 0x000000ffff050224 */ /* 0x000fe200078e0074 */
[----:B------:R-:W-:Y:S01]  /*11c20*/  SEL R6, R75, R4, !P1 ;  /* 0x000000044b067207 */ /* 0x000fe20004800000 */
[----:B------:R-:W-:Y:S01]  /*11c30*/  @P0 IMAD.MOV.U32 R4, RZ, RZ, R115 ;  /* 0x000000ffff040224 */ /* 0x000fe200078e0073 */
[----:B------:R-:W-:Y:S02]  /*11c40*/  ISETP.GT.U32.AND P3, PT, R72, R44, PT ;  /* 0x0000002c4800720c */ /* 0x000fe40003f64070 */
[----:B------:R-:W-:-:S02]  /*11c50*/  PRMT R28, RZ, 0x7610, R28 ;  /* 0x00007610ff1c7816 */ /* 0x000fc4000000001c */
[----:B------:R1:W2:Y:S01]  /*11c60*/  @P0 LDG.E.U16 R29, desc[UR20][R4.64] ;  /* 0x00000014041d0981 */ /* 0x0002a2000c1e1500 */
[----:B------:R-:W-:Y:S01]  /*11c70*/  IMAD R6, R6, UR11, RZ ;  /* 0x0000000b06067c24 */ /* 0x000fe2000f8e02ff */
[----:B------:R-:W-:Y:S01]  /*11c80*/  PRMT R27, RZ, 0x7610, R27 ;  /* 0x00007610ff1b7816 */ /* 0x000fe2000000001b */
[--C-:B------:R-:W-:Y:S01]  /*11c90*/  @!P4 IMAD.IADD R112, R112, 0x1, -R72.reuse ;  /* 0x000000017070c824 */ /* 0x100fe200078e0a48 */
[----:B------:R-:W-:Y:S01]  /*11ca0*/  STL [R1+0x1b0], R115 ;  /* 0x0001b07301007387 */ /* 0x000fe20000100800 */
[----:B------:R-:W-:Y:S01]  /*11cb0*/  @!P6 IMAD.IADD R45, R45, 0x1, -R72 ;  /* 0x000000012d2de824 */ /* 0x000fe200078e0a48 */
[----:B------:R-:W0:Y:S01]  /*11cc0*/  LDCU UR11, c[0x0][0x3b0] ;  /* 0x00007600ff0b77ac */ /* 0x000e220008000800 */
[----:B-1----:R-:W-:Y:S02]  /*11cd0*/  @P0 IMAD.MOV.U32 R4, RZ, RZ, R7 ;  /* 0x000000ffff040224 */ /* 0x002fe400078e0007 */
[----:B------:R-:W-:-:S05]  /*11ce0*/  @P0 IMAD.MOV.U32 R5, RZ, RZ, R114 ;  /* 0x000000ffff050224 */ /* 0x000fca00078e0072 */
[----:B------:R1:W2:Y:S01]  /*11cf0*/  @P0 LDG.E.U16 R28, desc[UR20][R4.64] ;  /* 0x00000014041c0981 */ /* 0x0002a2000c1e1500 */
[----:B------:R-:W-:-:S03]  /*11d00*/  @!P3 IMAD.IADD R44, R44, 0x1, -R72 ;  /* 0x000000012c2cb824 */ /* 0x000fc600078e0a48 */
[----:B------:R0:W-:Y:S01]  /*11d10*/  STL [R1+0x1f0], R7 ;  /* 0x0001f00701007387 */ /* 0x0001e20000100800 */
[----:B-1----:R-:W-:-:S03]  /*11d20*/  LEA R4, P4, R6, R69, 0x1 ;  /* 0x0000004506047211 */ /* 0x002fc600078808ff */
[----:B------:R-:W-:Y:S01]  /*11d30*/  STL [R1+0x1ac], R116 ;  /* 0x0001ac7401007387 */ /* 0x000fe20000100800 */
[----:B------:R-:W-:-:S03]  /*11d40*/  LEA.HI.X.SX32 R6, R6, R68, 0x1, P4 ;  /* 0x0000004406067211 */ /* 0x000fc600020f0eff */
[----:B------:R-:W-:Y:S04]  /*11d50*/  STL [R1+0x1ec], R114 ;  /* 0x0001ec7201007387 */ /* 0x000fe80000100800 */
[----:B------:R-:W-:Y:S01]  /*11d60*/  STL [R1+0x230], R4 ;  /* 0x0002300401007387 */ /* 0x000fe20000100800 */
[----:B0-----:R-:W-:Y:S02]  /*11d70*/  @P0 IMAD.MOV.U32 R7, RZ, RZ, R6 ;  /* 0x000000ffff070224 */ /* 0x001fe400078e0006 */
[----:B------:R-:W-:Y:S01]  /*11d80*/  IMAD.MOV.U32 R5, RZ, RZ, R112 ;  /* 0x000000ffff057224 */ /* 0x000fe200078e0070 */
[----:B---3--:R-:W-:Y:S02]  /*11d90*/  ISETP.GT.U32.AND P5, PT, R72, R43, PT ;  /* 0x0000002b4800720c */ /* 0x008fe40003fa4070 */
[----:B------:R-:W-:-:S11]  /*11da0*/  ISETP.GE.AND P6, PT, R113, RZ, PT ;  /* 0x000000ff7100720c */ /* 0x000fd60003fc6270 */
[----:B------:R-:W-:-:S05]  /*11db0*/  @!P5 IMAD.IADD R43, R43, 0x1, -R72 ;  /* 0x000000012b2bd824 */ /* 0x000fca00078e0a48 */
[----:B------:R-:W-:Y:S02]  /*11dc0*/  ISETP.GT.U32.AND P3, PT, R72, R43, PT ;  /* 0x0000002b4800720c */ /* 0x000fe40003f64070 */
[----:B------:R-:W-:Y:S02]  /*11dd0*/  ISETP.GE.AND P5, PT, R111, RZ, PT ;  /* 0x000000ff6f00720c */ /* 0x000fe40003fa6270 */
[----:B------:R-:W3:Y:S04]  /*11de0*/  LDL.LU R111, [R1+0x54] ;  /* 0x00005400016f7983 */ /* 0x000ee80000300800 */
[----:B------:R0:W-:Y:S04]  /*11df0*/  STL [R1+0x22c], R6 ;  /* 0x00022c0601007387 */ /* 0x0001e80000100800 */
[----:B------:R1:W-:Y:S04]  /*11e00*/  STL [R1+0x1b4], R44 ;  /* 0x0001b42c01007387 */ /* 0x0003e80000100800 */
[----:B------:R-:W2:Y:S01]  /*11e10*/  LDL R115, [R1+0x8c0] ;  /* 0x0008c00001737983 */ /* 0x000ea20000100800 */
[----:B0-----:R-:W-:-:S02]  /*11e20*/  @P0 IMAD.MOV.U32 R6, RZ, RZ, R4 ;  /* 0x000000ffff060224 */ /* 0x001fc400078e0004 */
[----:B------:R-:W-:Y:S02]  /*11e30*/  IMAD.MOV.U32 R4, RZ, RZ, R44 ;  /* 0x000000ffff047224 */ /* 0x000fe400078e002c */
[----:B------:R-:W-:Y:S01]  /*11e40*/  @!P6 IMAD.MOV R5, RZ, RZ, -R5 ;  /* 0x000000ffff05e224 */ /* 0x000fe200078e0a05 */
[----:B------:R0:W3:Y:S01]  /*11e50*/  @P0 LDG.E.U16 R27, desc[UR20][R6.64] ;  /* 0x00000014061b0981 */ /* 0x0000e2000c1e1500 */
[----:B------:R-:W-:Y:S02]  /*11e60*/  @!P5 IMAD.MOV R4, RZ, RZ, -R4 ;  /* 0x000000ffff04d224 */ /* 0x000fe400078e0a04 */
[----:B------:R-:W-:Y:S01]  /*11e70*/  @!P3 IMAD.IADD R43, R43, 0x1, -R72 ;  /* 0x000000012b2bb824 */ /* 0x000fe200078e0a48 */
[----:B-1----:R-:W3:Y:S04]  /*11e80*/  LDL.LU R44, [R1+0x234] ;  /* 0x00023400012c7983 */ /* 0x002ee80000300800 */
[----:B------:R1:W-:Y:S01]  /*11e90*/  STL [R1+0x178], R43 ;  /* 0x0001782b01007387 */ /* 0x0003e20000100800 */
[----:B0-----:R-:W-:-:S02]  /*11ea0*/  SEL R6, R75, R5, !P1 ;  /* 0x000000054b067207 */ /* 0x001fc40004800000 */
[----:B------:R-:W-:Y:S01]  /*11eb0*/  SEL R5, R75, R4, !P1 ;  /* 0x000000044b057207 */ /* 0x000fe20004800000 */
[----:B------:R-:W-:Y:S02]  /*11ec0*/  IMAD.MOV.U32 R4, RZ, RZ, R43 ;  /* 0x000000ffff047224 */ /* 0x000fe400078e002b */
[----:B-1----:R-:W3:Y:S01]  /*11ed0*/  LDL R43, [R1+0x89c] ;  /* 0x00089c00012b7983 */ /* 0x002ee20000100800 */
[----:B----4-:R-:W-:Y:S01]  /*11ee0*/  ISETP.GT.U32.AND P6, PT, R72, R8, PT ;  /* 0x000000084800720c */ /* 0x010fe20003fc4070 */
[----:B------:R-:W-:Y:S01]  /*11ef0*/  IMAD R6, R6, UR5, RZ ;  /* 0x0000000506067c24 */ /* 0x000fe2000f8e02ff */
[----:B------:R-:W-:Y:S02]  /*11f00*/  ISETP.GT.U32.AND P4, PT, R72, R110, PT ;  /* 0x0000006e4800720c */ /* 0x000fe40003f84070 */
[----:B------:R-:W-:Y:S01]  /*11f10*/  ISETP.GE.AND P5, PT, R109, RZ, PT ;  /* 0x000000ff6d00720c */ /* 0x000fe20003fa6270 */
[----:B------:R-:W-:Y:S01]  /*11f20*/  IMAD R5, R5, UR7, RZ ;  /* 0x0000000705057c24 */ /* 0x000fe2000f8e02ff */
[----:B------:R-:W-:Y:S01]  /*11f30*/  PRMT R26, RZ, 0x7610, R26 ;  /* 0x00007610ff1a7816 */ /* 0x000fe2000000001a */
[----:B------:R-:W0:Y:S01]  /*11f40*/  LDCU UR5, c[0x0][0x3b0] ;  /* 0x00007600ff0577ac */ /* 0x000e220008000800 */
[----:B------:R-:W-:-:S02]  /*11f50*/  PRMT R25, RZ, 0x7610, R25 ;  /* 0x00007610ff197816 */ /* 0x000fc40000000019 */
[----:B------:R-:W-:Y:S01]  /*11f60*/  PRMT R24, RZ, 0x7610, R24 ;  /* 0x00007610ff187816 */ /* 0x000fe20000000018 */
[----:B------:R-:W1:Y:S02]  /*11f70*/  LDCU UR7, c[0x0][0x3b0] ;  /* 0x00007600ff0777ac */ /* 0x000e640008000800 */
[--C-:B------:R-:W-:Y:S01]  /*11f80*/  @!P6 IMAD.IADD R8, R8, 0x1, -R72.reuse ;  /* 0x000000010808e824 */ /* 0x100fe200078e0a48 */
[----:B------:R-:W-:Y:S01]  /*11f90*/  LEA R7, P6, R6, R69, 0x1 ;  /* 0x0000004506077211 */ /* 0x000fe200078c08ff */
[----:B------:R-:W-:-:S03]  /*11fa0*/  @!P4 IMAD.IADD R110, R110, 0x1, -R72 ;  /* 0x000000016e6ec824 */ /* 0x000fc600078e0a48 */
[----:B------:R-:W-:Y:S01]  /*11fb0*/  LEA.HI.X.SX32 R109, R6, R68, 0x1, P6 ;  /* 0x00000044066d7211 */ /* 0x000fe200030f0eff */
[----:B------:R4:W-:Y:S01]  /*11fc0*/  STL [R1+0x270], R7 ;  /* 0x0002700701007387 */ /* 0x0009e20000100800 */
[----:B------:R-:W-:Y:S01]  /*11fd0*/  @P0 IMAD.MOV.U32 R6, RZ, RZ, R7 ;  /* 0x000000ffff060224 */ /* 0x000fe200078e0007 */
[C---:B------:R-:W-:Y:S01]  /*11fe0*/  LEA R112, P4, R5.reuse, R69, 0x1 ;  /* 0x0000004505707211 */ /* 0x040fe200078808ff */
[----:B------:R-:W-:Y:S01]  /*11ff0*/  @!P5 IMAD.MOV R4, RZ, RZ, -R4 ;  /* 0x000000ffff04d224 */ /* 0x000fe200078e0a04 */
[C---:B------:R-:W-:Y:S02]  /*12000*/  ISETP.GT.U32.AND P5, PT, R72.reuse, R8, PT ;  /* 0x000000084800720c */ /* 0x040fe40003fa4070 */
[----:B------:R-:W-:Y:S01]  /*12010*/  ISETP.GT.U32.AND P3, PT, R72, R110, PT ;  /* 0x0000006e4800720c */ /* 0x000fe20003f64070 */
[----:B----4-:R-:W-:Y:S01]  /*12020*/  @P0 IMAD.MOV.U32 R7, RZ, RZ, R109 ;  /* 0x000000ffff070224 */ /* 0x010fe200078e006d */
[----:B------:R-:W-:-:S04]  /*12030*/  LEA.HI.X.SX32 R113, R5, R68, 0x1, P4 ;  /* 0x0000004405717211 */ /* 0x000fc800020f0eff */
[----:B------:R4:W3:Y:S01]  /*12040*/  @P0 LDG.E.U16 R26, desc[UR20][R6.64] ;  /* 0x00000014061a0981 */ /* 0x0008e2000c1e1500 */
[----:B------:R-:W-:Y:S01]  /*12050*/  @P0 IMAD.MOV.U32 R5, RZ, RZ, R113 ;  /* 0x000000ffff050224 */ /* 0x000fe200078e0071 */
[----:B----4-:R-:W-:Y:S01]  /*12060*/  SEL R6, R75, R4, !P1 ;  /* 0x000000044b067207 */ /* 0x010fe20004800000 */
[----:B------:R-:W-:-:S04]  /*12070*/  @P0 IMAD.MOV.U32 R4, RZ, RZ, R112 ;  /* 0x000000ffff040224 */ /* 0x000fc800078e0070 */
[----:B------:R-:W-:Y:S01]  /*12080*/  IMAD R6, R6, UR11, RZ ;  /* 0x0000000b06067c24 */ /* 0x000fe2000f8e02ff */
[----:B------:R4:W3:Y:S01]  /*12090*/  @P0 LDG.E.U16 R25, desc[UR20][R4.64] ;  /* 0x0000001404190981 */ /* 0x0008e2000c1e1500 */
[--C-:B------:R-:W-:Y:S01]  /*120a0*/  @!P5 IMAD.IADD R8, R8, 0x1, -R72.reuse ;  /* 0x000000010808d824 */ /* 0x100fe200078e0a48 */
[----:B------:R-:W-:Y:S01]  /*120b0*/  PRMT R23, RZ, 0x7610, R23 ;  /* 0x00007610ff177816 */ /* 0x000fe20000000017 */
[----:B------:R-:W-:Y:S01]  /*120c0*/  @!P3 IMAD.IADD R110, R110, 0x1, -R72 ;  /* 0x000000016e6eb824 */ /* 0x000fe200078e0a48 */
[----:B------:R-:W-:Y:S01]  /*120d0*/  STL [R1+0x2b0], R112 ;  /* 0x0002b07001007387 */ /* 0x000fe20000100800 */
[----:B------:R-:W0:Y:S03]  /*120e0*/  LDCU UR11, c[0x0][0x3b0] ;  /* 0x00007600ff0b77ac */ /* 0x000e260008000800 */
[----:B------:R1:W-:Y:S01]  /*120f0*/  STL [R1+0x26c], R109 ;  /* 0x00026c6d01007387 */ /* 0x0003e20000100800 */
[----:B----4-:R-:W-:Y:S01]  /*12100*/  LEA R5, P5, R6, R69, 0x1 ;  /* 0x0000004506057211 */ /* 0x010fe200078a08ff */
[----:B------:R-:W-:-:S03]  /*12110*/  IMAD.MOV.U32 R4, RZ, RZ, R110 ;  /* 0x000000ffff047224 */ /* 0x000fc600078e006e */
[----:B------:R-:W-:Y:S01]  /*12120*/  LEA.HI.X.SX32 R7, R6, R68, 0x1, P5 ;  /* 0x0000004406077211 */ /* 0x000fe200028f0eff */
[----:B-1----:R-:W4:Y:S04]  /*12130*/  LDL.LU R109, [R1+0x274] ;  /* 0x00027400016d7983 */ /* 0x002f280000300800 */
[----:B------:R1:W-:Y:S04]  /*12140*/  STL [R1+0x2ac], R113 ;  /* 0x0002ac7101007387 */ /* 0x0003e80000100800 */
[----:B-1----:R-:W4:Y:S04]  /*12150*/  LDL R113, [R1+0x850] ;  /* 0x0008500001717983 */ /* 0x002f280000100800 */
[----:B------:R-:W-:Y:S04]  /*12160*/  STL [R1+0x1f8], R8 ;  /* 0x0001f80801007387 */ /* 0x000fe80000100800 */
[----:B------:R1:W-:Y:S04]  /*12170*/  STL [R1+0x2f0], R5 ;  /* 0x0002f00501007387 */ /* 0x0003e80000100800 */
[----:B------:R-:W4:Y:S04]  /*12180*/  LDL R112, [R1+0x878] ;  /* 0x0008780001707983 */ /* 0x000f280000100800 */
[----:B------:R-:W4:Y:S04]  /*12190*/  LDL R110, [R1+0x8c4] ;  /* 0x0008c400016e7983 */ /* 0x000f280000100800 */
[----:B------:R0:W-:Y:S01]  /*121a0*/  STL [R1+0x2ec], R7 ;  /* 0x0002ec0701007387 */ /* 0x0001e20000100800 */
[----:B--2---:R-:W-:-:S13]  /*121b0*/  ISETP.GE.AND P4, PT, R115, RZ, PT ;  /* 0x000000ff7300720c */ /* 0x004fda0003f86270 */
[----:B------:R-:W-:Y:S01]  /*121c0*/  @!P4 IMAD.MOV R4, RZ, RZ, -R4 ;  /* 0x000000ffff04c224 */ /* 0x000fe200078e0a04 */
[----:B---3--:R-:W-:Y:S02]  /*121d0*/  ISETP.GE.AND P4, PT, R43, RZ, PT ;  /* 0x000000ff2b00720c */ /* 0x008fe40003f86270 */
[----:B------:R-:W2:Y:S01]  /*121e0*/  LDL R43, [R1+0x8e8] ;  /* 0x0008e800012b7983 */ /* 0x000ea20000100800 */
[C---:B------:R-:W-:Y:S02]  /*121f0*/  ISETP.GT.U32.AND P6, PT, R72.reuse, R111, PT ;  /* 0x0000006f4800720c */ /* 0x040fe40003fc4070 */
[----:B------:R-:W-:Y:S01]  /*12200*/  SEL R6, R75, R4, !P1 ;  /* 0x000000044b067207 */ /* 0x000fe20004800000 */
[----:B------:R-:W-:Y:S02]  /*12210*/  @P0 IMAD.MOV.U32 R4, RZ, RZ, R5 ;  /* 0x000000ffff040224 */ /* 0x000fe400078e0005 */
[----:B-1----:R-:W-:Y:S01]  /*12220*/  @P0 IMAD.MOV.U32 R5, RZ, RZ, R7 ;  /* 0x000000ffff050224 */ /* 0x002fe200078e0007 */
[----:B------:R-:W-:-:S04]  /*12230*/  ISETP.GT.U32.AND P3, PT, R72, R44, PT ;  /* 0x0000002c4800720c */ /* 0x000fc80003f64070 */
[----:B------:R1:W3:Y:S03]  /*12240*/  @P0 LDG.E.U16 R24, desc[UR20][R4.64] ;  /* 0x0000001404180981 */ /* 0x0002e6000c1e1500 */
[----:B------:R-:W-:Y:S01]  /*12250*/  @!P6 IMAD.IADD R111, R111, 0x1, -R72 ;  /* 0x000000016f6fe824 */ /* 0x000fe200078e0a48 */
[----:B------:R-:W-:Y:S01]  /*12260*/  ISETP.GT.U32.AND P6, PT, R72, R45, PT ;  /* 0x0000002d4800720c */ /* 0x000fe20003fc4070 */
[----:B0-----:R-:W-:Y:S01]  /*12270*/  IMAD R6, R6, UR5, RZ ;  /* 0x0000000506067c24 */ /* 0x001fe2000f8e02ff */
[----:B------:R-:W-:Y:S01]  /*12280*/  PRMT R22, RZ, 0x7610, R22 ;  /* 0x00007610ff167816 */ /* 0x000fe20000000016 */
[----:B------:R-:W0:Y:S01]  /*12290*/  LDCU UR5, c[0x0][0x3b0] ;  /* 0x00007600ff0577ac */ /* 0x000e220008000800 */
[----:B------:R-:W-:Y:S01]  /*122a0*/  ISETP.GT.U32.AND P5, PT, R72, R111, PT ;  /* 0x0000006f4800720c */ /* 0x000fe20003fa4070 */
[----:B-1----:R-:W-:Y:S02]  /*122b0*/  IMAD.MOV.U32 R4, RZ, RZ, R8 ;  /* 0x000000ffff047224 */ /* 0x002fe400078e0008 */
[----:B------:R-:W3:Y:S02]  /*122c0*/  LDL.LU R8, [R1+0x278] ;  /* 0x0002780001087983 */ /* 0x000ee40000300800 */
[----:B------:R-:W-:-:S04]  /*122d0*/  @!P4 IMAD.MOV R4, RZ, RZ, -R4 ;  /* 0x000000ffff04c224 */ /* 0x000fc800078e0a04 */
[--C-:B------:R-:W-:Y:S01]  /*122e0*/  @!P6 IMAD.IADD R45, R45, 0x1, -R72.reuse ;  /* 0x000000012d2de824 */ /* 0x100fe200078e0a48 */
[----:B------:R-:W-:Y:S01]  /*122f0*/  LEA R5, P6, R6, R69, 0x1 ;  /* 0x0000004506057211 */ /* 0x000fe200078c08ff */
[--C-:B------:R-:W-:Y:S01]  /*12300*/  @!P3 IMAD.IADD R44, R44, 0x1, -R72.reuse ;  /* 0x000000012c2cb824 */ /* 0x100fe200078e0a48 */
[----:B------:R-:W-:Y:S02]  /*12310*/  SEL R4, R75, R4, !P1 ;  /* 0x000000044b047207 */ /* 0x000fe40004800000 */
[----:B------:R-:W-:Y:S01]  /*12320*/  LEA.HI.X.SX32 R7, R6, R68, 0x1, P6 ;  /* 0x0000004406077211 */ /* 0x000fe200030f0eff */
[----:B------:R-:W-:Y:S01]  /*12330*/  @!P5 IMAD.IADD R111, R111, 0x1, -R72 ;  /* 0x000000016f6fd824 */ /* 0x000fe200078e0a48 */
[----:B------:R-:W-:Y:S01]  /*12340*/  STL [R1+0x238], R45 ;  /* 0x0002382d01007387 */ /* 0x000fe20000100800 */
[----:B------:R-:W-:Y:S01]  /*12350*/  ISETP.GT.U32.AND P5, PT, R72, R44, PT ;  /* 0x0000002c4800720c */ /* 0x000fe20003fa4070 */
[----:B------:R-:W-:Y:S01]  /*12360*/  IMAD R6, R4, UR7, RZ ;  /* 0x0000000704067c24 */ /* 0x000fe2000f8e02ff */
[----:B------:R-:W1:Y:S01]  /*12370*/  LDCU UR7, c[0x0][0x3b0] ;  /* 0x00007600ff0777ac */ /* 0x000e620008000800 */
[----:B------:R0:W-:Y:S01]  /*12380*/  STL [R1+0x328], R5 ;  /* 0x0003280501007387 */ /* 0x0001e20000100800 */
[----:B------:R-:W-:-:S02]  /*12390*/  @P0 IMAD.MOV.U32 R4, RZ, RZ, R5 ;  /* 0x000000ffff040224 */ /* 0x000fc400078e0005 */
[----:B0-----:R-:W-:Y:S01]  /*123a0*/  @P0 IMAD.MOV.U32 R5, RZ, RZ, R7 ;  /* 0x000000ffff050224 */ /* 0x001fe200078e0007 */
[----:B------:R0:W-:Y:S04]  /*123b0*/  STL [R1+0x324], R7 ;  /* 0x0003240701007387 */ /* 0x0001e80000100800 */
[----:B------:R0:W3:Y:S02]  /*123c0*/  @P0 LDG.E.U16 R23, desc[UR20][R4.64] ;  /* 0x0000001404170981 */ /* 0x0000e4000c1e1500 */
[----:B------:R-:W-:Y:S01]  /*123d0*/  @!P5 IMAD.IADD R44, R44, 0x1, -R72 ;  /* 0x000000012c2cd824 */ /* 0x000fe200078e0a48 */
[----:B0-----:R-:W-:-:S04]  /*123e0*/  LEA R5, P6, R6, R69, 0x1 ;  /* 0x0000004506057211 */ /* 0x001fc800078c08ff */
[----:B------:R-:W-:Y:S01]  /*123f0*/  LEA.HI.X.SX32 R7, R6, R68, 0x1, P6 ;  /* 0x0000004406077211 */ /* 0x000fe200030f0eff */
[----:B------:R0:W-:Y:S04]  /*12400*/  STL [R1+0x360], R5 ;  /* 0x0003600501007387 */ /* 0x0001e80000100800 */
[----:B------:R0:W-:Y:S04]  /*12410*/  STL [R1+0x35c], R7 ;  /* 0x00035c0701007387 */ /* 0x0001e80000100800 */
[----:B------:R0:W-:Y:S01]  /*12420*/  STL [R1+0x234], R44 ;  /* 0x0002342c01007387 */ /* 0x0001e20000100800 */
[----:B--2---:R-:W-:-:S03]  /*12430*/  ISETP.GE.AND P5, PT, R43, RZ, PT ;  /* 0x000000ff2b00720c */ /* 0x004fc60003fa6270 */
[----:B------:R-:W2:Y:S01]  /*12440*/  LDL R43, [R1+0x910] ;  /* 0x00091000012b7983 */ /* 0x000ea20000100800 */
[----:B----4-:R-:W-:Y:S02]  /*12450*/  ISETP.GE.AND P3, PT, R113, RZ, PT ;  /* 0x000000ff7100720c */ /* 0x010fe40003f66270 */
[----:B------:R-:W-:Y:S01]  /*12460*/  ISETP.GT.U32.AND P4, PT, R72, R109, PT ;  /* 0x0000006d4800720c */ /* 0x000fe20003f84070 */
[----:B------:R-:W-:-:S10]  /*12470*/  IMAD.MOV.U32 R4, RZ, RZ, R111 ;  /* 0x000000ffff047224 */ /* 0x000fd400078e006f */
[----:B------:R-:W-:Y:S02]  /*12480*/  @!P3 IMAD.MOV R4, RZ, RZ, -R4 ;  /* 0x000000ffff04b224 */ /* 0x000fe400078e0a04 */
[----:B------:R-:W-:Y:S01]  /*12490*/  @!P4 IMAD.IADD R109, R109, 0x1, -R72 ;  /* 0x000000016d6dc824 */ /* 0x000fe200078e0a48 */
[----:B------:R-:W-:Y:S02]  /*124a0*/  ISETP.GE.AND P4, PT, R112, RZ, PT ;  /* 0x000000ff7000720c */ /* 0x000fe40003f86270 */
[----:B------:R-:W-:Y:S01]  /*124b0*/  SEL R6, R75, R4, !P1 ;  /* 0x000000044b067207 */ /* 0x000fe20004800000 */
[----:B------:R-:W-:Y:S01]  /*124c0*/  @P0 IMAD.MOV.U32 R4, RZ, RZ, R5 ;  /* 0x000000ffff040224 */ /* 0x000fe200078e0005 */
[----:B------:R-:W-:Y:S01]  /*124d0*/  ISETP.GE.AND P3, PT, R110, RZ, PT ;  /* 0x000000ff6e00720c */ /* 0x000fe20003f66270 */
[----:B0-----:R-:W-:Y:S01]  /*124e0*/  @P0 IMAD.MOV.U32 R5, RZ, RZ, R7 ;  /* 0x000000ffff050224 */ /* 0x001fe200078e0007 */
[----:B------:R-:W-:-:S04]  /*124f0*/  ISETP.GT.U32.AND P6, PT, R72, R109, PT ;  /* 0x0000006d4800720c */ /* 0x000fc80003fc4070 */
[----:B------:R0:W4:Y:S01]  /*12500*/  @P0 LDG.E.U16 R22, desc[UR20][R4.64] ;  /* 0x0000001404160981 */ /* 0x000122000c1e1500 */
[----:B------:R-:W-:Y:S02]  /*12510*/  IMAD R7, R6, UR11, RZ ;  /* 0x0000000b06077c24 */ /* 0x000fe4000f8e02ff */
[----:B0-----:R-:W-:Y:S02]  /*12520*/  IMAD.MOV.U32 R4, RZ, RZ, R45 ;  /* 0x000000ffff047224 */ /* 0x001fe400078e002d */
[----:B------:R-:W-:Y:S02]  /*12530*/  IMAD.MOV.U32 R5, RZ, RZ, R44 ;  /* 0x000000ffff057224 */ /* 0x000fe400078e002c */
[----:B------:R-:W-:Y:S01]  /*12540*/  @!P4 IMAD.MOV R4, RZ, RZ, -R4 ;  /* 0x000000ffff04c224 */ /* 0x000fe200078e0a04 */
[----:B---3--:R-:W-:Y:S01]  /*12550*/  ISETP.GT.U32.AND P4, PT, R72, R8, PT ;  /* 0x000000084800720c */ /* 0x008fe20003f84070 */
[----:B------:R-:W-:Y:S02]  /*12560*/  @!P3 IMAD.MOV R5, RZ, RZ, -R5 ;  /* 0x000000ffff05b224 */ /* 0x000fe400078e0a05 */
[----:B------:R-:W-:Y:S01]  /*12570*/  @!P6 IMAD.IADD R109, R109, 0x1, -R72 ;  /* 0x000000016d6de824 */ /* 0x000fe200078e0a48 */
[----:B------:R-:W-:-:S02]  /*12580*/  SEL R6, R75, R4, !P1 ;  /* 0x000000044b067207 */ /* 0x000fc40004800000 */
[----:B------:R-:W-:Y:S01]  /*12590*/  LEA R44, P3, R7, R69, 0x1 ;  /* 0x00000045072c7211 */ /* 0x000fe200078608ff */
[----:B------:R-:W-:Y:S01]  /*125a0*/  IMAD.MOV.U32 R4, RZ, RZ, R109 ;  /* 0x000000ffff047224 */ /* 0x000fe200078e006d */
[----:B------:R-:W-:Y:S01]  /*125b0*/  SEL R5, R75, R5, !P1 ;  /* 0x000000054b057207 */ /* 0x000fe20004800000 */
[----:B------:R-:W-:Y:S01]  /*125c0*/  IMAD R155, R6, UR4, RZ ;  /* 0x00000004069b7c24 */ /* 0x000fe2000f8e02ff */
[----:B------:R-:W-:Y:S01]  /*125d0*/  LEA.HI.X.SX32 R45, R7, R68, 0x1, P3 ;  /* 0x00000044072d7211 */ /* 0x000fe200018f0eff */
[----:B------:R-:W-:Y:S01]  /*125e0*/  @!P5 IMAD.MOV R4, RZ, RZ, -R4 ;  /* 0x000000ffff04d224 */ /* 0x000fe200078e0a04 */
[----:B------:R-:W-:Y:S01]  /*125f0*/  PRMT R21, RZ, 0x7610, R21 ;  /* 0x00007610ff157816 */ /* 0x000fe20000000015 */
[----:B------:R-:W-:Y:S01]  /*12600*/  IMAD R5, R5, UR5, RZ ;  /* 0x0000000505057c24 */ /* 0x000fe2000f8e02ff */
[----:B------:R-:W-:Y:S01]  /*12610*/  LEA R156, P3, R155, R69, 0x1 ;  /* 0x000000459b9c7211 */ /* 0x000fe200078608ff */
[----:B------:R-:W-:Y:S01]  /*12620*/  STL [R1+0x398], R44 ;  /* 0x0003982c01007387 */ /* 0x000fe20000100800 */
[----:B------:R-:W-:Y:S01]  /*12630*/  @P0 IMAD.MOV.U32 R6, RZ, RZ, R44 ;  /* 0x000000ffff060224 */ /* 0x000fe200078e002c */
[----:B------:R-:W-:Y:S01]  /*12640*/  SEL R4, R75, R4, !P1 ;  /* 0x000000044b047207 */ /* 0x000fe20004800000 */
[----:B------:R-:W-:Y:S01]  /*12650*/  @P0 IMAD.MOV.U32 R7, RZ, RZ, R45 ;  /* 0x000000ffff070224 */ /* 0x000fe200078e002d */
[----:B------:R0:W-:Y:S01]  /*12660*/  STL [R1+0x394], R45 ;  /* 0x0003942d01007387 */ /* 0x0001e20000100800 */
[----:B------:R-:W-:Y:S01]  /*12670*/  @!P4 IMAD.IADD R8, R8, 0x1, -R72 ;  /* 0x000000010808c824 */ /* 0x000fe200078e0a48 */
[----:B------:R-:W-:Y:S01]  /*12680*/  LEA.HI.X.SX32 R155, R155, R68, 0x1, P3 ;  /* 0x000000449b9b7211 */ /* 0x000fe200018f0eff */
[----:B------:R-:W3:Y:S01]  /*12690*/  LDCU UR4, c[0x0][0x3b0] ;  /* 0x00007600ff0477ac */ /* 0x000ee20008000800 */
[----:B------:R1:W4:Y:S01]  /*126a0*/  @P0 LDG.E.U16 R21, desc[UR20][R6.64] ;  /* 0x0000001406150981 */ /* 0x000322000c1e1500 */
        /* <DEDUP_REMOVED lines=10> */
[----:B------:R-:W-:Y:S01]  /*12750*/  PRMT R10, RZ, 0x7610, R10 ;  /* 0x00007610ff0a7816 */ /* 0x000fe2000000000a */
[----:B------:R-:W-:Y:S01]  /*12760*/  VIADD R110, R0, 0x7f ;  /* 0x0000007f006e7836 */ /* 0x000fe20000000000 */
[CC--:B0-----:R-:W-:Y:S01]  /*12770*/  LEA R45, P4, R5.reuse, R69.reuse, 0x1 ;  /* 0x00000045052d7211 */ /* 0x0c1fe200078808ff */
[----:B-1----:R-:W-:Y:S01]  /*12780*/  IMAD R6, R4, UR7, RZ ;  /* 0x0000000704067c24 */ /* 0x002fe2000f8e02ff */
[----:B------:R-:W-:Y:S01]  /*12790*/  PRMT R9, RZ, 0x7610, R9 ;  /* 0x00007610ff097816 */ /* 0x000fe20000000009 */
[----:B------:R-:W-:Y:S01]  /*127a0*/  @P0 IMAD.MOV.U32 R4, RZ, RZ, R156 ;  /* 0x000000ffff040224 */ /* 0x000fe200078e009c */
[----:B------:R-:W-:Y:S01]  /*127b0*/  LEA.HI.X.SX32 R109, R5, R68, 0x1, P4 ;  /* 0x00000044056d7211 */ /* 0x000fe200020f0eff */
[----:B------:R-:W-:Y:S01]  /*127c0*/  @P0 IMAD.MOV.U32 R5, RZ, RZ, R155 ;  /* 0x000000ffff050224 */ /* 0x000fe200078e009b */
[----:B------:R-:W-:Y:S01]  /*127d0*/  ISETP.GT.U32.AND P3, PT, R72, R8, PT ;  /* 0x000000084800720c */ /* 0x000fe20003f64070 */
[----:B------:R-:W-:Y:S01]  /*127e0*/  VIADD R111, R0, 0x6f ;  /* 0x0000006f006f7836 */ /* 0x000fe20000000000 */
[----:B------:R-:W0:Y:S02]  /*127f0*/  LDCU UR5, c[0x0][0x3b0] ;  /* 0x00007600ff0577ac */ /* 0x000e240008000800 */
[----:B------:R1:W4:Y:S01]  /*12800*/  @P0 LDG.E.U16 R20, desc[UR20][R4.64] ;  /* 0x0000001404140981 */ /* 0x000322000c1e1500 */
[----:B------:R-:W-:Y:S01]  /*12810*/  LEA R44, P5, R6, R69, 0x1 ;  /* 0x00000045062c7211 */ /* 0x000fe200078a08ff */
[----:B-1----:R-:W-:-:S02]  /*12820*/  @P0 IMAD.MOV.U32 R4, RZ, RZ, R45 ;  /* 0x000000ffff040224 */ /* 0x002fc400078e002d */
[----:B------:R-:W-:Y:S01]  /*12830*/  @P0 IMAD.MOV.U32 R5, RZ, RZ, R109 ;  /* 0x000000ffff050224 */ /* 0x000fe200078e006d */
[----:B------:R-:W-:Y:S04]  /*12840*/  STL [R1+0x18], R45 ;  /* 0x0000182d01007387 */ /* 0x000fe80000100800 */
[----:B------:R1:W4:Y:S04]  /*12850*/  @P0 LDG.E.U16 R19, desc[UR20][R4.64] ;  /* 0x0000001404130981 */ /* 0x000328000c1e1500 */
[----:B------:R-:W-:Y:S01]  /*12860*/  STL [R1+0x14], R109 ;  /* 0x0000146d01007387 */ /* 0x000fe20000100800 */
[----:B-1----:R-:W-:-:S03]  /*12870*/  LEA.HI.X.SX32 R4, R6, R68, 0x1, P5 ;  /* 0x0000004406047211 */ /* 0x002fc600028f0eff */
[----:B------:R-:W-:Y:S01]  /*12880*/  STL [R1+0x58], R44 ;  /* 0x0000582c01007387 */ /* 0x000fe20000100800 */
[----:B------:R-:W-:-:S03]  /*12890*/  @!P3 IMAD.IADD R8, R8, 0x1, -R72 ;  /* 0x000000010808b824 */ /* 0x000fc600078e0a48 */
[----:B------:R1:W-:Y:S01]  /*128a0*/  STL [R1+0x54], R4 ;  /* 0x0000540401007387 */ /* 0x0003e20000100800 */
[----:B------:R-:W-:Y:S02]  /*128b0*/  @P0 IMAD.MOV.U32 R5, RZ, RZ, R4 ;  /* 0x000000ffff050224 */ /* 0x000fe400078e0004 */
[----:B-1----:R-:W-:-:S05]  /*128c0*/  @P0 IMAD.MOV.U32 R4, RZ, RZ, R44 ;  /* 0x000000ffff040224 */ /* 0x002fca00078e002c */
[----:B------:R1:W4:Y:S02]  /*128d0*/  @P0 LDG.E.U16 R18, desc[UR20][R4.64] ;  /* 0x0000001404120981 */ /* 0x000324000c1e1500 */
[----:B-1----:R-:W-:Y:S01]  /*128e0*/  IMAD.MOV.U32 R4, RZ, RZ, R8 ;  /* 0x000000ffff047224 */ /* 0x002fe200078e0008 */
[----:B--2---:R-:W-:Y:S01]  /*128f0*/  ISETP.GE.AND P4, PT, R43, RZ, PT ;  /* 0x000000ff2b00720c */ /* 0x004fe20003f86270 */
[----:B------:R-:W-:-:S05]  /*12900*/  VIADD R43, R0, 0x27 ;  /* 0x00000027002b7836 */ /* 0x000fca0000000000 */
[----:B------:R-:W-:-:S07]  /*12910*/  IABS R5, R43 ;  /* 0x0000002b00057213 */ /* 0x000fce0000000000 */
[----:B------:R-:W-:Y:S02]  /*12920*/  @!P4 IMAD.MOV R4, RZ, RZ, -R4 ;  /* 0x000000ffff04c224 */ /* 0x000fe400078e0a04 */
[----:B------:R-:W-:-:S03]  /*12930*/  IMAD.HI.U32 R6, R73, R5, RZ ;  /* 0x0000000549067227 */ /* 0x000fc600078e00ff */
[----:B------:R-:W-:Y:S01]  /*12940*/  SEL R4, R75, R4, !P1 ;  /* 0x000000044b047207 */ /* 0x000fe20004800000 */
[----:B------:R-:W-:Y:S01]  /*12950*/  IMAD.MOV R6, RZ, RZ, -R6 ;  /* 0x000000ffff067224 */ /* 0x000fe200078e0a06 */
[----:B------:R-:W-:Y:S03]  /*12960*/  STL [R1+0x7ec], R43 ;  /* 0x0007ec2b01007387 */ /* 0x000fe60000100800 */
[----:B---3--:R-:W-:Y:S01]  /*12970*/  IMAD R7, R4, UR4, RZ ;  /* 0x0000000404077c24 */ /* 0x008fe2000f8e02ff */
[----:B------:R1:W-:Y:S01]  /*12980*/  STL [R1+0x278], R8 ;  /* 0x0002780801007387 */ /* 0x0003e20000100800 */
[----:B------:R-:W-:Y:S01]  /*12990*/  IMAD R4, R72, R6, R5 ;  /* 0x0000000648047224 */ /* 0x000fe200078e0205 */
[----:B------:R-:W-:Y:S01]  /*129a0*/  ISETP.GE.AND P4, PT, R43, RZ, PT ;  /* 0x000000ff2b00720c */ /* 0x000fe20003f86270 */
[----:B------:R-:W2:Y:S01]  /*129b0*/  LDCU UR4, c[0x0][0x3b0] ;  /* 0x00007600ff0477ac */ /* 0x000ea20008000800 */
[----:B-1----:R-:W-:-:S04]  /*129c0*/  LEA R8, P3, R7, R69, 0x1 ;  /* 0x0000004507087211 */ /* 0x002fc800078608ff */
[----:B------:R-:W-:Y:S02]  /*129d0*/  LEA.HI.X.SX32 R44, R7, R68, 0x1, P3 ;  /* 0x00000044072c7211 */ /* 0x000fe400018f0eff */
[----:B------:R-:W-:Y:S01]  /*129e0*/  ISETP.GT.U32.AND P3, PT, R72, R4, PT ;  /* 0x000000044800720c */ /* 0x000fe20003f64070 */
[----:B------:R1:W-:Y:S01]  /*129f0*/  STL [R1+0x98], R8 ;  /* 0x0000980801007387 */ /* 0x0003e20000100800 */
[----:B------:R-:W-:Y:S02]  /*12a00*/  @P0 IMAD.MOV.U32 R6, RZ, RZ, R8 ;  /* 0x000000ffff060224 */ /* 0x000fe400078e0008 */
[----:B------:R-:W-:-:S05]  /*12a10*/  @P0 IMAD.MOV.U32 R7, RZ, RZ, R44 ;  /* 0x000000ffff070224 */ /* 0x000fca00078e002c */
[----:B------:R3:W4:Y:S01]  /*12a20*/  @P0 LDG.E.U16 R17, desc[UR20][R6.64] ;  /* 0x0000001406110981 */ /* 0x000722000c1e1500 */
[----:B-1----:R-:W-:-:S03]  /*12a30*/  VIADD R8, R0, 0x2f ;  /* 0x0000002f00087836 */ /* 0x002fc60000000000 */
[----:B------:R-:W-:Y:S02]  /*12a40*/  @!P3 IMAD.IADD R4, R4, 0x1, -R72 ;  /* 0x000000010404b824 */ /* 0x000fe400078e0a48 */
[----:B------:R-:W-:-:S03]  /*12a50*/  IABS R5, R8 ;  /* 0x0000000800057213 */ /* 0x000fc60000000000 */
[----:B------:R-:W-:Y:S02]  /*12a60*/  ISETP.GT.U32.AND P3, PT, R72, R4, PT ;  /* 0x000000044800720c */ /* 0x000fe40003f64070 */
[----:B---3--:R-:W-:-:S04]  /*12a70*/  IMAD.HI.U32 R6, R73, R5, RZ ;  /* 0x0000000549067227 */ /* 0x008fc800078e00ff */
[----:B------:R-:W-:-:S04]  /*12a80*/  IMAD.MOV R6, RZ, RZ, -R6 ;  /* 0x000000ffff067224 */ /* 0x000fc800078e0a06 */
[----:B------:R-:W-:-:S03]  /*12a90*/  IMAD R5, R72, R6, R5 ;  /* 0x0000000648057224 */ /* 0x000fc600078e0205 */
[----:B------:R-:W-:Y:S02]  /*12aa0*/  @!P3 IMAD.IADD R4, R4, 0x1, -R72 ;  /* 0x000000010404b824 */ /* 0x000fe400078e0a48 */
[----:B------:R-:W-:Y:S02]  /*12ab0*/  ISETP.GT.U32.AND P3, PT, R72, R5, PT ;  /* 0x000000054800720c */ /* 0x000fe40003f64070 */
[----:B------:R-:W-:-:S05]  /*12ac0*/  @!P4 IMAD.MOV R4, RZ, RZ, -R4 ;  /* 0x000000ffff04c224 */ /* 0x000fca00078e0a04 */
[----:B------:R-:W-:-:S05]  /*12ad0*/  SEL R4, R75, R4, !P1 ;  /* 0x000000044b047207 */ /* 0x000fca0004800000 */
[----:B--2---:R-:W-:Y:S01]  /*12ae0*/  IMAD R4, R4, UR4, RZ ;  /* 0x0000000404047c24 */ /* 0x004fe2000f8e02ff */
[----:B------:R-:W1:Y:S01]  /*12af0*/  LDCU UR4, c[0x0][0x3b0] ;  /* 0x00007600ff0477ac */ /* 0x000e620008000800 */
[----:B------:R-:W-:-:S03]  /*12b00*/  @!P3 IMAD.IADD R5, R5, 0x1, -R72 ;  /* 0x000000010505b824 */ /* 0x000fc600078e0a48 */
[----:B------:R-:W-:Y:S02]  /*12b10*/  LEA R7, P4, R4, R69, 0x1 ;  /* 0x0000004504077211 */ /* 0x000fe400078808ff */
[----:B------:R-:W-:Y:S02]  /*12b20*/  ISETP.GT.U32.AND P3, PT, R72, R5, PT ;  /* 0x000000054800720c */ /* 0x000fe40003f64070 */
[----:B------:R-:W-:Y:S02]  /*12b30*/  LEA.HI.X.SX32 R43, R4, R68, 0x1, P4 ;  /* 0x00000044042b7211 */ /* 0x000fe400020f0eff */
[----:B------:R-:W-:Y:S01]  /*12b40*/  ISETP.GE.AND P4, PT, R8, RZ, PT ;  /* 0x000000ff0800720c */ /* 0x000fe20003f86270 */
[----:B------:R-:W-:Y:S01]  /*12b50*/  STL [R1+0x94], R44 ;  /* 0x0000942c01007387 */ /* 0x000fe20000100800 */
[----:B------:R-:W-:-:S03]  /*12b60*/  @P0 IMAD.MOV.U32 R6, RZ, RZ, R7 ;  /* 0x000000ffff060224 */ /* 0x000fc600078e0007 */
[----:B------:R-:W-:Y:S04]  /*12b70*/  STL [R1+0x7e0], R8 ;  /* 0x0007e00801007387 */ /* 0x000fe80000100800 */
[----:B------:R2:W-:Y:S01]  /*12b80*/  STL [R1+0xd8], R7 ;  /* 0x0000d80701007387 */ /* 0x0005e20000100800 */
[----:B------:R-:W-:-:S03]  /*12b90*/  @!P3 IMAD.IADD R5, R5, 0x1, -R72 ;  /* 0x000000010505b824 */ /* 0x000fc600078e0a48 */
[----:B------:R3:W-:Y:S01]  /*12ba0*/  STL [R1+0xd4], R43 ;  /* 0x0000d42b01007387 */ /* 0x0007e20000100800 */
[----:B------:R-:W-:Y:S02]  /*12bb0*/  @!P4 IMAD.MOV R5, RZ, RZ, -R5 ;  /* 0x000000ffff05c224 */ /* 0x000fe400078e0a05 */
[----:B--2---:R-:W-:Y:S02]  /*12bc0*/  @P0 IMAD.MOV.U32 R7, RZ, RZ, R43 ;  /* 0x000000ffff070224 */ /* 0x004fe400078e002b */
[----:B---3--:R-:W-:-:S03]  /*12bd0*/  VIADD R43, R0, 0x37 ;  /* 0x00000037002b7836 */ /* 0x008fc60000000000 */
[----:B------:R2:W3:Y:S02]  /*12be0*/  @P0 LDG.E.U16 R16, desc[UR20][R6.64] ;  /* 0x0000001406100981 */ /* 0x0004e4000c1e1500 */
[----:B------:R-:W-:Y:S02]  /*12bf0*/  IABS R4, R43 ;  /* 0x0000002b00047213 */ /* 0x000fe40000000000 */
[----:B--2---:R-:W-:-:S03]  /*12c00*/  SEL R6, R75, R5, !P1 ;  /* 0x000000054b067207 */ /* 0x004fc60004800000 */
[----:B------:R-:W-:-:S04]  /*12c10*/  IMAD.HI.U32 R5, R73, R4, RZ ;  /* 0x0000000449057227 */ /* 0x000fc800078e00ff */
[----:B-1----:R-:W-:Y:S01]  /*12c20*/  IMAD R6, R6, UR4, RZ ;  /* 0x0000000406067c24 */ /* 0x002fe2000f8e02ff */
[----:B------:R-:W-:Y:S01]  /*12c30*/  STL [R1+0x7d8], R43 ;  /* 0x0007d82b01007387 */ /* 0x000fe20000100800 */
[----:B------:R-:W-:Y:S01]  /*12c40*/  IMAD.MOV R5, RZ, RZ, -R5 ;  /* 0x000000ffff057224 */ /* 0x000fe200078e0a05 */
[----:B------:R-:W-:Y:S01]  /*12c50*/  ISETP.GE.AND P4, PT, R43, RZ, PT ;  /* 0x000000ff2b00720c */ /* 0x000fe20003f86270 */
[----:B------:R-:W1:Y:S01]  /*12c60*/  LDCU UR4, c[0x0][0x3b0] ;  /* 0x00007600ff0477ac */ /* 0x000e620008000800 */
[----:B------:R-:W-:Y:S01]  /*12c70*/  LEA R7, P3, R6, R69, 0x1 ;  /* 0x0000004506077211 */ /* 0x000fe200078608ff */
[----:B------:R-:W-:-:S03]  /*12c80*/  IMAD R4, R72, R5, R4 ;  /* 0x0000000548047224 */ /* 0x000fc600078e0204 */
[----:B------:R-:W-:Y:S02]  /*12c90*/  LEA.HI.X.SX32 R8, R6, R68, 0x1, P3 ;  /* 0x0000004406087211 */ /* 0x000fe400018f0eff */
[----:B------:R-:W-:Y:S01]  /*12ca0*/  ISETP.GT.U32.AND P3, PT, R72, R4, PT ;  /* 0x000000044800720c */ /* 0x000fe20003f64070 */
[----:B------:R2:W-:Y:S01]  /*12cb0*/  STL [R1+0x138], R7 ;  /* 0x0001380701007387 */ /* 0x0005e20000100800 */
[----:B------:R-:W-:-:S03]  /*12cc0*/  @P0 IMAD.MOV.U32 R6, RZ, RZ, R7 ;  /* 0x000000ffff060224 */ /* 0x000fc600078e0007 */
[----:B------:R2:W-:Y:S02]  /*12cd0*/  STL [R1+0x134], R8 ;  /* 0x0001340801007387 */ /* 0x0005e40000100800 */
[----:B--2---:R-:W-:Y:S02]  /*12ce0*/  @P0 IMAD.MOV.U32 R7, RZ, RZ, R8 ;  /* 0x000000ffff070224 */ /* 0x004fe400078e0008 */
[----:B------:R-:W-:-:S03]  /*12cf0*/  VIADD R8, R0, 0x3f ;  /* 0x0000003f00087836 */ /* 0x000fc60000000000 */
[----:B------:R2:W3:Y:S01]  /*12d00*/  @P0 LDG.E.U16 R15, desc[UR20][R6.64] ;  /* 0x00000014060f0981 */ /* 0x0004e2000c1e1500 */
[----:B------:R-:W-:Y:S01]  /*12d10*/  @!P3 IMAD.IADD R4, R4, 0x1, -R72 ;  /* 0x000000010404b824 */ /* 0x000fe200078e0a48 */
[----:B------:R-:W-:-:S04]  /*12d20*/  IABS R5, R8 ;  /* 0x0000000800057213 */ /* 0x000fc80000000000 */
[----:B------:R-:W-:Y:S01]  /*12d30*/  ISETP.GT.U32.AND P3, PT, R72, R4, PT ;  /* 0x000000044800720c */ /* 0x000fe20003f64070 */
[----:B--2---:R-:W-:-:S04]  /*12d40*/  IMAD.HI.U32 R6, R73, R5, RZ ;  /* 0x0000000549067227 */ /* 0x004fc800078e00ff */
[----:B------:R-:W-:-:S04]  /*12d50*/  IMAD.MOV R6, RZ, RZ, -R6 ;  /* 0x000000ffff067224 */ /* 0x000fc800078e0a06 */
[----:B------:R-:W-:-:S04]  /*12d60*/  IMAD R5, R72, R6, R5 ;  /* 0x0000000648057224 */ /* 0x000fc800078e0205 */
[----:B------:R-:W-:Y:S01]  /*12d70*/  @!P3 IMAD.IADD R4, R4, 0x1, -R72 ;  /* 0x000000010404b824 */ /* 0x000fe200078e0a48 */
[----:B------:R-:W-:-:S03]  /*12d80*/  ISETP.GT.U32.AND P3, PT, R72, R5, PT ;  /* 0x000000054800720c */ /* 0x000fc60003f64070 */
[----:B------:R-:W-:-:S05]  /*12d90*/  @!P4 IMAD.MOV R4, RZ, RZ, -R4 ;  /* 0x000000ffff04c224 */ /* 0x000fca00078e0a04 */
[----:B------:R-:W-:-:S05]  /*12da0*/  SEL R4, R75, R4, !P1 ;  /* 0x000000044b047207 */ /* 0x000fca0004800000 */
[----:B-1----:R-:W-:Y:S01]  /*12db0*/  IMAD R4, R4, UR4, RZ ;  /* 0x0000000404047c24 */ /* 0x002fe2000f8e02ff */
        /* <DEDUP_REMOVED lines=8> */
[----:B------:R2:W-:Y:S04]  /*12e40*/  STL [R1+0x178], R7 ;  /* 0x0001780701007387 */ /* 0x0005e80000100800 */
[----:B------:R0:W-:Y:S01]  /*12e50*/  STL [R1+0x174], R43 ;  /* 0x0001742b01007387 */ /* 0x0001e20000100800 */
[----:B------:R-:W-:Y:S02]  /*12e60*/  @!P3 IMAD.IADD R5, R5, 0x1, -R72 ;  /* 0x000000010505b824 */ /* 0x000fe400078e0a48 */
[----:B--2---:R-:W-:Y:S02]  /*12e70*/  @P0 IMAD.MOV.U32 R7, RZ, RZ, R43 ;  /* 0x000000ffff070224 */ /* 0x004fe400078e002b */
[----:B0-----:R-:W-:-:S03]  /*12e80*/  VIADD R43, R0, 0x47 ;  /* 0x00000047002b7836 */ /* 0x001fc60000000000 */
[----:B------:R0:W2:Y:S01]  /*12e90*/  @P0 LDG.E.U16 R14, desc[UR20][R6.64] ;  /* 0x00000014060e0981 */ /* 0x0000a2000c1e1500 */
[----:B------:R-:W-:Y:S01]  /*12ea0*/  @!P4 IMAD.MOV R5, RZ, RZ, -R5 ;  /* 0x000000ffff05c224 */ /* 0x000fe200078e0a05 */
[----:B------:R-:W-:-:S04]  /*12eb0*/  IABS R4, R43 ;  /* 0x0000002b00047213 */ /* 0x000fc80000000000 */
[----:B0-----:R-:W-:Y:S01]  /*12ec0*/  SEL R6, R75, R5, !P1 ;  /* 0x000000054b067207 */ /* 0x001fe20004800000 */
[----:B------:R-:W-:-:S04]  /*12ed0*/  IMAD.HI.U32 R5, R73, R4, RZ ;  /* 0x0000000449057227 */ /* 0x000fc800078e00ff */
[----:B-1----:R-:W-:Y:S01]  /*12ee0*/  IMAD R6, R6, UR4, RZ ;  /* 0x0000000406067c24 */ /* 0x002fe2000f8e02ff */
[----:B------:R-:W-:Y:S01]  /*12ef0*/  STL [R1+0x7d0], R43 ;  /* 0x0007d02b01007387 */ /* 0x000fe20000100800 */
[----:B------:R-:W-:Y:S01]  /*12f00*/  IMAD.MOV R5, RZ, RZ, -R5 ;  /* 0x000000ffff057224 */ /* 0x000fe200078e0a05 */
[----:B------:R-:W-:Y:S01]  /*12f10*/  ISETP.GE.AND P4, PT, R43, RZ, PT ;  /* 0x000000ff2b00720c */ /* 0x000fe20003f86270 */
[----:B------:R-:W0:Y:S01]  /*12f20*/  LDCU UR4, c[0x0][0x3b0] ;  /* 0x00007600ff0477ac */ /* 0x000e220008000800 */
[----:B------:R-:W-:Y:S01]  /*12f30*/  LEA R7, P3, R6, R69, 0x1 ;  /* 0x0000004506077211 */ /* 0x000fe200078608ff */
[----:B------:R-:W-:-:S03]  /*12f40*/  IMAD R4, R72, R5, R4 ;  /* 0x0000000548047224 */ /* 0x000fc600078e0204 */
[----:B------:R-:W-:Y:S02]  /*12f50*/  LEA.HI.X.SX32 R8, R6, R68, 0x1, P3 ;  /* 0x0000004406087211 */ /* 0x000fe400018f0eff */
[----:B------:R-:W-:Y:S01]  /*12f60*/  ISETP.GT.U32.AND P3, PT, R72, R4, PT ;  /* 0x000000044800720c */ /* 0x000fe20003f64070 */
[----:B------:R1:W-:Y:S01]  /*12f70*/  STL [R1+0x1b8], R7 ;  /* 0x0001b80701007387 */ /* 0x0003e20000100800 */
[----:B------:R-:W-:-:S03]  /*12f80*/  @P0 IMAD.MOV.U32 R6, RZ, RZ, R7 ;  /* 0x000000ffff060224 */ /* 0x000fc600078e0007 */
[----:B------:R1:W-:Y:S02]  /*12f90*/  STL [R1+0x1b4], R8 ;  /* 0x0001b40801007387 */ /* 0x0003e40000100800 */
[----:B-1----:R-:W-:Y:S02]  /*12fa0*/  @P0 IMAD.MOV.U32 R7, RZ, RZ, R8 ;  /* 0x000000ffff070224 */ /* 0x002fe400078e0008 */
[----:B------:R-:W-:-:S03]  /*12fb0*/  VIADD R8, R0, 0x4f ;  /* 0x0000004f00087836 */ /* 0x000fc60000000000 */
[----:B------:R1:W2:Y:S01]  /*12fc0*/  @P0 LDG.E.U16 R13, desc[UR20][R6.64] ;  /* 0x00000014060d0981 */ /* 0x0002a2000c1e1500 */
[----:B------:R-:W-:Y:S01]  /*12fd0*/  @!P3 IMAD.IADD R4, R4, 0x1, -R72 ;  /* 0x000000010404b824 */ /* 0x000fe200078e0a48 */
[----:B------:R-:W-:-:S04]  /*12fe0*/  IABS R5, R8 ;  /* 0x0000000800057213 */ /* 0x000fc80000000000 */
[----:B------:R-:W-:Y:S01]  /*12ff0*/  ISETP.GT.U32.AND P3, PT, R72, R4, PT ;  /* 0x000000044800720c */ /* 0x000fe20003f64070 */
[----:B-1----:R-:W-:-:S04]  /*13000*/  IMAD.HI.U32 R6, R73, R5, RZ ;  /* 0x0000000549067227 */ /* 0x002fc800078e00ff */
[----:B------:R-:W-:-:S04]  /*13010*/  IMAD.MOV R6, RZ, RZ, -R6 ;  /* 0x000000ffff067224 */ /* 0x000fc800078e0a06 */
[----:B------:R-:W-:-:S04]  /*13020*/  IMAD R5, R72, R6, R5 ;  /* 0x0000000648057224 */ /* 0x000fc800078e0205 */
[----:B------:R-:W-:Y:S01]  /*13030*/  @!P3 IMAD.IADD R4, R4, 0x1, -R72 ;  /* 0x000000010404b824 */ /* 0x000fe200078e0a48 */
[----:B------:R-:W-:-:S03]  /*13040*/  ISETP.GT.U32.AND P3, PT, R72, R5, PT ;  /* 0x000000054800720c */ /* 0x000fc60003f64070 */
[----:B------:R-:W-:-:S05]  /*13050*/  @!P4 IMAD.MOV R4, RZ, RZ, -R4 ;  /* 0x000000ffff04c224 */ /* 0x000fca00078e0a04 */
[----:B------:R-:W-:-:S05]  /*13060*/  SEL R4, R75, R4, !P1 ;  /* 0x000000044b047207 */ /* 0x000fca0004800000 */
[----:B0-----:R-:W-:Y:S01]  /*13070*/  IMAD R4, R4, UR4, RZ ;  /* 0x0000000404047c24 */ /* 0x001fe2000f8e02ff */
[----:B------:R-:W0:Y:S01]  /*13080*/  LDCU UR4, c[0x0][0x3b0] ;  /* 0x00007600ff0477ac */ /* 0x000e220008000800 */
        /* <DEDUP_REMOVED lines=10> */
[----:B-1----:R-:W-:Y:S02]  /*13130*/  @P0 IMAD.MOV.U32 R7, RZ, RZ, R43 ;  /* 0x000000ffff070224 */ /* 0x002fe400078e002b */
[----:B0-----:R-:W-:-:S03]  /*13140*/  VIADD R43, R0, 0x57 ;  /* 0x00000057002b7836 */ /* 0x001fc60000000000 */
[----:B------:R0:W2:Y:S01]  /*13150*/  @P0 LDG.E.U16 R12, desc[UR20][R6.64] ;  /* 0x00000014060c0981 */ /* 0x0000a2000c1e1500 */
[----:B------:R-:W-:Y:S01]  /*13160*/  @!P4 IMAD.MOV R5, RZ, RZ, -R5 ;  /* 0x000000ffff05c224 */ /* 0x000fe200078e0a05 */
[----:B------:R-:W-:-:S04]  /*13170*/  IABS R4, R43 ;  /* 0x0000002b00047213 */ /* 0x000fc80000000000 */
[----:B0-----:R-:W-:Y:S01]  /*13180*/  SEL R6, R75, R5, !P1 ;  /* 0x000000054b067207 */ /* 0x001fe20004800000 */
[----:B------:R-:W-:-:S04]  /*13190*/  IMAD.HI.U32 R5, R73, R4, RZ ;  /* 0x0000000449057227 */ /* 0x000fc800078e00ff */
[----:B------:R-:W-:Y:S01]  /*131a0*/  IMAD R6, R6, UR4, RZ ;  /* 0x0000000406067c24 */ /* 0x000fe2000f8e02ff */
        /* <DEDUP_REMOVED lines=32> */
[----:B------:R-:W-:Y:S02]  /*133b0*/  VIADD R44, R0, 0x67 ;  /* 0x00000067002c7836 */ /* 0x000fe40000000000 */
[----:B------:R-:W-:Y:S01]  /*133c0*/  @P0 IMAD.MOV.U32 R6, RZ, RZ, R7 ;  /* 0x000000ffff060224 */ /* 0x000fe200078e0007 */
[----:B------:R1:W-:Y:S04]  /*133d0*/  STL [R1+0x278], R7 ;  /* 0x0002780701007387 */ /* 0x0003e80000100800 */
[----:B------:R-:W-:Y:S01]  /*133e0*/  @!P3 IMAD.IADD R5, R5, 0x1, -R72 ;  /* 0x000000010505b824 */ /* 0x000fe200078e0a48 */
[----:B------:R-:W-:-:S03]  /*133f0*/  IABS R4, R44 ;  /* 0x0000002c00047213 */ /* 0x000fc60000000000 */
[----:B------:R-:W-:Y:S02]  /*13400*/  @!P4 IMAD.MOV R5, RZ, RZ, -R5 ;  /* 0x000000ffff05c224 */ /* 0x000fe400078e0a05 */
[----:B-1----:R-:W-:-:S05]  /*13410*/  @P0 IMAD.MOV.U32 R7, RZ, RZ, R43 ;  /* 0x000000ffff070224 */ /* 0x002fca00078e002b */
[----:B------:R1:W2:Y:S02]  /*13420*/  @P0 LDG.E.U16 R10, desc[UR20][R6.64] ;  /* 0x00000014060a0981 */ /* 0x0002a4000c1e1500 */
[----:B-1----:R-:W-:Y:S01]  /*13430*/  SEL R6, R75, R5, !P1 ;  /* 0x000000054b067207 */ /* 0x002fe20004800000 */
[----:B------:R-:W-:-:S04]  /*13440*/  IMAD.HI.U32 R5, R73, R4, RZ ;  /* 0x0000000449057227 */ /* 0x000fc800078e00ff */
[----:B0-----:R-:W-:Y:S01]  /*13450*/  IMAD R6, R6, UR4, RZ ;  /* 0x0000000406067c24 */ /* 0x001fe2000f8e02ff */
[----:B------:R-:W-:Y:S01]  /*13460*/  STL [R1+0x274], R43 ;  /* 0x0002742b01007387 */ /* 0x000fe20000100800 */
[----:B------:R-:W-:Y:S01]  /*13470*/  IMAD.MOV R5, RZ, RZ, -R5 ;  /* 0x000000ffff057224 */ /* 0x000fe200078e0a05 */
[----:B------:R-:W0:Y:S02]  /*13480*/  LDCU UR4, c[0x0][0x3b0] ;  /* 0x00007600ff0477ac */ /* 0x000e240008000800 */
[----:B------:R-:W-:Y:S01]  /*13490*/  LEA R7, P3, R6, R69, 0x1 ;  /* 0x0000004506077211 */ /* 0x000fe200078608ff */
[----:B------:R-:W-:-:S03]  /*134a0*/  IMAD R4, R72, R5, R4 ;  /* 0x0000000548047224 */ /* 0x000fc600078e0204 */
[----:B------:R-:W-:Y:S02]  /*134b0*/  LEA.HI.X.SX32 R8, R6, R68, 0x1, P3 ;  /* 0x0000004406087211 */ /* 0x000fe400018f0eff */
[----:B------:R-:W-:Y:S01]  /*134c0*/  ISETP.GT.U32.AND P3, PT, R72, R4, PT ;  /* 0x000000044800720c */ /* 0x000fe20003f64070 */
[----:B------:R-:W-:Y:S01]  /*134d0*/  STL [R1+0x7c0], R44 ;  /* 0x0007c02c01007387 */ /* 0x000fe20000100800 */
[----:B------:R-:W-:-:S03]  /*134e0*/  @P0 IMAD.MOV.U32 R6, RZ, RZ, R7 ;  /* 0x000000ffff060224 */ /* 0x000fc600078e0007 */
[----:B------:R1:W-:Y:S01]  /*134f0*/  STL [R1+0x2b8], R7 ;  /* 0x0002b80701007387 */ /* 0x0003e20000100800 */
[----:B------:R-:W-:Y:S01]  /*13500*/  VIADD R109, R0, 0x77 ;  /* 0x00000077006d7836 */ /* 0x000fe20000000000 */
[----:B------:R-:W-:Y:S01]  /*13510*/  IABS R5, R110 ;  /* 0x0000006e00057213 */ /* 0x000fe20000000000 */
[----:B-1----:R-:W-:-:S05]  /*13520*/  @P0 IMAD.MOV.U32 R7, RZ, RZ, R8 ;  /* 0x000000ffff070224 */ /* 0x002fca00078e0008 */
[----:B------:R-:W-:Y:S01]  /*13530*/  @!P3 IMAD.IADD R4, R4, 0x1, -R72 ;  /* 0x000000010404b824 */ /* 0x000fe200078e0a48 */
[----:B------:R1:W2:Y:S04]  /*13540*/  @P0 LDG.E.U16 R9, desc[UR20][R6.64] ;  /* 0x0000001406090981 */ /* 0x0002a8000c1e1500 */
[----:B------:R0:W-:Y:S01]  /*13550*/  STL [R1+0x2b4], R8 ;  /* 0x0002b40801007387 */ /* 0x0001e20000100800 */
[----:B------:R-:W-:Y:S02]  /*13560*/  ISETP.GT.U32.AND P4, PT, R72, R4, PT ;  /* 0x000000044800720c */ /* 0x000fe40003f84070 */
[----:B-1----:R-:W-:Y:S02]  /*13570*/  IABS R7, R111 ;  /* 0x0000006f00077213 */ /* 0x002fe40000000000 */
[----:B------:R-:W-:Y:S01]  /*13580*/  IABS R6, R109 ;  /* 0x0000006d00067213 */ /* 0x000fe20000000000 */
[----:B0-----:R-:W-:-:S04]  /*13590*/  IMAD.HI.U32 R8, R73, R5, RZ ;  /* 0x0000000549087227 */ /* 0x001fc800078e00ff */
[----:B------:R-:W-:Y:S01]  /*135a0*/  IMAD.HI.U32 R43, R73, R7, RZ ;  /* 0x00000007492b7227 */ /* 0x000fe200078e00ff */
[----:B------:R-:W-:-:S03]  /*135b0*/  ISETP.GE.AND P3, PT, R44, RZ, PT ;  /* 0x000000ff2c00720c */ /* 0x000fc60003f66270 */
[----:B------:R-:W-:-:S04]  /*135c0*/  IMAD.HI.U32 R73, R73, R6, RZ ;  /* 0x0000000649497227 */ /* 0x000fc800078e00ff */
[----:B------:R-:W-:Y:S02]  /*135d0*/  IMAD.MOV R8, RZ, RZ, -R8 ;  /* 0x000000ffff087224 */ /* 0x000fe400078e0a08 */
[----:B------:R-:W-:Y:S02]  /*135e0*/  IMAD.MOV R73, RZ, RZ, -R73 ;  /* 0x000000ffff497224 */ /* 0x000fe400078e0a49 */
[----:B------:R-:W-:Y:S02]  /*135f0*/  IMAD.MOV R43, RZ, RZ, -R43 ;  /* 0x000000ffff2b7224 */ /* 0x000fe400078e0a2b */
[C---:B------:R-:W-:Y:S02]  /*13600*/  IMAD R5, R72.reuse, R8, R5 ;  /* 0x0000000848057224 */ /* 0x040fe400078e0205 */
[C---:B------:R-:W-:Y:S02]  /*13610*/  IMAD R6, R72.reuse, R73, R6 ;  /* 0x0000004948067224 */ /* 0x040fe400078e0206 */
[C---:B------:R-:W-:Y:S01]  /*13620*/  IMAD R7, R72.reuse, R43, R7 ;  /* 0x0000002b48077224 */ /* 0x040fe200078e0207 */
[----:B------:R-:W-:Y:S01]  /*13630*/  ISETP.GT.U32.AND P6, PT, R72, R5, PT ;  /* 0x000000054800720c */ /* 0x000fe20003fc4070 */
[----:B------:R-:W-:Y:S01]  /*13640*/  @!P4 IMAD.IADD R4, R4, 0x1, -R72 ;  /* 0x000000010404c824 */ /* 0x000fe200078e0a48 */
[----:B------:R-:W-:-:S02]  /*13650*/  ISETP.GT.U32.AND P5, PT, R72, R6, PT ;  /* 0x000000064800720c */ /* 0x000fc40003fa4070 */
[----:B------:R-:W-:Y:S01]  /*13660*/  ISETP.GT.U32.AND P4, PT, R72, R7, PT ;  /* 0x000000074800720c */ /* 0x000fe20003f84070 */
[----:B------:R-:W-:-:S05]  /*13670*/  @!P3 IMAD.MOV R4, RZ, RZ, -R4 ;  /* 0x000000ffff04b224 */ /* 0x000fca00078e0a04 */
[----:B------:R-:W-:-:S03]  /*13680*/  SEL R4, R75, R4, !P1 ;  /* 0x000000044b047207 */ /* 0x000fc60004800000 */
[--C-:B------:R-:W-:Y:S02]  /*13690*/  @!P6 IMAD.IADD R5, R5, 0x1, -R72.reuse ;  /* 0x000000010505e824 */ /* 0x100fe400078e0a48 */
[--C-:B------:R-:W-:Y:S02]  /*136a0*/  @!P5 IMAD.IADD R6, R6, 0x1, -R72.reuse ;  /* 0x000000010606d824 */ /* 0x100fe400078e0a48 */
[----:B------:R-:W-:Y:S01]  /*136b0*/  IMAD R4, R4, UR4, RZ ;  /* 0x0000000404047c24 */ /* 0x000fe2000f8e02ff */
[----:B------:R-:W0:Y:S01]  /*136c0*/  LDCU UR4, c[0x0][0x3b0] ;  /* 0x00007600ff0477ac */ /* 0x000e220008000800 */
[----:B------:R-:W-:Y:S01]  /*136d0*/  @!P4 IMAD.IADD R7, R7, 0x1, -R72 ;  /* 0x000000010707c824 */ /* 0x000fe200078e0a48 */
[C---:B------:R-:W-:Y:S02]  /*136e0*/  ISETP.GT.U32.AND P4, PT, R72.reuse, R5, PT ;  /* 0x000000054800720c */ /* 0x040fe40003f84070 */
[----:B------:R-:W-:Y:S02]  /*136f0*/  ISETP.GT.U32.AND P5, PT, R72, R6, PT ;  /* 0x000000064800720c */ /* 0x000fe40003fa4070 */
[----:B------:R-:W-:-:S02]  /*13700*/  LEA R43, P3, R4, R69, 0x1 ;  /* 0x00000045042b7211 */ /* 0x000fc400078608ff */
[----:B------:R-:W-:Y:S02]  /*13710*/  ISETP.GT.U32.AND P6, PT, R72, R7, PT ;  /* 0x000000074800720c */ /* 0x000fe40003fc4070 */
[----:B------:R-:W-:Y:S02]  /*13720*/  LEA.HI.X.SX32 R44, R4, R68, 0x1, P3 ;  /* 0x00000044042c7211 */ /* 0x000fe400018f0eff */
[----:B------:R-:W-:-:S03]  /*13730*/  ISETP.GE.AND P3, PT, R111, RZ, PT ;  /* 0x000000ff6f00720c */ /* 0x000fc60003f66270 */
[--C-:B------:R-:W-:Y:S01]  /*13740*/  @!P4 IMAD.IADD R5, R5, 0x1, -R72.reuse ;  /* 0x000000010505c824 */ /* 0x100fe200078e0a48 */
[----:B------:R-:W-:Y:S01]  /*13750*/  ISETP.GE.AND P4, PT, R109, RZ, PT ;  /* 0x000000ff6d00720c */ /* 0x000fe20003f86270 */
[----:B------:R-:W-:Y:S01]  /*13760*/  @!P5 IMAD.IADD R6, R6, 0x1, -R72 ;  /* 0x000000010606d824 */ /* 0x000fe200078e0a48 */
[----:B------:R-:W-:-:S03]  /*13770*/  ISETP.GE.AND P5, PT, R110, RZ, PT ;  /* 0x000000ff6e00720c */ /* 0x000fc60003fa6270 */
[----:B------:R-:W-:-:S04]  /*13780*/  @!P6 IMAD.IADD R7, R7, 0x1, -R72 ;  /* 0x000000010707e824 */ /* 0x000fc800078e0a48 */
[----:B------:R-:W-:Y:S01]  /*13790*/  @!P3 IMAD.MOV R7, RZ, RZ, -R7 ;  /* 0x000000ffff07b224 */ /* 0x000fe200078e0a07 */
[----:B------:R-:W-:Y:S03]  /*137a0*/  STL [R1+0x7b4], R110 ;  /* 0x0007b46e01007387 */ /* 0x000fe60000100800 */
[----:B------:R-:W-:Y:S01]  /*137b0*/  @!P4 IMAD.MOV R6, RZ, RZ, -R6 ;  /* 0x000000ffff06c224 */ /* 0x000fe200078e0a06 */
[----:B------:R-:W-:Y:S01]  /*137c0*/  SEL R7, R75, R7, !P1 ;  /* 0x000000074b077207 */ /* 0x000fe20004800000 */
[----:B------:R-:W-:Y:S01]  /*137d0*/  STL [R1+0x7bc], R111 ;  /* 0x0007bc6f01007387 */ /* 0x000fe20000100800 */
[----:B------:R-:W-:Y:S01]  /*137e0*/  @!P5 IMAD.MOV R5, RZ, RZ, -R5 ;  /* 0x000000ffff05d224 */ /* 0x000fe200078e0a05 */
[----:B------:R-:W-:Y:S02]  /*137f0*/  PRMT R8, RZ, 0x7610, R8 ;  /* 0x00007610ff087816 */ /* 0x000fe40000000008 */
[----:B------:R-:W-:Y:S01]  /*13800*/  STL [R1+0x7b8], R109 ;  /* 0x0007b86d01007387 */ /* 0x000fe20000100800 */
[----:B0-----:R-:W-:Y:S01]  /*13810*/  IMAD R7, R7, UR4, RZ ;  /* 0x0000000407077c24 */ /* 0x001fe2000f8e02ff */
[C---:B------:R-:W-:Y:S01]  /*13820*/  SEL R6, R75.reuse, R6, !P1 ;  /* 0x000000064b067207 */ /* 0x040fe20004800000 */
[----:B------:R-:W-:Y:S01]  /*13830*/  @P0 IMAD.MOV.U32 R45, RZ, RZ, R44 ;  /* 0x000000ffff2d0224 */ /* 0x000fe200078e002c */
[----:B------:R-:W-:Y:S01]  /*13840*/  STL [R1+0x128], R43 ;  /* 0x0001282b01007387 */ /* 0x000fe20000100800 */
[----:B------:R-:W-:Y:S01]  /*13850*/  SEL R75, R75, R5, !P1 ;  /* 0x000000054b4b7207 */ /* 0x000fe20004800000 */
[----:B------:R-:W0:Y:S02]  /*13860*/  LDCU UR4, c[0x0][0x3b0] ;  /* 0x00007600ff0477ac */ /* 0x000e240008000800 */
[----:B------:R1:W-:Y:S01]  /*13870*/  STL [R1+0x10c], R44 ;  /* 0x00010c2c01007387 */ /* 0x0003e20000100800 */
[----:B------:R-:W-:Y:S01]  /*13880*/  LEA R4, P1, R7, R69, 0x1 ;  /* 0x0000004507047211 */ /* 0x000fe200078208ff */
[----:B-1----:R-:W-:-:S02]  /*13890*/  @P0 IMAD.MOV.U32 R44, RZ, RZ, R43 ;  /* 0x000000ffff2c0224 */ /* 0x002fc400078e002b */
[----:B------:R-:W-:-:S03]  /*138a0*/  IMAD R43, R6, UR5, RZ ;  /* 0x00000005062b7c24 */ /* 0x000fc6000f8e02ff */
[----:B------:R1:W2:Y:S04]  /*138b0*/  @P0 LDG.E.U16 R8, desc[UR20][R44.64] ;  /* 0x000000142c080981 */ /* 0x0002a8000c1e1500 */
[----:B------:R-:W-:Y:S01]  /*138c0*/  STL [R1+0x11c], R4 ;  /* 0x00011c0401007387 */ /* 0x000fe20000100800 */
[----:B-1----:R-:W-:Y:S02]  /*138d0*/  LEA.HI.X.SX32 R44, R7, R68, 0x1, P1 ;  /* 0x00000044072c7211 */ /* 0x002fe400008f0eff */
[----:B------:R-:W-:-:S03]  /*138e0*/  LEA R7, P1, R43, R69, 0x1 ;  /* 0x000000452b077211 */ /* 0x000fc600078208ff */
[----:B------:R1:W-:Y:S01]  /*138f0*/  STL [R1+0x110], R44 ;  /* 0x0001102c01007387 */ /* 0x0003e20000100800 */
[----:B------:R-:W-:-:S03]  /*13900*/  @P0 IMAD.MOV.U32 R5, RZ, RZ, R44 ;  /* 0x000000ffff050224 */ /* 0x000fc600078e002c */
[----:B------:R-:W-:Y:S01]  /*13910*/  STL [R1+0x124], R7 ;  /* 0x0001240701007387 */ /* 0x000fe20000100800 */
[----:B-1----:R-:W-:-:S05]  /*13920*/  LEA.HI.X.SX32 R44, R43, R68, 0x1, P1 ;  /* 0x000000442b2c7211 */ /* 0x002fca00008f0eff */
[----:B------:R1:W-:Y:S04]  /*13930*/  STL [R1+0x120], R44 ;  /* 0x0001202c01007387 */ /* 0x0003e80000100800 */
[----:B------:R-:W2:Y:S04]  /*13940*/  LDL.LU R130, [R1+0x848] ;  /* 0x0008480001827983 */ /* 0x000ea80000300800 */
[----:B------:R-:W3:Y:S04]  /*13950*/  LDL.LU R131, [R1+0x844] ;  /* 0x0008440001837983 */ /* 0x000ee80000300800 */
[----:B------:R-:W4:Y:S04]  /*13960*/  LDL.LU R129, [R1+0x840] ;  /* 0x0008400001817983 */ /* 0x000f280000300800 */
        /* <DEDUP_REMOVED lines=12> */
[----:B------:R-:W4:Y:S04]  /*13a30*/  LDL R114, [R1+0x7b0] ;  /* 0x0007b00001727983 */ /* 0x000f280000100800 */
[----:B------:R-:W4:Y:S04]  /*13a40*/  LDL.LU R115, [R1+0x80c] ;  /* 0x00080c0001737983 */ /* 0x000f280000300800 */
[----:B------:R-:W4:Y:S04]  /*13a50*/  LDL.LU R113, [R1+0x808] ;  /* 0x0008080001717983 */ /* 0x000f280000300800 */
[----:B------:R-:W4:Y:S04]  /*13a60*/  LDL.LU R111, [R1+0x804] ;  /* 0x00080400016f7983 */ /* 0x000f280000300800 */
[----:B------:R-:W4:Y:S04]  /*13a70*/  LDL.LU R112, [R1+0x800] ;  /* 0x0008000001707983 */ /* 0x000f280000300800 */
[----:B------:R-:W4:Y:S04]  /*13a80*/  LDL.LU R110, [R1+0x7fc] ;  /* 0x0007fc00016e7983 */ /* 0x000f280000300800 */
[----:B------:R-:W4:Y:S01]  /*13a90*/  LDL.LU R109, [R1+0x7f8] ;  /* 0x0007f800016d7983 */ /* 0x000f220000300800 */
[----:B------:R-:W-:-:S02]  /*13aa0*/  @P0 IMAD.MOV.U32 R45, RZ, RZ, R44 ;  /* 0x000000ffff2d0224 */ /* 0x000fc400078e002c */
[----:B-1----:R-:W-:Y:S02]  /*13ab0*/  @P0 IMAD.MOV.U32 R44, RZ, RZ, R7 ;  /* 0x000000ffff2c0224 */ /* 0x002fe400078e0007 */
[----:B------:R-:W1:Y:S01]  /*13ac0*/  S2R R7, SR_TID.X ;  /* 0x0000000000077919 */ /* 0x000e620000002100 */
[----:B------:R-:W-:Y:S01]  /*13ad0*/  PRMT R6, RZ, 0x7610, R6 ;  /* 0x00007610ff067816 */ /* 0x000fe20000000006 */
[----:B0-----:R-:W-:-:S05]  /*13ae0*/  IMAD R75, R75, UR4, RZ ;  /* 0x000000044b4b7c24 */ /* 0x001fca000f8e02ff */
[C---:B------:R-:W-:Y:S01]  /*13af0*/  LEA R43, P1, R75.reuse, R69, 0x1 ;  /* 0x000000454b2b7211 */ /* 0x040fe200078208ff */
[----:B------:R0:W4:Y:S03]  /*13b00*/  @P0 LDG.E.U16 R6, desc[UR20][R4.64] ;  /* 0x0000001404060981 */ /* 0x000126000c1e1500 */
[----:B------:R-:W-:Y:S01]  /*13b10*/  LEA.HI.X.SX32 R68, R75, R68, 0x1, P1 ;  /* 0x000000444b447211 */ /* 0x000fe200008f0eff */
[----:B------:R-:W-:Y:S01]  /*13b20*/  STL [R1+0x118], R43 ;  /* 0x0001182b01007387 */ /* 0x000fe20000100800 */
[----:B0-----:R-:W-:-:S03]  /*13b30*/  PRMT R5, RZ, 0x7610, R5 ;  /* 0x00007610ff057816 */ /* 0x001fc60000000005 */
[----:B------:R1:W-:Y:S01]  /*13b40*/  STL [R1+0x114], R68 ;  /* 0x0001144401007387 */ /* 0x0003e20000100800 */
[----:B------:R-:W-:-:S03]  /*13b50*/  PRMT R4, RZ, 0x7610, R4 ;  /* 0x00007610ff047816 */ /* 0x000fc60000000004 */
[----:B------:R0:W4:Y:S02]  /*13b60*/  @P0 LDG.E.U16 R5, desc[UR20][R44.64] ;  /* 0x000000142c050981 */ /* 0x000124000c1e1500 */
[----:B0-----:R-:W-:Y:S02]  /*13b70*/  @P0 IMAD.MOV.U32 R45, RZ, RZ, R68 ;  /* 0x000000ffff2d0224 */ /* 0x001fe400078e0044 */
[----:B------:R-:W-:Y:S02]  /*13b80*/  @P0 IMAD.MOV.U32 R44, RZ, RZ, R43 ;  /* 0x000000ffff2c0224 */ /* 0x000fe400078e002b */
[----:B-1----:R-:W-:-:S03]  /*13b90*/  IMAD R68, R7, 0x80, R7 ;  /* 0x0000008007447824 */ /* 0x002fc600078e0207 */
[----:B------:R-:W4:Y:S01]  /*13ba0*/  @P0 LDG.E.U16 R4, desc[UR20][R44.64] ;  /* 0x000000142c040981 */ /* 0x000f22000c1e1500 */
[----:B------:R-:W-:Y:S01]  /*13bb0*/  IMAD.SHL.U32 R68, R68, 0x2, RZ ;  /* 0x0000000244447824 */ /* 0x000fe200078e00ff */
[----:B------:R-:W-:-:S04]  /*13bc0*/  SHF.R.U32.HI R133, RZ, 0x5, R7 ;  /* 0x00000005ff857819 */ /* 0x000fc80000011607 */
[----:B------:R-:W-:-:S04]  /*13bd0*/  LOP3.LUT R68, R68, 0x407e, RZ, 0xc0, !PT ;  /* 0x0000407e44447812 */ /* 0x000fc800078ec0ff */
[C---:B------:R-:W-:Y:S01]  /*13be0*/  LOP3.LUT R7, R68.reuse, 0x10, RZ, 0x3c, !PT ;  /* 0x0000001044077812 */ /* 0x040fe200078e3cff */
[----:B--2---:R-:W-:Y:S04]  /*13bf0*/  STS.U16 [R68+UR9], R130 ;  /* 0x0000008244007988 */ /* 0x004fe80008000409 */
[----:B---3--:R-:W-:Y:S04]  /*13c00*/  STS.U16 [R68+UR9+0x400], R131 ;  /* 0x0004008344007988 */ /* 0x008fe80008000409 */
[----:B----4-:R-:W-:Y:S04]  /*13c10*/  STS.U16 [R68+UR9+0x800], R129 ;  /* 0x0008008144007988 */ /* 0x010fe80008000409 */
[----:B------:R-:W-:Y:S04]  /*13c20*/  STS.U16 [R68+UR9+0xc00], R128 ;  /* 0x000c008044007988 */ /* 0x000fe80008000409 */
        /* <DEDUP_REMOVED lines=17> */
[----:B------:R0:W-:Y:S04]  /*13d40*/  STS.U16 [R7+UR9+0x1480], R109 ;  /* 0x0014806d07007988 */ /* 0x0001e80008000409 */
[----:B------:R1:W-:Y:S04]  /*13d50*/  STS.U16 [R7+UR9+0x1880], R160 ;  /* 0x001880a007007988 */ /* 0x0003e80008000409 */
[----:B------:R2:W-:Y:S01]  /*13d60*/  STS.U16 [R7+UR9+0x1c80], R159 ;  /* 0x001c809f07007988 */ /* 0x0005e20008000409 */
[C---:B------:R-:W-:Y:S01]  /*13d70*/  LOP3.LUT R43, R68.reuse, 0x30, RZ, 0x3c, !PT ;  /* 0x00000030442b7812 */ /* 0x040fe200078e3cff */
[----:B0-----:R-:W0:Y:S02]  /*13d80*/  LDC R109, c[0x0][0x3a0] ;  /* 0x0000e800ff6d7b82 */ /* 0x001e240000000800 */
[----:B------:R3:W-:Y:S04]  /*13d90*/  STS.U16 [R7+UR9+0x2080], R144 ;  /* 0x0020809007007988 */ /* 0x0007e80008000409 */
[----:B-1----:R1:W5:Y:S04]  /*13da0*/  LDL.LU R160, [R1+0xa48] ;  /* 0x000a480001a07983 */ /* 0x0023680000300800 */
[----:B--2---:R1:W5:Y:S04]  /*13db0*/  LDL.LU R159, [R1+0xa44] ;  /* 0x000a4400019f7983 */ /* 0x0043680000300800 */
[----:B---3--:R1:W5:Y:S04]  /*13dc0*/  LDL.LU R144, [R1+0xa40] ;  /* 0x000a400001907983 */ /* 0x0083680000300800 */
[----:B------:R2:W-:Y:S04]  /*13dd0*/  STS.U16 [R7+UR9+0x2480], R143 ;  /* 0x0024808f07007988 */ /* 0x0005e80008000409 */
[----:B------:R3:W-:Y:S04]  /*13de0*/  STS.U16 [R7+UR9+0x2880], R158 ;  /* 0x0028809e07007988 */ /* 0x0007e80008000409 */
[----:B------:R4:W-:Y:S04]  /*13df0*/  STS.U16 [R7+UR9+0x2c80], R157 ;  /* 0x002c809d07007988 */ /* 0x0009e80008000409 */
[----:B--2---:R1:W5:Y:S04]  /*13e00*/  LDL.LU R143, [R1+0xa3c] ;  /* 0x000a3c00018f7983 */ /* 0x0043680000300800 */
[----:B---3--:R1:W5:Y:S04]  /*13e10*/  LDL.LU R158, [R1+0xa38] ;  /* 0x000a3800019e7983 */ /* 0x0083680000300800 */
[----:B----4-:R1:W5:Y:S04]  /*13e20*/  LDL.LU R157, [R1+0xa34] ;  /* 0x000a3400019d7983 */ /* 0x0103680000300800 */
[----:B------:R2:W-:Y:S04]  /*13e30*/  STS.U16 [R7+UR9+0x3080], R142 ;  /* 0x0030808e07007988 */ /* 0x0005e80008000409 */
[----:B------:R3:W-:Y:S04]  /*13e40*/  STS.U16 [R7+UR9+0x3480], R141 ;  /* 0x0034808d07007988 */ /* 0x0007e80008000409 */
[----:B------:R4:W-:Y:S04]  /*13e50*/  STS.U16 [R7+UR9+0x3880], R71 ;  /* 0x0038804707007988 */ /* 0x0009e80008000409 */
[----:B--2---:R1:W5:Y:S04]  /*13e60*/  LDL.LU R142, [R1+0xa30] ;  /* 0x000a3000018e7983 */ /* 0x0043680000300800 */
[----:B---3--:R1:W5:Y:S04]  /*13e70*/  LDL.LU R141, [R1+0xa2c] ;  /* 0x000a2c00018d7983 */ /* 0x0083680000300800 */
[----:B----4-:R-:W2:Y:S04]  /*13e80*/  LDL.LU R71, [R1+0xa28] ;  /* 0x000a280001477983 */ /* 0x010ea80000300800 */
[----:B------:R3:W-:Y:S02]  /*13e90*/  STS.U16 [R7+UR9+0x3c80], R70 ;  /* 0x003c804607007988 */ /* 0x0007e40008000409 */
[C---:B---3--:R-:W-:Y:S01]  /*13ea0*/  LOP3.LUT R7, R68.reuse, 0x20, RZ, 0x3c, !PT ;  /* 0x0000002044077812 */ /* 0x048fe200078e3cff */
[----:B0-----:R-:W-:Y:S01]  /*13eb0*/  VIADD R109, R109, 0x7f ;  /* 0x0000007f6d6d7836 */ /* 0x001fe20000000000 */
[----:B------:R1:W5:Y:S04]  /*13ec0*/  LDL.LU R70, [R1+0xa24] ;  /* 0x000a240001467983 */ /* 0x0003680000300800 */
        /* <DEDUP_REMOVED lines=16> */
[----:B------:R-:W-:Y:S04]  /*13fd0*/  STS.U16 [R43+UR9+0x180], R94 ;  /* 0x0001805e2b007988 */ /* 0x000fe80008000409 */
[----:B------:R-:W-:Y:S04]  /*13fe0*/  STS.U16 [R43+UR9+0x580], R93 ;  /* 0x0005805d2b007988 */ /* 0x000fe80008000409 */
[----:B------:R-:W-:Y:S04]  /*13ff0*/  STS.U16 [R43+UR9+0x980], R92 ;  /* 0x0009805c2b007988 */ /* 0x000fe80008000409 */
[----:B------:R-:W-:Y:S04]  /*14000*/  STS.U16 [R43+UR9+0xd80], R91 ;  /* 0x000d805b2b007988 */ /* 0x000fe80008000409 */
[----:B------:R-:W-:Y:S04]  /*14010*/  STS.U16 [R43+UR9+0x1180], R90 ;  /* 0x0011805a2b007988 */ /* 0x000fe80008000409 */
[----:B------:R-:W-:Y:S04]  /*14020*/  STS.U16 [R43+UR9+0x1580], R89 ;  /* 0x001580592b007988 */ /* 0x000fe80008000409 */
[----:B------:R-:W-:Y:S04]  /*14030*/  STS.U16 [R43+UR9+0x1980], R88 ;  /* 0x001980582b007988 */ /* 0x000fe80008000409 */
[----:B------:R-:W-:Y:S01]  /*14040*/  STS.U16 [R43+UR9+0x1d80], R87 ;  /* 0x001d80572b007988 */ /* 0x000fe20008000409 */
[----:B0-----:R-:W-:-:S03]  /*14050*/  LOP3.LUT R7, R68, 0x40, RZ, 0x3c, !PT ;  /* 0x0000004044077812 */ /* 0x001fc600078e3cff */
        /* <DEDUP_REMOVED lines=60> */
[----:B------:R-:W-:Y:S01]  /*14420*/  STS.U16 [R38+UR9+0x780], R19 ;  /* 0x0007801326007988 */ /* 0x000fe20008000409 */
[----:B0-----:R-:W-:-:S03]  /*14430*/  SHF.R.S32.HI R7, RZ, 0x1f, R109 ;  /* 0x0000001fff077819 */ /* 0x001fc6000001146d */
[----:B------:R-:W-:Y:S04]  /*14440*/  STS.U16 [R38+UR9+0xb80], R18 ;  /* 0x000b801226007988 */ /* 0x000fe80008000409 */
[----:B------:R-:W-:Y:S01]  /*14450*/  STS.U16 [R38+UR9+0xf80], R17 ;  /* 0x000f801126007988 */ /* 0x000fe20008000409 */
[----:B------:R-:W-:-:S03]  /*14460*/  LEA.HI R7, R7, R109, RZ, 0x7 ;  /* 0x0000006d07077211 */ /* 0x000fc600078f38ff */
[----:B------:R-:W-:Y:S04]  /*14470*/  STS.U16 [R38+UR9+0x1380], R16 ;  /* 0x0013801026007988 */ /* 0x000fe80008000409 */
[----:B------:R-:W-:Y:S04]  /*14480*/  STS.U16 [R38+UR9+0x1780], R15 ;  /* 0x0017800f26007988 */ /* 0x000fe80008000409 */
[----:B------:R-:W-:Y:S04]  /*14490*/  STS.U16 [R38+UR9+0x1b80], R14 ;  /* 0x001b800e26007988 */ /* 0x000fe80008000409 */
[----:B------:R-:W-:Y:S01]  /*144a0*/  STS.U16 [R38+UR9+0x1f80], R13 ;  /* 0x001f800d26007988 */ /* 0x000fe20008000409 */
[----:B------:R-:W-:-:S03]  /*144b0*/  SHF.R.S32.HI R7, RZ, 0x7, R7 ;  /* 0x00000007ff077819 */ /* 0x000fc60000011407 */
[----:B------:R-:W-:Y:S04]  /*144c0*/  STS.U16 [R38+UR9+0x2380], R12 ;  /* 0x0023800c26007988 */ /* 0x000fe80008000409 */
[----:B------:R-:W-:Y:S04]  /*144d0*/  STS.U16 [R38+UR9+0x2780], R11 ;  /* 0x0027800b26007988 */ /* 0x000fe80008000409 */
[----:B------:R-:W-:Y:S04]  /*144e0*/  STS.U16 [R38+UR9+0x2b80], R10 ;  /* 0x002b800a26007988 */ /* 0x000fe80008000409 */
[----:B------:R-:W-:Y:S04]  /*144f0*/  STS.U16 [R38+UR9+0x2f80], R9 ;  /* 0x002f800926007988 */ /* 0x000fe80008000409 */
[----:B------:R-:W-:Y:S04]  /*14500*/  STS.U16 [R38+UR9+0x3380], R8 ;  /* 0x0033800826007988 */ /* 0x000fe80008000409 */
[----:B------:R-:W-:Y:S04]  /*14510*/  STS.U16 [R38+UR9+0x3780], R6 ;  /* 0x0037800626007988 */ /* 0x000fe80008000409 */
[----:B------:R0:W-:Y:S04]  /*14520*/  STS.U16 [R38+UR9+0x3b80], R5 ;  /* 0x003b800526007988 */ /* 0x0001e80008000409 */
[----:B------:R1:W-:Y:S01]  /*14530*/  STS.U16 [R38+UR9+0x3f80], R4 ;  /* 0x003f800426007988 */ /* 0x0003e20008000409 */
[----:B------:R3:W-:Y:S06]  /*14540*/  MEMBAR.ALL.CTA ;  /* 0x0000000000007992 */ /* 0x0007ec0000008000 */
[----:B---3--:R-:W3:Y:S01]  /*14550*/  FENCE.VIEW.ASYNC.S ;  /* 0x00000000000073c6 */ /* 0x008ee20000000000 */
[----:B0-----:R-:W-:-:S03]  /*14560*/  VIMNMX R5, PT, PT, R7, 0x1, !PT ;  /* 0x0000000107057848 */ /* 0x001fc60007fe0100 */
[----:B------:R1:W5:Y:S02]  /*14570*/  LDL.LU R3, [R1+0xa20] ;  /* 0x000a200001037983 */ /* 0x0003640000300800 */
[----:B------:R-:W-:Y:S02]  /*14580*/  VIADD R5, R5, 0xffffffff ;  /* 0xffffffff05057836 */ /* 0x000fe40000000000 */
[----:B------:R1:W5:Y:S01]  /*14590*/  LDL.LU R2, [R1+0xa1c] ;  /* 0x000a1c0001027983 */ /* 0x0003620000300800 */
[----:B---3--:R-:W-:Y:S01]  /*145a0*/  BAR.SYNC.DEFER_BLOCKING 0x0 ;  /* 0x0000000000007b1d */ /* 0x008fe20000010000 */
[----:B------:R-:W-:Y:S01]  /*145b0*/  ISETP.NE.U32.AND P0, PT, R133, RZ, PT ;  /* 0x000000ff8500720c */ /* 0x000fe20003f05070 */
[----:B------:R-:W-:-:S04]  /*145c0*/  UIADD3 UR4, UPT, UPT, UR9, 0x8000, URZ ;  /* 0x0000800009047890 */ /* 0x000fc8000fffe0ff */
[----:B------:R1:W-:Y:S01]  /*145d0*/  STL [R1+0x798], R5 ;  /* 0x0007980501007387 */ /* 0x0003e20000100800 */
[----:B------:R-:W-:Y:S01]  /*145e0*/  USHF.R.U32.HI UR4, URZ, 0x4, UR4 ;  /* 0x00000004ff047899 */ /* 0x000fe20008011604 */
[----:B------:R-:W-:-:S03]  /*145f0*/  ISETP.LT.OR P1, PT, R109, 0x80, P0 ;  /* 0x000000806d00780c */ /* 0x000fc60000721670 */
[----:B------:R-:W-:-:S04]  /*14600*/  USGXT.U32 UR12, UR4, 0xe ;  /* 0x0000000e040c789a */ /* 0x000fc80008000000 */
[----:B------:R-:W-:Y:S01]  /*14610*/  UIADD3 UR7, UP1, UPT, UR12, 0x2, URZ ;  /* 0x000000020c077890 */ /* 0x000fe2000ff3e0ff */
[----:B------:R-:W-:Y:S01]  /*14620*/  UMOV UR4, URZ ;  /* 0x000000ff00047c82 */ /* 0x000fe20008000000 */
[----:B------:R-:W-:Y:S02]  /*14630*/  UIADD3 UR11, UPT, UPT, UR8, 0x80, URZ ;  /* 0x00000080080b7890 */ /* 0x000fe4000fffe0ff */
[----:B------:R-:W-:Y:S01]  /*14640*/  UIADD3.X UR13, UPT, UPT, UR4, 0x40004040, URZ, UP1, !UPT ;  /* 0x40004040040d7890 */ /* 0x000fe20008ffe4ff */
[----:B------:R-:W-:Y:S01]  /*14650*/  ISETP.NE.U32.AND P3, PT, R5, RZ, PT ;  /* 0x000000ff0500720c */ /* 0x000fe20003f65070 */
[----:B--2---:R-:W-:Y:S01]  /*14660*/  IMAD.SHL.U32 R71, R71, 0x80, RZ ;  /* 0x0000008047477824 */ /* 0x004fe200078e00ff */
[----:B-1----:R-:W-:Y:S11]  /*14670*/  @P1 BRA `(.L_x_7) ;  /* 0x0000000000c01947 */ /* 0x002ff60003800000 */
[----:B------:R-:W-:Y:S01]  /*14680*/  USHF.R.U32.HI UR14, URZ, 0x4, UR9 ;  /* 0x00000004ff0e7899 */ /* 0x000fe20008011609 */
[----:B------:R-:W-:Y:S01]  /*14690*/  UMOV UR4, URZ ;  /* 0x000000ff00047c82 */ /* 0x000fe20008000000 */
[----:B------:R-:W-:Y:S02]  /*146a0*/  UIADD3 UR16, UPT, UPT, UR8, 0x88, URZ ;  /* 0x0000008808107890 */ /* 0x000fe4000fffe0ff */
[----:B------:R-:W-:Y:S02]  /*146b0*/  USGXT.U32 UR14, UR14, 0xe ;  /* 0x0000000e0e0e789a */ /* 0x000fe40008000000 */
[----:B------:R-:W-:Y:S02]  /*146c0*/  UIADD3 UR17, UPT, UPT, UR8, 0x90, URZ ;  /* 0x0000009008117890 */ /* 0x000fe4000fffe0ff */
[----:B------:R-:W-:Y:S02]  /*146d0*/  UIADD3 UR38, UP1, UPT, UR14, 0x2, URZ ;  /* 0x000000020e267890 */ /* 0x000fe4000ff3e0ff */
[----:B------:R-:W-:-:S02]  /*146e0*/  UIADD3 UR24, UPT, UPT, UR8, 0x98, URZ ;  /* 0x0000009808187890 */ /* 0x000fc4000fffe0ff */
[----:B------:R-:W-:Y:S02]  /*146f0*/  UIADD3.X UR39, UPT, UPT, UR4, 0x40004040, URZ, UP1, !UPT ;  /* 0x4000404004277890 */ /* 0x000fe40008ffe4ff */
[----:B------:R-:W-:Y:S02]  /*14700*/  UIADD3 UR25, UPT, UPT, UR8, 0xa0, URZ ;  /* 0x000000a008197890 */ /* 0x000fe4000fffe0ff */
[----:B------:R-:W-:Y:S02]  /*14710*/  UIADD3.64 UR18, UPT, UPT, UR38, 0x2, URZ ;  /* 0x0000000226127897 */ /* 0x000fe4000fffe0ff */
[----:B------:R-:W-:Y:S02]  /*14720*/  UIADD3.64 UR22, UPT, UPT, UR38, 0x4, URZ ;  /* 0x0000000426167897 */ /* 0x000fe4000fffe0ff */
[----:B------:R-:W-:Y:S02]  /*14730*/  UIADD3.64 UR26, UPT, UPT, UR38, 0x3fe, URZ ;  /* 0x000003fe261a7897 */ /* 0x000fe4000fffe0ff */
[----:B------:R-:W-:-:S02]  /*14740*/  UIADD3 UR30, UPT, UPT, UR8, 0xa8, URZ ;  /* 0x000000a8081e7890 */ /* 0x000fc4000fffe0ff */
[----:B------:R-:W-:Y:S02]  /*14750*/  UIADD3.64 UR28, UPT, UPT, UR38, 0x400, URZ ;  /* 0x00000400261c7897 */ /* 0x000fe4000fffe0ff */
[----:B------:R-:W-:Y:S02]  /*14760*/  UIADD3 UR31, UPT, UPT, UR8, 0xb0, URZ ;  /* 0x000000b0081f7890 */ /* 0x000fe4000fffe0ff */
[----:B------:R-:W-:Y:S01]  /*14770*/  UIADD3.64 UR32, UPT, UPT, UR38, 0x402, URZ ;  /* 0x0000040226207897 */ /* 0x000fe2000fffe0ff */
[----:B------:R-:W-:Y:S01]  /*14780*/  UMOV UR40, 0x0 ;  /* 0x0000000000287882 */ /* 0x000fe20000000000 */
[----:B------:R-:W-:Y:S01]  /*14790*/  UMOV UR41, 0x8200490 ;  /* 0x0820049000297882 */ /* 0x000fe20000000000 */
[----:B------:R-:W-:Y:S02]  /*147a0*/  UIADD3 UR36, UPT, UPT, UR8, 0xb8, URZ ;  /* 0x000000b808247890 */ /* 0x000fe4000fffe0ff */
[----:B------:R-:W-:Y:S01]  /*147b0*/  UIADD3.64 UR34, UPT, UPT, UR38, 0x404, URZ ;  /* 0x0000040426227897 */ /* 0x000fe2000fffe0ff */
[----:B------:R-:W-:Y:S01]  /*147c0*/  UMOV UR15, 0x40004040 ;  /* 0x40004040000f7882 */ /* 0x000fe20000000000 */
[----:B------:R-:W-:Y:S01]  /*147d0*/  UMOV UR42, 0x0 ;  /* 0x00000000002a7882 */ /* 0x000fe20000000000 */
[----:B------:R-:W-:Y:S01]  /*147e0*/  UMOV UR43, 0x8200490 ;  /* 0x08200490002b7882 */ /* 0x000fe20000000000 */
[----:B------:R-:W-:Y:S01]  /*147f0*/  UMOV UR44, 0x0 ;  /* 0x00000000002c7882 */ /* 0x000fe20000000000 */
[----:B------:R-:W-:Y:S01]  /*14800*/  UMOV UR45, 0x8200490 ;  /* 0x08200490002d7882 */ /* 0x000fe20000000000 */
[----:B------:R0:W-:Y:S01]  /*14810*/  UTCHMMA tmem[UR11], gdesc[UR14], tmem[UR8], tmem[UR40], idesc[UR41], !UPT ;  /* 0x00ff280e0b0079ea */ /* 0x0001e2000f800008 */
[----:B------:R-:W-:Y:S01]  /*14820*/  UMOV UR46, 0x0 ;  /* 0x00000000002e7882 */ /* 0x000fe20000000000 */
[----:B------:R-:W-:Y:S01]  /*14830*/  UMOV UR47, 0x8200490 ;  /* 0x08200490002f7882 */ /* 0x000fe20000000000 */
[----:B------:R0:W-:Y:S01]  /*14840*/  UTCHMMA tmem[UR16], gdesc[UR38], tmem[UR8], tmem[UR42], idesc[UR43], UPT ;  /* 0x00ff2a26100079ea */ /* 0x0001e2000b800008 */
        /* <DEDUP_REMOVED lines=8> */
[----:B------:R-:W-:Y:S01]  /*148d0*/  UMOV UR4, UR6 ;  /* 0x0000000600047c82 */ /* 0x000fe20008000000 */
[----:B------:R-:W-:Y:S01]  /*148e0*/  UMOV UR5, URZ ;  /* 0x000000ff00057c82 */ /* 0x000fe20008000000 */
[----:B------:R0:W-:Y:S01]  /*148f0*/  UTCHMMA tmem[UR25], gdesc[UR26], tmem[UR8], tmem[UR48], idesc[UR49], UPT ;  /* 0x00ff301a190079ea */ /* 0x0001e2000b800008 */
[----:B------:R-:W-:Y:S01]  /*14900*/  UMOV UR54, 0x0 ;  /* 0x0000000000367882 */ /* 0x000fe20000000000 */
[----:B------:R-:W-:Y:S01]  /*14910*/  UMOV UR55, 0x8200490 ;  /* 0x0820049000377882 */ /* 0x000fe20000000000 */
[----:B------:R0:W-:Y:S01]  /*14920*/  UTCHMMA tmem[UR30], gdesc[UR28], tmem[UR8], tmem[UR50], idesc[UR51], UPT ;  /* 0x00ff321c1e0079ea */ /* 0x0001e2000b800008 */
[----:B------:R-:W-:Y:S01]  /*14930*/  UMOV UR4, UR4 ;  /* 0x0000000400047c82 */ /* 0x000fe20008000000 */
[----:B------:R0:W-:Y:S01]  /*14940*/  UTCHMMA tmem[UR31], gdesc[UR32], tmem[UR8], tmem[UR52], idesc[UR53], UPT ;  /* 0x00ff34201f0079ea */ /* 0x0001e2000b800008 */
[----:B------:R0:W-:Y:S01]  /*14950*/  UTCHMMA tmem[UR36], gdesc[UR34], tmem[UR8], tmem[UR54], idesc[UR55], UPT ;  /* 0x00ff3622240079ea */ /* 0x0001e2000b800008 */
[----:B------:R0:W-:Y:S01]  /*14960*/  UTCBAR [UR4], URZ ;  /* 0x000000ff040073e9 */ /* 0x0001e200080000ff */
[----:B------:R-:W-:Y:S01]  /*14970*/  NOP ;  /* 0x0000000000007918 */ /* 0x000fe20000000000 */
.L_x_7:
[----:B0-----:R-:W-:Y:S01]  /*14980*/  UMOV UR4, URZ ;  /* 0x000000ff00047c82 */ /* 0x001fe20008000000 */
[----:B------:R-:W-:Y:S01]  /*14990*/  UMOV UR14, UR7 ;  /* 0x00000007000e7c82 */ /* 0x000fe20008000000 */
[----:B------:R-:W-:Y:S01]  /*149a0*/  UMOV UR15, UR13 ;  /* 0x0000000d000f7c82 */ /* 0x000fe20008000000 */
[----:B-----5:R-:W-:Y:S02]  /*149b0*/  IMAD.SHL.U32 R72, R70, 0x80, RZ ;  /* 0x0000008046487824 */ /* 0x020fe400078e00ff */
[----:B------:R-:W-:Y:S01]  /*149c0*/  IMAD.MOV.U32 R140, RZ, RZ, RZ ;  /* 0x000000ffff8c7224 */ /* 0x000fe200078e00ff */
[----:B------:R-:W-:Y:S06]  /*149d0*/  @!P3 BRA `(.L_x_8) ;  /* 0x000000b800a4b947 */ /* 0x000fec0003800000 */
[----:B------:R-:W-:Y:S01]  /*149e0*/  SHF.R.S32.HI R69, RZ, 0x1f, R71 ;  /* 0x0000001fff457819 */ /* 0x000fe20000011447 */
[C---:B------:R-:W-:Y:S01]  /*149f0*/  IMAD.SHL.U32 R70, R71.reuse, 0x2, RZ ;  /* 0x0000000247467824 */ /* 0x040fe200078e00ff */
[----:B------:R-:W-:Y:S01]  /*14a00*/  SHF.R.S32.HI R4, RZ, 0x1f, R72 ;  /* 0x0000001fff047819 */ /* 0x000fe20000011448 */
[----:B------:R-:W-:Y:S01]  /*14a10*/  UIADD3.64 UR22, UPT, UPT, UR14, 0x2, URZ ;  /* 0x000000020e167897 */ /* 0x000fe2000fffe0ff */
[----:B------:R-:W-:Y:S01]  /*14a20*/  SHF.L.U64.HI R69, R71, 0x1, R69 ;  /* 0x0000000147457819 */ /* 0x000fe20000010245 */
[----:B------:R-:W-:Y:S01]  /*14a30*/  UIADD3.64 UR24, UPT, UPT, UR14, 0x4, URZ ;  /* 0x000000040e187897 */ /* 0x000fe2000fffe0ff */
[C---:B------:R-:W-:Y:S01]  /*14a40*/  SHF.L.U64.HI R71, R72.reuse, 0x1, R4 ;  /* 0x0000000148477819 */ /* 0x040fe20000010204 */
[----:B------:R-:W-:Y:S01]  /*14a50*/  IMAD.SHL.U32 R72, R72, 0x2, RZ ;  /* 0x0000000248487824 */ /* 0x000fe200078e00ff */
[----:B------:R-:W-:Y:S02]  /*14a60*/  UIADD3.64 UR26, UPT, UPT, UR14, 0x3fe, URZ ;  /* 0x000003fe0e1a7897 */ /* 0x000fe4000fffe0ff */
[----:B------:R-:W-:-:S02]  /*14a70*/  UIADD3.64 UR28, UPT, UPT, UR14, 0x400, URZ ;  /* 0x000004000e1c7897 */ /* 0x000fc4000fffe0ff */
[----:B------:R-:W-:Y:S02]  /*14a80*/  UIADD3.64 UR30, UPT, UPT, UR14, 0x402, URZ ;  /* 0x000004020e1e7897 */ /* 0x000fe4000fffe0ff */
[----:B------:R-:W-:Y:S01]  /*14a90*/  UIADD3.64 UR32, UPT, UPT, UR14, 0x404, URZ ;  /* 0x000004040e207897 */ /* 0x000fe2000fffe0ff */
[----:B------:R-:W-:Y:S01]  /*14aa0*/  UMOV UR18, 0x1 ;  /* 0x0000000100127882 */ /* 0x000fe20000000000 */
[----:B------:R-:W-:-:S10]  /*14ab0*/  UMOV UR5, URZ ;  /* 0x000000ff00057c82 */ /* 0x000fd40008000000 */
.L_x_11:
[----:B------:R-:W2:Y:S01]  /*14ac0*/  LDL.LU R5, [R1+0x39c] ;  /* 0x00039c0001057983 */ /* 0x000ea20000300800 */
[----:B------:R-:W0:Y:S03]  /*14ad0*/  LDC R110, c[0x0][0x3a0] ;  /* 0x0000e800ff6e7b82 */ /* 0x000e260000000800 */
[----:B------:R-:W3:Y:S04]  /*14ae0*/  LDL.LU R4, [R1+0x3a0] ;  /* 0x0003a00001047983 */ /* 0x000ee80000300800 */
[----:B------:R1:W-:Y:S04]  /*14af0*/  STL [R1+0xa34], R143 ;  /* 0x000a348f01007387 */ /* 0x0003e80000100800 */
[----:B-1----:R-:W4:Y:S04]  /*14b00*/  LDL.LU R143, [R1+0x3a8] ;  /* 0x0003a800018f7983 */ /* 0x002f280000300800 */
[----:B------:R1:W-:Y:S04]  /*14b10*/  STL [R1+0xa30], R142 ;  /* 0x000a308e01007387 */ /* 0x0003e80000100800 */
[----:B-1----:R-:W4:Y:S04]  /*14b20*/  LDL.LU R142, [R1+0x3b8] ;  /* 0x0003b800018e7983 */ /* 0x002f280000300800 */
[----:B------:R1:W-:Y:S04]  /*14b30*/  STL [R1+0xa2c], R141 ;  /* 0x000a2c8d01007387 */ /* 0x0003e80000100800 */
[----:B-1----:R-:W4:Y:S04]  /*14b40*/  LDL.LU R141, [R1+0x3b0] ;  /* 0x0003b000018d7983 */ /* 0x002f280000300800 */
[----:B------:R1:W-:Y:S04]  /*14b50*/  STL [R1+0xa28], R70 ;  /* 0x000a284601007387 */ /* 0x0003e80000100800 */
[----:B-1----:R-:W4:Y:S01]  /*14b60*/  LDL.LU R70, [R1+0x3a4] ;  /* 0x0003a40001467983 */ /* 0x002f220000300800 */
[----:B------:R-:W-:Y:S01]  /*14b70*/  VIADD R140, R140, 0x1 ;  /* 0x000000018c8c7836 */ /* 0x000fe20000000000 */
[----:B------:R-:W-:-:S02]  /*14b80*/  IADD3 R2, P5, PT, R2, R72, RZ ;  /* 0x0000004802027210 */ /* 0x000fc40007fbe0ff */
[----:B------:R1:W-:Y:S01]  /*14b90*/  STL [R1+0xa24], R69 ;  /* 0x000a244501007387 */ /* 0x0003e20000100800 */
[----:B0-----:R-:W-:Y:S01]  /*14ba0*/  IMAD R110, R140, -0x80, R110 ;  /* 0xffffff808c6e7824 */ /* 0x001fe200078e026e */
[----:B------:R-:W-:Y:S01]  /*14bb0*/  PRMT R111, RZ, 0x7610, R111 ;  /* 0x00007610ff6f7816 */ /* 0x000fe2000000006f */
[----:B------:R-:W-:Y:S01]  /*14bc0*/  IMAD.X R3, R3, 0x1, R71, P5 ;  /* 0x0000000103037824 */ /* 0x000fe200028e0647 */
[----:B------:R-:W-:Y:S01]  /*14bd0*/  STL [R1+0xa20], R68 ;  /* 0x000a204401007387 */ /* 0x000fe20000100800 */
[----:B------:R-:W-:Y:S02]  /*14be0*/  PRMT R109, RZ, 0x7610, R109 ;  /* 0x00007610ff6d7816 */ /* 0x000fe4000000006d */
[C---:B------:R-:W-:Y:S01]  /*14bf0*/  ISETP.GT.AND P1, PT, R110.reuse, 0x1, PT ;  /* 0x000000016e00780c */ /* 0x040fe20003f24270 */
[----:B------:R0:W-:Y:S01]  /*14c00*/  STL [R1+0xa1c], R0 ;  /* 0x000a1c0001007387 */ /* 0x0001e20000100800 */
[----:B------:R-:W-:Y:S02]  /*14c10*/  PRMT R108, RZ, 0x7610, R108 ;  /* 0x00007610ff6c7816 */ /* 0x000fe4000000006c */
[----:B------:R-:W-:-:S13]  /*14c20*/  ISETP.GT.AND P4, PT, R110, RZ, PT ;  /* 0x000000ff6e00720c */ /* 0x000fda0003f84270 */
[----:B------:R-:W4:Y:S01]  /*14c30*/  @P4 LDG.E.U16 R109, desc[UR20][R2.64] ;  /* 0x00000014026d4981 */ /* 0x000f22000c1e1500 */
[----:B---3--:R-:W-:-:S05]  /*14c40*/  IADD3 R4, P3, PT, R4, R72, RZ ;  /* 0x0000004804047210 */ /* 0x008fca0007f7e0ff */
[----:B--2---:R-:W-:Y:S01]  /*14c50*/  IMAD.X R5, R5, 0x1, R71, P3 ;  /* 0x0000000105057824 */ /* 0x004fe200018e0647 */
[----:B------:R-:W-:Y:S01]  /*14c60*/  ISETP.GT.AND P3, PT, R110, 0x2, PT ;  /* 0x000000026e00780c */ /* 0x000fe20003f64270 */
[----:B------:R2:W-:Y:S04]  /*14c70*/  STL [R1+0x3a0], R4 ;  /* 0x0003a00401007387 */ /* 0x0005e80000100800 */
[----:B------:R3:W-:Y:S01]  /*14c80*/  STL [R1+0x39c], R5 ;  /* 0x00039c0501007387 */ /* 0x0007e20000100800 */
[----:B----4-:R-:W-:-:S03]  /*14c90*/  IADD3 R143, P5, PT, R143, R72, RZ ;  /* 0x000000488f8f7210 */ /* 0x010fc60007fbe0ff */
[----:B-1----:R-:W4:Y:S04]  /*14ca0*/  LDL.LU R69, [R1+0x3b4] ;  /* 0x0003b40001457983 */ /* 0x002f280000300800 */
[----:B0-----:R-:W4:Y:S04]  /*14cb0*/  LDL.LU R0, [R1+0x3c0] ;  /* 0x0003c00001007983 */ /* 0x001f280000300800 */
[----:B------:R-:W-:Y:S04]  /*14cc0*/  STL [R1+0x3a8], R143 ;  /* 0x0003a88f01007387 */ /* 0x000fe80000100800 */
[----:B------:R2:W4:Y:S02]  /*14cd0*/  @P1 LDG.E.U16 R111, desc[UR20][R4.64] ;  /* 0x00000014046f1981 */ /* 0x000524000c1e1500 */
[----:B--2---:R-:W-:Y:S01]  /*14ce0*/  @P3 IMAD.MOV.U32 R4, RZ, RZ, R143 ;  /* 0x000000ffff043224 */ /* 0x004fe200078e008f */
[-C--:B------:R-:W-:Y:S01]  /*14cf0*/  IADD3 R141, P6, PT, R141, R72.reuse, RZ ;  /* 0x000000488d8d7210 */ /* 0x080fe20007fde0ff */
[----:B------:R-:W-:Y:S01]  /*14d00*/  IMAD.X R70, R70, 0x1, R71, P5 ;  /* 0x0000000146467824 */ /* 0x000fe200028e0647 */
[----:B------:R-:W-:-:S03]  /*14d10*/  IADD3 R142, P5, PT, R142, R72, RZ ;  /* 0x000000488e8e7210 */ /* 0x000fc60007fbe0ff */
[----:B---3--:R-:W-:Y:S01]  /*14d20*/  @P3 IMAD.MOV.U32 R5, RZ, RZ, R70 ;  /* 0x000000ffff053224 */ /* 0x008fe200078e0046 */
[----:B------:R0:W-:Y:S04]  /*14d30*/  STL [R1+0x3a4], R70 ;  /* 0x0003a44601007387 */ /* 0x0001e80000100800 */
[----:B------:R1:W5:Y:S04]  /*14d40*/  @P3 LDG.E.U16 R108, desc[UR20][R4.64] ;  /* 0x00000014046c3981 */ /* 0x000368000c1e1500 */
[----:B0-----:R-:W2:Y:S04]  /*14d50*/  LDL.LU R70, [R1+0x3bc] ;  /* 0x0003bc0001467983 */ /* 0x001ea80000300800 */
[----:B------:R0:W-:Y:S04]  /*14d60*/  STL [R1+0x3b0], R141 ;  /* 0x0003b08d01007387 */ /* 0x0001e80000100800 */
[----:B------:R-:W3:Y:S04]  /*14d70*/  LDL.LU R143, [R1+0x3c8] ;  /* 0x0003c800018f7983 */ /* 0x000ee80000300800 */
[----:B------:R-:W-:Y:S04]  /*14d80*/  STL [R1+0x3b8], R142 ;  /* 0x0003b88e01007387 */ /* 0x000fe80000100800 */
[----:B------:R-:W3:Y:S04]  /*14d90*/  LDL.LU R68, [R1+0x3d0] ;  /* 0x0003d00001447983 */ /* 0x000ee80000300800 */
[----:B------:R-:W3:Y:S01]  /*14da0*/  LDL.LU R5, [R1+0x3ac] ;  /* 0x0003ac0001057983 */ /* 0x000ee20000300800 */
[----:B------:R-:W-:-:S02]  /*14db0*/  ISETP.GT.AND P4, PT, R110, 0x3, PT ;  /* 0x000000036e00780c */ /* 0x000fc40003f84270 */
[C---:B------:R-:W-:Y:S02]  /*14dc0*/  ISETP.GT.AND P1, PT, R110.reuse, 0x4, PT ;  /* 0x000000046e00780c */ /* 0x040fe40003f24270 */
[----:B------:R-:W-:Y:S02]  /*14dd0*/  PRMT R107, RZ, 0x7610, R107 ;  /* 0x00007610ff6b7816 */ /* 0x000fe4000000006b */
[----:B------:R-:W-:Y:S02]  /*14de0*/  ISETP.GT.AND P3, PT, R110, 0x5, PT ;  /* 0x000000056e00780c */ /* 0x000fe40003f64270 */
[----:B------:R-:W-:-:S05]  /*14df0*/  PRMT R6, RZ, 0x7610, R6 ;  /* 0x00007610ff067816 */ /* 0x000fca0000000006 */
[----:B-1----:R-:W-:Y:S01]  /*14e00*/  @P4 IMAD.MOV.U32 R4, RZ, RZ, R141 ;  /* 0x000000ffff044224 */ /* 0x002fe200078e008d */
[----:B------:R-:W-:Y:S01]  /*14e10*/  PRMT R106, RZ, 0x7610, R106 ;  /* 0x00007610ff6a7816 */ /* 0x000fe2000000006a */
[----:B----4-:R-:W-:Y:S01]  /*14e20*/  IMAD.X R69, R69, 0x1, R71, P5 ;  /* 0x0000000145457824 */ /* 0x010fe200028e0647 */
[----:B------:R-:W-:-:S05]  /*14e30*/  IADD3 R0, P5, PT, R0, R72, RZ ;  /* 0x0000004800007210 */ /* 0x000fca0007fbe0ff */
[--C-:B--2---:R-:W-:Y:S02]  /*14e40*/  IMAD.X R70, R70, 0x1, R71.reuse, P5 ;  /* 0x0000000146467824 */ /* 0x104fe400028e0647 */
[----:B---3--:R-:W-:Y:S01]  /*14e50*/  IMAD.X R5, R5, 0x1, R71, P6 ;  /* 0x0000000105057824 */ /* 0x008fe200030e0647 */
[----:B------:R-:W-:-:S04]  /*14e60*/  IADD3 R143, P6, PT, R143, R72, RZ ;  /* 0x000000488f8f7210 */ /* 0x000fc80007fde0ff */
[----:B------:R1:W-:Y:S04]  /*14e70*/  STL [R1+0x3ac], R5 ;  /* 0x0003ac0501007387 */ /* 0x0003e80000100800 */
[----:B------:R2:W5:Y:S01]  /*14e80*/  @P4 LDG.E.U16 R107, desc[UR20][R4.64] ;  /* 0x00000014046b4981 */ /* 0x000562000c1e1500 */
[----:B------:R-:W-:-:S03]  /*14e90*/  IADD3 R68, P5, PT, R68, R72, RZ ;  /* 0x0000004844447210 */ /* 0x000fc60007fbe0ff */
[----:B------:R3:W-:Y:S04]  /*14ea0*/  STL [R1+0x3b4], R69 ;  /* 0x0003b44501007387 */ /* 0x0007e80000100800 */
[----:B0-----:R-:W4:Y:S01]  /*14eb0*/  LDL.LU R141, [R1+0x3cc] ;  /* 0x0003cc00018d7983 */ /* 0x001f220000300800 */
[----:B--2---:R-:W-:Y:S02]  /*14ec0*/  @P1 IMAD.MOV.U32 R4, RZ, RZ, R142 ;  /* 0x000000ffff041224 */ /* 0x004fe400078e008e */
[----:B-1----:R-:W-:Y:S02]  /*14ed0*/  @P1 IMAD.MOV.U32 R5, RZ, RZ, R69 ;  /* 0x000000ffff051224 */ /* 0x002fe400078e0045 */
[----:B---3--:R-:W2:Y:S04]  /*14ee0*/  LDL.LU R69, [R1+0x3d8] ;  /* 0x0003d80001457983 */ /* 0x008ea80000300800 */
[----:B------:R-:W-:Y:S04]  /*14ef0*/  STL [R1+0x3c0], R0 ;  /* 0x0003c00001007387 */ /* 0x000fe80000100800 */
[----:B------:R0:W5:Y:S04]  /*14f00*/  @P1 LDG.E.U16 R6, desc[UR20][R4.64] ;  /* 0x0000001404061981 */ /* 0x000168000c1e1500 */
[----:B------:R1:W-:Y:S01]  /*14f10*/  STL [R1+0x3bc], R70 ;  /* 0x0003bc4601007387 */ /* 0x0003e20000100800 */
[----:B0-----:R-:W-:-:S02]  /*14f20*/  @P3 IMAD.MOV.U32 R4, RZ, RZ, R0 ;  /* 0x000000ffff043224 */ /* 0x001fc400078e0000 */
[----:B------:R-:W-:Y:S02]  /*14f30*/  @P3 IMAD.MOV.U32 R5, RZ, RZ, R70 ;  /* 0x000000ffff053224 */ /* 0x000fe400078e0046 */
[----:B-1----:R-:W3:Y:S04]  /*14f40*/  LDL.LU R70, [R1+0x3d4] ;  /* 0x0003d40001467983 */ /* 0x002ee80000300800 */
[----:B------:R-:W-:Y:S04]  /*14f50*/  STL [R1+0x3c8], R143 ;  /* 0x0003c88f01007387 */ /* 0x000fe80000100800 */
[----:B------:R-:W3:Y:S04]  /*14f60*/  LDL.LU R142, [R1+0x3e0] ;  /* 0x0003e000018e7983 */ /* 0x000ee80000300800 */
[----:B------:R-:W-:Y:S04]  /*14f70*/  STL [R1+0x3d0], R68 ;  /* 0x0003d04401007387 */ /* 0x000fe80000100800 */
[----:B------:R-:W3:Y:S04]  /*14f80*/  LDL.LU R0, [R1+0x3e8] ;  /* 0x0003e80001007983 */ /* 0x000ee80000300800 */
[----:B------:R0:W5:Y:S04]  /*14f90*/  @P3 LDG.E.U16 R106, desc[UR20][R4.64] ;  /* 0x00000014046a3981 */ /* 0x000168000c1e1500 */
[----:B------:R-:W3:Y:S01]  /*14fa0*/  LDL.LU R5, [R1+0x3c4] ;  /* 0x0003c40001057983 */ /* 0x000ee20000300800 */
[----:B------:R-:W-:-:S02]  /*14fb0*/  ISETP.GT.AND P4, PT, R110, 0x6, PT ;  /* 0x000000066e00780c */ /* 0x000fc40003f84270 */
[C---:B------:R-:W-:Y:S02]  /*14fc0*/  ISETP.GT.AND P1, PT, R110.reuse, 0x7, PT ;  /* 0x000000076e00780c */ /* 0x040fe40003f24270 */
[----:B------:R-:W-:Y:S02]  /*14fd0*/  PRMT R7, RZ, 0x7610, R7 ;  /* 0x00007610ff077816 */ /* 0x000fe40000000007 */
[----:B------:R-:W-:Y:S02]  /*14fe0*/  ISETP.GT.AND P3, PT, R110, 0x8, PT ;  /* 0x000000086e00780c */ /* 0x000fe40003f64270 */
[----:B------:R-:W-:-:S05]  /*14ff0*/  PRMT R105, RZ, 0x7610, R105 ;  /* 0x00007610ff697816 */ /* 0x000fca0000000069 */
[----:B0-----:R-:W-:Y:S01]  /*15000*/  @P4 IMAD.MOV.U32 R4, RZ, RZ, R143 ;  /* 0x000000ffff044224 */ /* 0x001fe200078e008f */
[----:B------:R-:W-:Y:S01]  /*15010*/  PRMT R104, RZ, 0x7610, R104 ;  /* 0x00007610ff687816 */ /* 0x000fe20000000068 */
[----:B----4-:R-:W-:Y:S01]  /*15020*/  IMAD.X R141, R141, 0x1, R71, P5 ;  /* 0x000000018d8d7824 */ /* 0x010fe200028e0647 */
[----:B--2---:R-:W-:-:S05]  /*15030*/  IADD3 R69, P5, PT, R69, R72, RZ ;  /* 0x0000004845457210 */ /* 0x004fca0007fbe0ff */
[--C-:B---3--:R-:W-:Y:S01]  /*15040*/  IMAD.X R70, R70, 0x1, R71.reuse, P5 ;  /* 0x0000000146467824 */ /* 0x108fe200028e0647 */
[-C--:B------:R-:W-:Y:S01]  /*15050*/  IADD3 R0, P5, PT, R0, R72.reuse, RZ ;  /* 0x0000004800007210 */ /* 0x080fe20007fbe0ff */
[----:B------:R-:W-:Y:S01]  /*15060*/  IMAD.X R5, R5, 0x1, R71, P6 ;  /* 0x0000000105057824 */ /* 0x000fe200030e0647 */
[----:B------:R-:W-:-:S04]  /*15070*/  IADD3 R142, P6, PT, R142, R72, RZ ;  /* 0x000000488e8e7210 */ /* 0x000fc80007fde0ff */
[----:B------:R0:W-:Y:S04]  /*15080*/  STL [R1+0x3c4], R5 ;  /* 0x0003c40501007387 */ /* 0x0001e80000100800 */
[----:B------:R1:W5:Y:S04]  /*15090*/  @P4 LDG.E.U16 R7, desc[UR20][R4.64] ;  /* 0x0000001404074981 */ /* 0x000368000c1e1500 */
[----:B------:R2:W-:Y:S01]  /*150a0*/  STL [R1+0x3cc], R141 ;  /* 0x0003cc8d01007387 */ /* 0x0005e20000100800 */
[----:B-1----:R-:W-:Y:S02]  /*150b0*/  @P1 IMAD.MOV.U32 R4, RZ, RZ, R68 ;  /* 0x000000ffff041224 */ /* 0x002fe400078e0044 */
[----:B0-----:R-:W-:-:S02]  /*150c0*/  @P1 IMAD.MOV.U32 R5, RZ, RZ, R141 ;  /* 0x000000ffff051224 */ /* 0x001fc400078e008d */
[----:B--2---:R-:W2:Y:S04]  /*150d0*/  LDL.LU R141, [R1+0x3e4] ;  /* 0x0003e400018d7983 */ /* 0x004ea80000300800 */
[----:B------:R-:W3:Y:S04]  /*150e0*/  LDL.LU R68, [R1+0x3f0] ;  /* 0x0003f00001447983 */ /* 0x000ee80000300800 */
[----:B------:R-:W-:Y:S04]  /*150f0*/  STL [R1+0x3d8], R69 ;  /* 0x0003d84501007387 */ /* 0x000fe80000100800 */
[----:B------:R0:W5:Y:S04]  /*15100*/  @P1 LDG.E.U16 R105, desc[UR20][R4.64] ;  /* 0x0000001404691981 */ /* 0x000168000c1e1500 */
[----:B------:R1:W-:Y:S01]  /*15110*/  STL [R1+0x3d4], R70 ;  /* 0x0003d44601007387 */ /* 0x0003e20000100800 */
[----:B0-----:R-:W-:-:S02]  /*15120*/  @P3 IMAD.MOV.U32 R4, RZ, RZ, R69 ;  /* 0x000000ffff043224 */ /* 0x001fc400078e0045 */
[----:B------:R-:W-:Y:S02]  /*15130*/  @P3 IMAD.MOV.U32 R5, RZ, RZ, R70 ;  /* 0x000000ffff053224 */ /* 0x000fe400078e0046 */
[----:B-1----:R-:W4:Y:S04]  /*15140*/  LDL.LU R70, [R1+0x3ec] ;  /* 0x0003ec0001467983 */ /* 0x002f280000300800 */
[----:B------:R-:W-:Y:S04]  /*15150*/  STL [R1+0x3e0], R142 ;  /* 0x0003e08e01007387 */ /* 0x000fe80000100800 */
[----:B------:R-:W4:Y:S04]  /*15160*/  LDL.LU R143, [R1+0x3f8] ;  /* 0x0003f800018f7983 */ /* 0x000f280000300800 */
[----:B------:R-:W-:Y:S04]  /*15170*/  STL [R1+0x3e8], R0 ;  /* 0x0003e80001007387 */ /* 0x000fe80000100800 */
[----:B------:R-:W4:Y:S04]  /*15180*/  LDL.LU R69, [R1+0x400] ;  /* 0x0004000001457983 */ /* 0x000f280000300800 */
[----:B------:R0:W5:Y:S04]  /*15190*/  @P3 LDG.E.U16 R104, desc[UR20][R4.64] ;  /* 0x0000001404683981 */ /* 0x000168000c1e1500 */
[----:B------:R-:W4:Y:S01]  /*151a0*/  LDL.LU R5, [R1+0x3dc] ;  /* 0x0003dc0001057983 */ /* 0x000f220000300800 */
[----:B------:R-:W-:-:S02]  /*151b0*/  ISETP.GT.AND P4, PT, R110, 0x9, PT ;  /* 0x000000096e00780c */ /* 0x000fc40003f84270 */
[C---:B------:R-:W-:Y:S02]  /*151c0*/  ISETP.GT.AND P1, PT, R110.reuse, 0xa, PT ;  /* 0x0000000a6e00780c */ /* 0x040fe40003f24270 */
[----:B------:R-:W-:Y:S02]  /*151d0*/  PRMT R8, RZ, 0x7610, R8 ;  /* 0x00007610ff087816 */ /* 0x000fe40000000008 */
[----:B------:R-:W-:Y:S02]  /*151e0*/  ISETP.GT.AND P3, PT, R110, 0xb, PT ;  /* 0x0000000b6e00780c */ /* 0x000fe40003f64270 */
[----:B------:R-:W-:-:S05]  /*151f0*/  PRMT R9, RZ, 0x7610, R9 ;  /* 0x00007610ff097816 */ /* 0x000fca0000000009 */
[----:B0-----:R-:W-:Y:S01]  /*15200*/  @P4 IMAD.MOV.U32 R4, RZ, RZ, R142 ;  /* 0x000000ffff044224 */ /* 0x001fe200078e008e */
[----:B------:R-:W-:Y:S01]  /*15210*/  PRMT R103, RZ, 0x7610, R103 ;  /* 0x00007610ff677816 */ /* 0x000fe20000000067 */
[----:B--2---:R-:W-:Y:S01]  /*15220*/  IMAD.X R141, R141, 0x1, R71, P5 ;  /* 0x000000018d8d7824 */ /* 0x004fe200028e0647 */
[----:B---3--:R-:W-:-:S05]  /*15230*/  IADD3 R68, P5, PT, R68, R72, RZ ;  /* 0x0000004844447210 */ /* 0x008fca0007fbe0ff */
[--C-:B----4-:R-:W-:Y:S01]  /*15240*/  IMAD.X R70, R70, 0x1, R71.reuse, P5 ;  /* 0x0000000146467824 */ /* 0x110fe200028e0647 */
        /* <DEDUP_REMOVED lines=688> */
[----:B------:R0:W-:Y:S04]  /*17d50*/  STL [R1+0x5f0], R142 ;  /* 0x0005f08e01007387 */ /* 0x0001e80000100800 */
        /* <DEDUP_REMOVED lines=10> */
[----:B-1----:R-:W-:Y:S01]  /*17e00*/  @P4 IMAD.MOV.U32 R4, RZ, RZ, R142 ;  /* 0x000000ffff044224 */ /* 0x002fe200078e008e */
[----:B------:R-:W-:Y:S01]  /*17e10*/  PRMT R134, RZ, 0x7610, R134 ;  /* 0x00007610ff867816 */ /* 0x000fe20000000086 */
[----:B--2---:R-:W-:Y:S01]  /*17e20*/  IMAD.X R141, R141, 0x1, R71, P5 ;  /* 0x000000018d8d7824 */ /* 0x004fe200028e0647 */
[----:B---3--:R-:W-:-:S05]  /*17e30*/  IADD3 R0, P5, PT, R0, R72, RZ ;  /* 0x0000004800007210 */ /* 0x008fca0007fbe0ff */
[--C-:B----4-:R-:W-:Y:S01]  /*17e40*/  IMAD.X R70, R70, 0x1, R71.reuse, P5 ;  /* 0x0000000146467824 */ /* 0x110fe200028e0647 */
[----:B------:R-:W-:Y:S01]  /*17e50*/  IADD3 R68, P5, PT, R68, R72, RZ ;  /* 0x0000004844447210 */ /* 0x000fe20007fbe0ff */
[----:B------:R-:W-:-:S05]  /*17e60*/  IMAD.X R5, R5, 0x1, R71, P6 ;  /* 0x0000000105057824 */ /* 0x000fca00030e0647 */
[----:B------:R1:W-:Y:S04]  /*17e70*/  STL [R1+0x5ec], R5 ;  /* 0x0005ec0501007387 */ /* 0x0003e80000100800 */
[----:B------:R2:W5:Y:S01]  /*17e80*/  @P4 LDG.E.U16 R135, desc[UR20][R4.64] ;  /* 0x0000001404874981 */ /* 0x000562000c1e1500 */
[----:B------:R-:W-:-:S03]  /*17e90*/  IADD3 R143, P6, PT, R143, R72, RZ ;  /* 0x000000488f8f7210 */ /* 0x000fc60007fde0ff */
[----:B------:R3:W-:Y:S04]  /*17ea0*/  STL [R1+0x5f4], R141 ;  /* 0x0005f48d01007387 */ /* 0x0007e80000100800 */
[----:B0-----:R-:W4:Y:S01]  /*17eb0*/  LDL.LU R142, [R1+0x60c] ;  /* 0x00060c00018e7983 */ /* 0x001f220000300800 */
[----:B--2---:R-:W-:Y:S02]  /*17ec0*/  @P1 IMAD.MOV.U32 R4, RZ, RZ, R69 ;  /* 0x000000ffff041224 */ /* 0x004fe400078e0045 */
[----:B-1----:R-:W-:Y:S01]  /*17ed0*/  @P1 IMAD.MOV.U32 R5, RZ, RZ, R141 ;  /* 0x000000ffff051224 */ /* 0x002fe200078e008d */
[----:B------:R-:W2:Y:S04]  /*17ee0*/  LDL.LU R69, [R1+0x618] ;  /* 0x0006180001457983 */ /* 0x000ea80000300800 */
[----:B------:R0:W5:Y:S04]  /*17ef0*/  @P1 LDG.E.U16 R136, desc[UR20][R4.64] ;  /* 0x0000001404881981 */ /* 0x000168000c1e1500 */
[----:B------:R-:W-:Y:S04]  /*17f00*/  STL [R1+0x600], R0 ;  /* 0x0006000001007387 */ /* 0x000fe80000100800 */
[----:B------:R1:W-:Y:S01]  /*17f10*/  STL [R1+0x5fc], R70 ;  /* 0x0005fc4601007387 */ /* 0x0003e20000100800 */
[----:B0-----:R-:W-:-:S02]  /*17f20*/  @P3 IMAD.MOV.U32 R4, RZ, RZ, R0 ;  /* 0x000000ffff043224 */ /* 0x001fc400078e0000 */
[----:B------:R-:W-:Y:S01]  /*17f30*/  @P3 IMAD.MOV.U32 R5, RZ, RZ, R70 ;  /* 0x000000ffff053224 */ /* 0x000fe200078e0046 */
[----:B---3--:R-:W3:Y:S04]  /*17f40*/  LDL.LU R141, [R1+0x614] ;  /* 0x00061400018d7983 */ /* 0x008ee80000300800 */
[----:B------:R0:W-:Y:S04]  /*17f50*/  STL [R1+0x608], R143 ;  /* 0x0006088f01007387 */ /* 0x0001e80000100800 */
[----:B-1----:R-:W3:Y:S04]  /*17f60*/  LDL.LU R70, [R1+0x620] ;  /* 0x0006200001467983 */ /* 0x002ee80000300800 */
[----:B------:R-:W-:Y:S04]  /*17f70*/  STL [R1+0x610], R68 ;  /* 0x0006104401007387 */ /* 0x000fe80000100800 */
[----:B------:R1:W5:Y:S04]  /*17f80*/  @P3 LDG.E.U16 R134, desc[UR20][R4.64] ;  /* 0x0000001404863981 */ /* 0x000368000c1e1500 */
[----:B------:R-:W3:Y:S01]  /*17f90*/  LDL.LU R0, [R1+0x628] ;  /* 0x0006280001007983 */ /* 0x000ee20000300800 */
[----:B-1----:R-:W-:-:S03]  /*17fa0*/  IMAD.MOV.U32 R5, RZ, RZ, R143 ;  /* 0x000000ffff057224 */ /* 0x002fc600078e008f */
[----:B0-----:R-:W5:Y:S04]  /*17fb0*/  LDL.LU R143, [R1+0xa34] ;  /* 0x000a3400018f7983 */ /* 0x001f680000300800 */
[----:B------:R-:W3:Y:S01]  /*17fc0*/  LDL.LU R4, [R1+0x604] ;  /* 0x0006040001047983 */ /* 0x000ee20000300800 */
[C---:B------:R-:W-:Y:S02]  /*17fd0*/  ISETP.GT.AND P4, PT, R110.reuse, 0x4e, PT ;  /* 0x0000004e6e00780c */ /* 0x040fe40003f84270 */
[C---:B------:R-:W-:Y:S02]  /*17fe0*/  ISETP.GT.AND P1, PT, R110.reuse, 0x4f, PT ;  /* 0x0000004f6e00780c */ /* 0x040fe40003f24270 */
[----:B------:R-:W-:Y:S02]  /*17ff0*/  PRMT R133, RZ, 0x7610, R133 ;  /* 0x00007610ff857816 */ /* 0x000fe40000000085 */
[----:B------:R-:W-:-:S02]  /*18000*/  ISETP.GT.AND P3, PT, R110, 0x50, PT ;  /* 0x000000506e00780c */ /* 0x000fc40003f64270 */
[----:B------:R-:W-:Y:S02]  /*18010*/  PRMT R132, RZ, 0x7610, R132 ;  /* 0x00007610ff847816 */ /* 0x000fe40000000084 */
[----:B------:R-:W-:Y:S01]  /*18020*/  PRMT R131, RZ, 0x7610, R131 ;  /* 0x00007610ff837816 */ /* 0x000fe20000000083 */
[----:B----4-:R-:W-:Y:S01]  /*18030*/  IMAD.X R142, R142, 0x1, R71, P5 ;  /* 0x000000018e8e7824 */ /* 0x010fe200028e0647 */
[----:B--2---:R-:W-:-:S05]  /*18040*/  IADD3 R69, P5, PT, R69, R72, RZ ;  /* 0x0000004845457210 */ /* 0x004fca0007fbe0ff */
[--C-:B---3--:R-:W-:Y:S02]  /*18050*/  IMAD.X R141, R141, 0x1, R71.reuse, P5 ;  /* 0x000000018d8d7824 */ /* 0x108fe400028e0647 */
[----:B------:R-:W-:-:S05]  /*18060*/  IMAD.X R4, R4, 0x1, R71, P6 ;  /* 0x0000000104047824 */ /* 0x000fca00030e0647 */
[-C--:B------:R-:W-:Y:S01]  /*18070*/  @P4 LOP3.LUT R5, R5, R4.reuse, RZ, 0x3c, !PT ;  /* 0x0000000405054212 */ /* 0x080fe200078e3cff */
[----:B------:R0:W-:Y:S03]  /*18080*/  STL [R1+0x604], R4 ;  /* 0x0006040401007387 */ /* 0x0001e60000100800 */
[----:B0-----:R-:W-:-:S04]  /*18090*/  @P4 LOP3.LUT R4, R5, R4, RZ, 0x3c, !PT ;  /* 0x0000000405044212 */ /* 0x001fc800078e3cff */
[----:B------:R-:W-:Y:S01]  /*180a0*/  @P4 LOP3.LUT R5, R5, R4, RZ, 0x3c, !PT ;  /* 0x0000000405054212 */ /* 0x000fe200078e3cff */
[----:B------:R0:W-:Y:S04]  /*180b0*/  STL [R1+0x60c], R142 ;  /* 0x00060c8e01007387 */ /* 0x0001e80000100800 */
[----:B------:R1:W5:Y:S01]  /*180c0*/  @P4 LDG.E.U16 R133, desc[UR20][R4.64] ;  /* 0x0000001404854981 */ /* 0x000362000c1e1500 */
[-C--:B------:R-:W-:Y:S02]  /*180d0*/  IADD3 R70, P6, PT, R70, R72.reuse, RZ ;  /* 0x0000004846467210 */ /* 0x080fe40007fde0ff */
[----:B------:R-:W-:Y:S01]  /*180e0*/  IADD3 R0, P5, PT, R0, R72, RZ ;  /* 0x0000004800007210 */ /* 0x000fe20007fbe0ff */
[----:B-1----:R-:W-:Y:S02]  /*180f0*/  @P1 IMAD.MOV.U32 R4, RZ, RZ, R68 ;  /* 0x000000ffff041224 */ /* 0x002fe400078e0044 */
[----:B------:R-:W-:Y:S01]  /*18100*/  @P1 IMAD.MOV.U32 R5, RZ, RZ, R142 ;  /* 0x000000ffff051224 */ /* 0x000fe200078e008e */
[----:B------:R-:W2:Y:S04]  /*18110*/  LDL.LU R68, [R1+0x624] ;  /* 0x0006240001447983 */ /* 0x000ea80000300800 */
[----:B0-----:R-:W3:Y:S04]  /*18120*/  LDL.LU R142, [R1+0x630] ;  /* 0x00063000018e7983 */ /* 0x001ee80000300800 */
[----:B------:R0:W5:Y:S04]  /*18130*/  @P1 LDG.E.U16 R132, desc[UR20][R4.64] ;  /* 0x0000001404841981 */ /* 0x000168000c1e1500 */
[----:B------:R-:W-:Y:S04]  /*18140*/  STL [R1+0x618], R69 ;  /* 0x0006184501007387 */ /* 0x000fe80000100800 */
[----:B------:R1:W-:Y:S01]  /*18150*/  STL [R1+0x614], R141 ;  /* 0x0006148d01007387 */ /* 0x0003e20000100800 */
[----:B0-----:R-:W-:-:S02]  /*18160*/  @P3 IMAD.MOV.U32 R4, RZ, RZ, R69 ;  /* 0x000000ffff043224 */ /* 0x001fc400078e0045 */
[----:B------:R-:W-:-:S05]  /*18170*/  @P3 IMAD.MOV.U32 R5, RZ, RZ, R141 ;  /* 0x000000ffff053224 */ /* 0x000fca00078e008d */
[----:B------:R0:W5:Y:S04]  /*18180*/  @P3 LDG.E.U16 R131, desc[UR20][R4.64] ;  /* 0x0000001404833981 */ /* 0x000168000c1e1500 */
[----:B-1----:R-:W4:Y:S04]  /*18190*/  LDL.LU R141, [R1+0x638] ;  /* 0x00063800018d7983 */ /* 0x002f280000300800 */
[----:B------:R1:W-:Y:S04]  /*181a0*/  STL [R1+0x620], R70 ;  /* 0x0006204601007387 */ /* 0x0003e80000100800 */
[----:B------:R-:W4:Y:S04]  /*181b0*/  LDL.LU R69, [R1+0x640] ;  /* 0x0006400001457983 */ /* 0x000f280000300800 */
[----:B------:R-:W-:Y:S04]  /*181c0*/  STL [R1+0x628], R0 ;  /* 0x0006280001007387 */ /* 0x000fe80000100800 */
[----:B------:R-:W4:Y:S01]  /*181d0*/  LDL.LU R5, [R1+0x61c] ;  /* 0x00061c0001057983 */ /* 0x000f220000300800 */
[----:B------:R-:W-:-:S02]  /*181e0*/  ISETP.GT.AND P4, PT, R110, 0x51, PT ;  /* 0x000000516e00780c */ /* 0x000fc40003f84270 */
[----:B------:R-:W-:Y:S02]  /*181f0*/  ISETP.GT.AND P1, PT, R110, 0x52, PT ;  /* 0x000000526e00780c */ /* 0x000fe40003f24270 */
[----:B------:R-:W-:Y:S02]  /*18200*/  PRMT R129, RZ, 0x7610, R129 ;  /* 0x00007610ff817816 */ /* 0x000fe40000000081 */
[----:B------:R-:W-:-:S07]  /*18210*/  PRMT R130, RZ, 0x7610, R130 ;  /* 0x00007610ff827816 */ /* 0x000fce0000000082 */
[----:B0-----:R-:W-:Y:S02]  /*18220*/  @P4 IMAD.MOV.U32 R4, RZ, RZ, R70 ;  /* 0x000000ffff044224 */ /* 0x001fe400078e0046 */
[--C-:B--2---:R-:W-:Y:S01]  /*18230*/  IMAD.X R68, R68, 0x1, R71.reuse, P5 ;  /* 0x0000000144447824 */ /* 0x104fe200028e0647 */
[----:B---3--:R-:W-:Y:S01]  /*18240*/  IADD3 R142, P5, PT, R142, R72, RZ ;  /* 0x000000488e8e7210 */ /* 0x008fe20007fbe0ff */
[----:B----4-:R-:W-:-:S05]  /*18250*/  IMAD.X R5, R5, 0x1, R71, P6 ;  /* 0x0000000105057824 */ /* 0x010fca00030e0647 */
[----:B------:R0:W-:Y:S04]  /*18260*/  STL [R1+0x61c], R5 ;  /* 0x00061c0501007387 */ /* 0x0001e80000100800 */
[----:B------:R2:W5:Y:S04]  /*18270*/  @P4 LDG.E.U16 R129, desc[UR20][R4.64] ;  /* 0x0000001404814981 */ /* 0x000568000c1e1500 */
[----:B------:R3:W-:Y:S04]  /*18280*/  STL [R1+0x624], R68 ;  /* 0x0006244401007387 */ /* 0x0007e80000100800 */
[----:B-1----:R-:W4:Y:S01]  /*18290*/  LDL.LU R70, [R1+0x63c] ;  /* 0x00063c0001467983 */ /* 0x002f220000300800 */
[----:B--2---:R-:W-:-:S02]  /*182a0*/  @P1 IMAD.MOV.U32 R4, RZ, RZ, R0 ;  /* 0x000000ffff041224 */ /* 0x004fc400078e0000 */
[----:B0-----:R-:W-:Y:S02]  /*182b0*/  @P1 IMAD.MOV.U32 R5, RZ, RZ, R68 ;  /* 0x000000ffff051224 */ /* 0x001fe400078e0044 */
[----:B---3--:R-:W2:Y:S04]  /*182c0*/  LDL.LU R68, [R1+0x648] ;  /* 0x0006480001447983 */ /* 0x008ea80000300800 */
[----:B------:R-:W3:Y:S04]  /*182d0*/  LDL.LU R0, [R1+0x650] ;  /* 0x0006500001007983 */ /* 0x000ee80000300800 */
[----:B------:R0:W5:Y:S04]  /*182e0*/  @P1 LDG.E.U16 R130, desc[UR20][R4.64] ;  /* 0x0000001404821981 */ /* 0x000168000c1e1500 */
[----:B------:R1:W-:Y:S01]  /*182f0*/  STL [R1+0x630], R142 ;  /* 0x0006308e01007387 */ /* 0x0003e20000100800 */
[----:B0-----:R-:W-:-:S03]  /*18300*/  IMAD.MOV.U32 R5, RZ, RZ, R142 ;  /* 0x000000ffff057224 */ /* 0x001fc600078e008e */
[----:B-1----:R-:W5:Y:S04]  /*18310*/  LDL.LU R142, [R1+0xa30] ;  /* 0x000a3000018e7983 */ /* 0x002f680000300800 */
[----:B------:R-:W2:Y:S01]  /*18320*/  LDL.LU R4, [R1+0x62c] ;  /* 0x00062c0001047983 */ /* 0x000ea20000300800 */
[----:B------:R-:W-:Y:S02]  /*18330*/  ISETP.GT.AND P3, PT, R110, 0x53, PT ;  /* 0x000000536e00780c */ /* 0x000fe40003f64270 */
[----:B------:R-:W-:Y:S02]  /*18340*/  PRMT R128, RZ, 0x7610, R128 ;  /* 0x00007610ff807816 */ /* 0x000fe40000000080 */
[----:B------:R-:W-:Y:S01]  /*18350*/  IADD3 R141, P6, PT, R141, R72, RZ ;  /* 0x000000488d8d7210 */ /* 0x000fe20007fde0ff */
[----:B--2---:R-:W-:-:S08]  /*18360*/  IMAD.X R4, R4, 0x1, R71, P5 ;  /* 0x0000000104047824 */ /* 0x004fd000028e0647 */
[-C--:B------:R-:W-:Y:S01]  /*18370*/  @P3 LOP3.LUT R5, R5, R4.reuse, RZ, 0x3c, !PT ;  /* 0x0000000405053212 */ /* 0x080fe200078e3cff */
[----:B------:R0:W-:Y:S03]  /*18380*/  STL [R1+0x62c], R4 ;  /* 0x00062c0401007387 */ /* 0x0001e60000100800 */
[----:B0-----:R-:W-:-:S04]  /*18390*/  @P3 LOP3.LUT R4, R5, R4, RZ, 0x3c, !PT ;  /* 0x0000000405043212 */ /* 0x001fc800078e3cff */
[----:B------:R-:W-:Y:S01]  /*183a0*/  @P3 LOP3.LUT R5, R5, R4, RZ, 0x3c, !PT ;  /* 0x0000000405053212 */ /* 0x000fe200078e3cff */
[----:B------:R0:W-:Y:S04]  /*183b0*/  STL [R1+0x638], R141 ;  /* 0x0006388d01007387 */ /* 0x0001e80000100800 */
[----:B------:R1:W5:Y:S02]  /*183c0*/  @P3 LDG.E.U16 R128, desc[UR20][R4.64] ;  /* 0x0000001404803981 */ /* 0x000364000c1e1500 */
[----:B-1----:R-:W-:Y:S02]  /*183d0*/  IMAD.MOV.U32 R5, RZ, RZ, R141 ;  /* 0x000000ffff057224 */ /* 0x002fe400078e008d */
[----:B0-----:R-:W5:Y:S04]  /*183e0*/  LDL.LU R141, [R1+0xa2c] ;  /* 0x000a2c00018d7983 */ /* 0x001f680000300800 */
[----:B------:R-:W2:Y:S01]  /*183f0*/  LDL.LU R4, [R1+0x634] ;  /* 0x0006340001047983 */ /* 0x000ea20000300800 */
[----:B------:R-:W-:-:S02]  /*18400*/  ISETP.GT.AND P4, PT, R110, 0x54, PT ;  /* 0x000000546e00780c */ /* 0x000fc40003f84270 */
[----:B------:R-:W-:-:S05]  /*18410*/  IADD3 R69, P5, PT, R69, R72, RZ ;  /* 0x0000004845457210 */ /* 0x000fca0007fbe0ff */
[----:B------:R-:W-:Y:S01]  /*18420*/  STL [R1+0x640], R69 ;  /* 0x0006404501007387 */ /* 0x000fe20000100800 */
[----:B------:R-:W-:Y:S02]  /*18430*/  ISETP.GT.AND P1, PT, R110, 0x55, PT ;  /* 0x000000556e00780c */ /* 0x000fe40003f24270 */
[----:B------:R-:W-:Y:S01]  /*18440*/  PRMT R127, RZ, 0x7610, R127 ;  /* 0x00007610ff7f7816 */ /* 0x000fe2000000007f */
[--C-:B----4-:R-:W-:Y:S01]  /*18450*/  IMAD.X R70, R70, 0x1, R71.reuse, P5 ;  /* 0x0000000146467824 */ /* 0x110fe200028e0647 */
[----:B------:R-:W-:Y:S01]  /*18460*/  PRMT R126, RZ, 0x7610, R126 ;  /* 0x00007610ff7e7816 */ /* 0x000fe2000000007e */
[----:B--2---:R-:W-:-:S05]  /*18470*/  IMAD.X R4, R4, 0x1, R71, P6 ;  /* 0x0000000104047824 */ /* 0x004fca00030e0647 */
[-C--:B------:R-:W-:Y:S01]  /*18480*/  @P4 LOP3.LUT R5, R5, R4.reuse, RZ, 0x3c, !PT ;  /* 0x0000000405054212 */ /* 0x080fe200078e3cff */
[----:B------:R0:W-:Y:S03]  /*18490*/  STL [R1+0x634], R4 ;  /* 0x0006340401007387 */ /* 0x0001e60000100800 */
[----:B0-----:R-:W-:-:S04]  /*184a0*/  @P4 LOP3.LUT R4, R5, R4, RZ, 0x3c, !PT ;  /* 0x0000000405044212 */ /* 0x001fc800078e3cff */
[----:B------:R-:W-:-:S05]  /*184b0*/  @P4 LOP3.LUT R5, R5, R4, RZ, 0x3c, !PT ;  /* 0x0000000405054212 */ /* 0x000fca00078e3cff */
[----:B------:R0:W5:Y:S02]  /*184c0*/  @P4 LDG.E.U16 R127, desc[UR20][R4.64] ;  /* 0x00000014047f4981 */ /* 0x000164000c1e1500 */
[----:B0-----:R-:W-:Y:S02]  /*184d0*/  IMAD.MOV.U32 R4, RZ, RZ, R70 ;  /* 0x000000ffff047224 */ /* 0x001fe400078e0046 */
[----:B------:R-:W-:-:S05]  /*184e0*/  IMAD.MOV.U32 R5, RZ, RZ, R69 ;  /* 0x000000ffff057224 */ /* 0x000fca00078e0045 */
[----:B------:R-:W-:-:S04]  /*184f0*/  @P1 LOP3.LUT R5, R5, R4, RZ, 0x3c, !PT ;  /* 0x0000000405051212 */ /* 0x000fc800078e3cff */
[C---:B------:R-:W-:Y:S02]  /*18500*/  @P1 LOP3.LUT R4, R5.reuse, R4, RZ, 0x3c, !PT ;  /* 0x0000000405041212 */ /* 0x040fe400078e3cff */
[----:B------:R-:W-:Y:S02]  /*18510*/  IADD3 R68, P4, PT, R68, R72, RZ ;  /* 0x0000004844447210 */ /* 0x000fe40007f9e0ff */
[----:B------:R-:W-:Y:S01]  /*18520*/  @P1 LOP3.LUT R5, R5, R4, RZ, 0x3c, !PT ;  /* 0x0000000405051212 */ /* 0x000fe200078e3cff */
[----:B------:R0:W-:Y:S04]  /*18530*/  STL [R1+0x63c], R70 ;  /* 0x00063c4601007387 */ /* 0x0001e80000100800 */
[----:B------:R1:W5:Y:S04]  /*18540*/  @P1 LDG.E.U16 R126, desc[UR20][R4.64] ;  /* 0x00000014047e1981 */ /* 0x000368000c1e1500 */
[----:B0-----:R-:W5:Y:S04]  /*18550*/  LDL.LU R70, [R1+0xa28] ;  /* 0x000a280001467983 */ /* 0x001f680000300800 */
[----:B------:R-:W5:Y:S01]  /*18560*/  LDL.LU R69, [R1+0xa24] ;  /* 0x000a240001457983 */ /* 0x000f620000300800 */
[----:B-1----:R-:W-:-:S03]  /*18570*/  IMAD.MOV.U32 R5, RZ, RZ, R68 ;  /* 0x000000ffff057224 */ /* 0x002fc600078e0044 */
[----:B------:R0:W-:Y:S04]  /*18580*/  STL [R1+0x648], R68 ;  /* 0x0006484401007387 */ /* 0x0001e80000100800 */
[----:B0-----:R-:W5:Y:S04]  /*18590*/  LDL.LU R68, [R1+0xa20] ;  /* 0x000a200001447983 */ /* 0x001f680000300800 */
[----:B------:R-:W2:Y:S01]  /*185a0*/  LDL.LU R4, [R1+0x644] ;  /* 0x0006440001047983 */ /* 0x000ea20000300800 */
[----:B------:R-:W-:Y:S02]  /*185b0*/  ISETP.GT.AND P3, PT, R110, 0x56, PT ;  /* 0x000000566e00780c */ /* 0x000fe40003f64270 */
[----:B------:R-:W-:Y:S01]  /*185c0*/  PRMT R125, RZ, 0x7610, R125 ;  /* 0x00007610ff7d7816 */ /* 0x000fe2000000007d */
[----:B--2---:R-:W-:-:S10]  /*185d0*/  IMAD.X R4, R4, 0x1, R71, P4 ;  /* 0x0000000104047824 */ /* 0x004fd400020e0647 */
[-C--:B------:R-:W-:Y:S01]  /*185e0*/  @P3 LOP3.LUT R5, R5, R4.reuse, RZ, 0x3c, !PT ;  /* 0x0000000405053212 */ /* 0x080fe200078e3cff */
[----:B------:R0:W-:Y:S03]  /*185f0*/  STL [R1+0x644], R4 ;  /* 0x0006440401007387 */ /* 0x0001e60000100800 */
[----:B0-----:R-:W-:-:S04]  /*18600*/  @P3 LOP3.LUT R4, R5, R4, RZ, 0x3c, !PT ;  /* 0x0000000405043212 */ /* 0x001fc800078e3cff */
[----:B------:R-:W-:-:S05]  /*18610*/  @P3 LOP3.LUT R5, R5, R4, RZ, 0x3c, !PT ;  /* 0x0000000405053212 */ /* 0x000fca00078e3cff */
[----:B------:R0:W5:Y:S04]  /*18620*/  @P3 LDG.E.U16 R125, desc[UR20][R4.64] ;  /* 0x00000014047d3981 */ /* 0x000168000c1e1500 */
[----:B------:R-:W2:Y:S01]  /*18630*/  LDL.LU R5, [R1+0x64c] ;  /* 0x00064c0001057983 */ /* 0x000ea20000300800 */
[----:B------:R-:W-:Y:S02]  /*18640*/  ISETP.GT.AND P5, PT, R110, 0x57, PT ;  /* 0x000000576e00780c */ /* 0x000fe40003fa4270 */
[----:B---3--:R-:W-:Y:S02]  /*18650*/  IADD3 R0, P1, PT, R0, R72, RZ ;  /* 0x0000004800007210 */ /* 0x008fe40007f3e0ff */
[----:B------:R-:W-:-:S03]  /*18660*/  PRMT R124, RZ, 0x7610, R124 ;  /* 0x00007610ff7c7816 */ /* 0x000fc6000000007c */
[----:B------:R1:W-:Y:S06]  /*18670*/  STL [R1+0x650], R0 ;  /* 0x0006500001007387 */ /* 0x0003ec0000100800 */
[----:B0-----:R-:W-:Y:S02]  /*18680*/  @P5 IMAD.MOV.U32 R4, RZ, RZ, R0 ;  /* 0x000000ffff045224 */ /* 0x001fe400078e0000 */
[----:B--2---:R-:W-:-:S05]  /*18690*/  IMAD.X R5, R5, 0x1, R71, P1 ;  /* 0x0000000105057824 */ /* 0x004fca00008e0647 */
[----:B------:R0:W-:Y:S04]  /*186a0*/  STL [R1+0x64c], R5 ;  /* 0x00064c0501007387 */ /* 0x0001e80000100800 */
[----:B-1----:R-:W5:Y:S04]  /*186b0*/  LDL.LU R0, [R1+0xa1c] ;  /* 0x000a1c0001007983 */ /* 0x002f680000300800 */
[----:B------:R1:W5:Y:S04]  /*186c0*/  @P5 LDG.E.U16 R124, desc[UR20][R4.64] ;  /* 0x00000014047c5981 */ /* 0x000368000c1e1500 */
[----:B------:R-:W2:Y:S04]  /*186d0*/  LDL.LU R4, [R1+0x654] ;  /* 0x0006540001047983 */ /* 0x000ea80000300800 */
[----:B0-----:R-:W1:Y:S01]  /*186e0*/  LDL.LU R5, [R1+0x658] ;  /* 0x0006580001057983 */ /* 0x001e620000300800 */
[----:B------:R-:W-:-:S02]  /*186f0*/  ISETP.GT.AND P3, PT, R110, 0x58, PT ;  /* 0x000000586e00780c */ /* 0x000fc40003f64270 */
[----:B------:R-:W-:Y:S02]  /*18700*/  PRMT R123, RZ, 0x7610, R123 ;  /* 0x00007610ff7b7816 */ /* 0x000fe4000000007b */
[----:B-1----:R-:W-:-:S05]  /*18710*/  IADD3 R5, P1, PT, R5, R72, RZ ;  /* 0x0000004805057210 */ /* 0x002fca0007f3e0ff */
[----:B--2---:R-:W-:Y:S01]  /*18720*/  IMAD.X R4, R4, 0x1, R71, P1 ;  /* 0x0000000104047824 */ /* 0x004fe200008e0647 */
[----:B------:R0:W-:Y:S04]  /*18730*/  STL [R1+0x658], R5 ;  /* 0x0006580501007387 */ /* 0x0001e80000100800 */
[----:B------:R1:W-:Y:S01]  /*18740*/  STL [R1+0x654], R4 ;  /* 0x0006540401007387 */ /* 0x0003e20000100800 */
[----:B0-----:R-:W-:-:S04]  /*18750*/  @P3 LOP3.LUT R5, R5, R4, RZ, 0x3c, !PT ;  /* 0x0000000405053212 */ /* 0x001fc800078e3cff */
[----:B-1----:R-:W-:-:S04]  /*18760*/  @P3 LOP3.LUT R4, R5, R4, RZ, 0x3c, !PT ;  /* 0x0000000405043212 */ /* 0x002fc800078e3cff */
[----:B------:R-:W-:-:S05]  /*18770*/  @P3 LOP3.LUT R5, R5, R4, RZ, 0x3c, !PT ;  /* 0x0000000405053212 */ /* 0x000fca00078e3cff */
[----:B------:R0:W5:Y:S04]  /*18780*/  @P3 LDG.E.U16 R123, desc[UR20][R4.64] ;  /* 0x00000014047b3981 */ /* 0x000168000c1e1500 */
[----:B------:R-:W2:Y:S04]  /*18790*/  LDL.LU R4, [R1+0x65c] ;  /* 0x00065c0001047983 */ /* 0x000ea80000300800 */
[----:B------:R-:W0:Y:S01]  /*187a0*/  LDL.LU R5, [R1+0x660] ;  /* 0x0006600001057983 */ /* 0x000e220000300800 */
[----:B------:R-:W-:Y:S02]  /*187b0*/  ISETP.GT.AND P3, PT, R110, 0x59, PT ;  /* 0x000000596e00780c */ /* 0x000fe40003f64270 */
[----:B------:R-:W-:-:S02]  /*187c0*/  PRMT R122, RZ, 0x7610, R122 ;  /* 0x00007610ff7a7816 */ /* 0x000fc4000000007a */
[----:B0-----:R-:W-:-:S05]  /*187d0*/  IADD3 R5, P1, PT, R5, R72, RZ ;  /* 0x0000004805057210 */ /* 0x001fca0007f3e0ff */
        /* <DEDUP_REMOVED lines=454> */
[----:B------:R-:W-:Y:S01]  /*1a440*/  PRMT R73, RZ, 0x7610, R73 ;  /* 0x00007610ff497816 */ /* 0x000fe20000000049 */
[----:B------:R-:W-:Y:S01]  /*1a450*/  USHF.L.U32 UR4, UR4, 0x1f, URZ ;  /* 0x0000001f04047899 */ /* 0x000fe200080006ff */
[----:B0-----:R-:W-:-:S05]  /*1a460*/  IADD3 R5, P1, PT, R5, R72, RZ ;  /* 0x0000004805057210 */ /* 0x001fca0007f3e0ff */
[----:B--2---:R-:W-:Y:S01]  /*1a470*/  IMAD.X R4, R4, 0x1, R71, P1 ;  /* 0x0000000104047824 */ /* 0x004fe200008e0647 */
[----:B------:R0:W-:Y:S04]  /*1a480*/  STL [R1+0x790], R5 ;  /* 0x0007900501007387 */ /* 0x0001e80000100800 */
[----:B------:R1:W-:Y:S01]  /*1a490*/  STL [R1+0x78c], R4 ;  /* 0x00078c0401007387 */ /* 0x0003e20000100800 */
[----:B0-----:R-:W-:-:S04]  /*1a4a0*/  @P3 LOP3.LUT R5, R5, R4, RZ, 0x3c, !PT ;  /* 0x0000000405053212 */ /* 0x001fc800078e3cff */
[----:B-1----:R-:W-:-:S04]  /*1a4b0*/  @P3 LOP3.LUT R4, R5, R4, RZ, 0x3c, !PT ;  /* 0x0000000405043212 */ /* 0x002fc800078e3cff */
[----:B------:R-:W-:-:S05]  /*1a4c0*/  @P3 LOP3.LUT R5, R5, R4, RZ, 0x3c, !PT ;  /* 0x0000000405053212 */ /* 0x000fca00078e3cff */
[----:B------:R0:W5:Y:S02]  /*1a4d0*/  @P3 LDG.E.U16 R73, desc[UR20][R4.64] ;  /* 0x0000001404493981 */ /* 0x000164000c1e1500 */
[----:B0-----:R-:W0:Y:S02]  /*1a4e0*/  S2R R5, SR_TID.X ;  /* 0x0000000000057919 */ /* 0x001e240000002100 */
[----:B0-----:R-:W-:Y:S01]  /*1a4f0*/  LOP3.LUT R4, R5, 0x7f, RZ, 0xc0, !PT ;  /* 0x0000007f05047812 */ /* 0x001fe200078ec0ff */
[----:B------:R-:W-:-:S04]  /*1a500*/  IMAD.U32 R5, RZ, RZ, UR4 ;  /* 0x00000004ff057e24 */ /* 0x000fc8000f8e00ff */
[----:B------:R-:W0:Y:S01]  /*1a510*/  SYNCS.PHASECHK.TRANS64.TRYWAIT P3, [UR6], R5 ;  /* 0x00000005ff0075a7 */ /* 0x000e220008061106 */
[----:B------:R-:W-:Y:S02]  /*1a520*/  ISETP.GE.AND P1, PT, R4, R110, PT ;  /* 0x0000006e0400720c */ /* 0x000fe40003f26270 */
[----:B------:R-:W-:Y:S01]  /*1a530*/  PRMT R4, R109, 0x5410, R111 ;  /* 0x000054106d047816 */ /* 0x000fe2000000006f */
[----:B0-----:R-:W-:Y:S10]  /*1a540*/  @!P3 BRA `(.L_x_9) ;  /* 0x000000a0008cb947 */ /* 0x001ff40003800000 */
.L_x_17:
[----:B------:R0:W-:Y:S04]  /*1a550*/  STL [R1+0xa38], R111 ;  /* 0x000a386f01007387 */ /* 0x0001e80000100800 */
[----:B0-----:R-:W2:Y:S04]  /*1a560*/  LDL.LU R111, [R1+0x18] ;  /* 0x00001800016f7983 */ /* 0x001ea80000300800 */
[----:B-----5:R0:W-:Y:S04]  /*1a570*/  STL [R1+0xa34], R68 ;  /* 0x000a344401007387 */ /* 0x0201e80000100800 */
[----:B0-----:R-:W3:Y:S04]  /*1a580*/  LDL.LU R68, [R1+0x14] ;  /* 0x0000140001447983 */ /* 0x001ee80000300800 */
[----:B------:R0:W-:Y:S04]  /*1a590*/  STL [R1+0xa30], R140 ;  /* 0x000a308c01007387 */ /* 0x0001e80000100800 */
[----:B0-----:R-:W4:Y:S04]  /*1a5a0*/  LDL.LU R140, [R1+0x10] ;  /* 0x00001000018c7983 */ /* 0x001f280000300800 */
[----:B------:R0:W-:Y:S04]  /*1a5b0*/  STL [R1+0xa2c], R72 ;  /* 0x000a2c4801007387 */ /* 0x0001e80000100800 */
[----:B0-----:R-:W2:Y:S04]  /*1a5c0*/  LDL.LU R72, [R1+0xc] ;  /* 0x00000c0001487983 */ /* 0x001ea80000300800 */
[----:B------:R0:W-:Y:S04]  /*1a5d0*/  STL [R1+0xa28], R71 ;  /* 0x000a284701007387 */ /* 0x0001e80000100800 */
[----:B0-----:R-:W2:Y:S04]  /*1a5e0*/  LDL.LU R71, [R1] ;  /* 0x0000000001477983 */ /* 0x001ea80000300800 */
[----:B------:R0:W-:Y:S04]  /*1a5f0*/  STL [R1+0xa24], R3 ;  /* 0x000a240301007387 */ /* 0x0001e80000100800 */
[----:B0-----:R-:W2:Y:S04]  /*1a600*/  LDL.LU R3, [R1+0x8] ;  /* 0x0000080001037983 */ /* 0x001ea80000300800 */
[----:B------:R0:W-:Y:S04]  /*1a610*/  STL [R1+0xa20], R2 ;  /* 0x000a200201007387 */ /* 0x0001e80000100800 */
[----:B0-----:R-:W2:Y:S01]  /*1a620*/  LDL.LU R2, [R1+0x4] ;  /* 0x0000040001027983 */ /* 0x001ea20000300800 */
[----:B------:R-:W-:-:S02]  /*1a630*/  PRMT R26, R26, 0x5410, R53 ;  /* 0x000054101a1a7816 */ /* 0x000fc40000000035 */
[----:B------:R-:W-:Y:S01]  /*1a640*/  PRMT R27, R27, 0x5410, R52 ;  /* 0x000054101b1b7816 */ /* 0x000fe20000000034 */
[----:B------:R-:W-:Y:S01]  /*1a650*/  STL [R1+0xa1c], R0 ;  /* 0x000a1c0001007387 */ /* 0x000fe20000100800 */
        /* <DEDUP_REMOVED lines=61> */
[-C--:B------:R-:W-:Y:S02]  /*1aa30*/  IADD3 R142, P4, PT, R142, R70.reuse, RZ ;  /* 0x000000468e8e7210 */ /* 0x080fe40007f9e0ff */
[----:B------:R0:W-:Y:S01]  /*1aa40*/  STTM.x64 tmem[UR10+0x80], R4 ;  /* 0x00008004000079ed */ /* 0x0001e2000834000a */
[----:B------:R-:W1:Y:S01]  /*1aa50*/  FENCE.VIEW.ASYNC.T ;  /* 0x00000000000073c6 */ /* 0x000e620000000200 */
[----:B------:R-:W-:Y:S01]  /*1aa60*/  IADD3 R144, P3, PT, R144, R70, RZ ;  /* 0x0000004690907210 */ /* 0x000fe20007f7e0ff */
[----:B------:R-:W-:Y:S01]  /*1aa70*/  IMAD.X R141, R141, 0x1, R69, P4 ;  /* 0x000000018d8d7824 */ /* 0x000fe200020e0645 */
[----:B------:R-:W-:-:S02]  /*1aa80*/  PRMT R110, RZ, 0x7610, R110 ;  /* 0x00007610ff6e7816 */ /* 0x000fc4000000006e */
[-C--:B------:R-:W-:Y:S01]  /*1aa90*/  IADD3 R146, P4, PT, R146, R70.reuse, RZ ;  /* 0x0000004692927210 */ /* 0x080fe20007f9e0ff */
[--C-:B------:R-:W-:Y:S01]  /*1aaa0*/  IMAD.X R143, R143, 0x1, R69.reuse, P3 ;  /* 0x000000018f8f7824 */ /* 0x100fe200018e0645 */
[----:B------:R-:W-:Y:S02]  /*1aab0*/  PRMT R108, RZ, 0x7610, R108 ;  /* 0x00007610ff6c7816 */ /* 0x000fe4000000006c */
[----:B------:R-:W-:Y:S01]  /*1aac0*/  IADD3 R148, P3, PT, R148, R70, RZ ;  /* 0x0000004694947210 */ /* 0x000fe20007f7e0ff */
[----:B------:R-:W-:Y:S01]  /*1aad0*/  IMAD.X R145, R145, 0x1, R69, P4 ;  /* 0x0000000191917824 */ /* 0x000fe200020e0645 */
[----:B------:R-:W-:-:S03]  /*1aae0*/  PRMT R106, RZ, 0x7610, R106 ;  /* 0x00007610ff6a7816 */ /* 0x000fc6000000006a */
[--C-:B------:R-:W-:Y:S01]  /*1aaf0*/  IMAD.X R147, R147, 0x1, R69.reuse, P3 ;  /* 0x0000000193937824 */ /* 0x100fe200018e0645 */
[-C--:B------:R-:W-:Y:S02]  /*1ab00*/  IADD3 R150, P3, PT, R150, R70.reuse, RZ ;  /* 0x0000004696967210 */ /* 0x080fe40007f7e0ff */
[----:B------:R-:W-:Y:S02]  /*1ab10*/  PRMT R104, RZ, 0x7610, R104 ;  /* 0x00007610ff687816 */ /* 0x000fe40000000068 */
        /* <DEDUP_REMOVED lines=18> */
[----:B------:R-:W-:Y:S01]  /*1ac40*/  IADD3 R164, P4, PT, R164, R70, RZ ;  /* 0x00000046a4a47210 */ /* 0x000fe20007f9e0ff */
[----:B------:R-:W-:Y:S01]  /*1ac50*/  IMAD.X R161, R161, 0x1, R69, P3 ;  /* 0x00000001a1a17824 */ /* 0x000fe200018e0645 */
[----:B------:R-:W-:-:S03]  /*1ac60*/  PRMT R90, RZ, 0x7610, R90 ;  /* 0x00007610ff5a7816 */ /* 0x000fc6000000005a */
[----:B------:R-:W-:Y:S01]  /*1ac70*/  IMAD.X R163, R163, 0x1, R69, P4 ;  /* 0x00000001a3a37824 */ /* 0x000fe200020e0645 */
[----:B------:R-:W-:Y:S02]  /*1ac80*/  PRMT R88, RZ, 0x7610, R88 ;  /* 0x00007610ff587816 */ /* 0x000fe40000000058 */
[----:B------:R-:W-:Y:S01]  /*1ac90*/  PRMT R86, RZ, 0x7610, R86 ;  /* 0x00007610ff567816 */ /* 0x000fe20000000056 */
[----:B0-----:R-:W-:Y:S02]  /*1aca0*/  @!P1 IMAD.MOV.U32 R4, RZ, RZ, R142 ;  /* 0x000000ffff049224 */ /* 0x001fe400078e008e */
[----:B------:R-:W-:Y:S01]  /*1acb0*/  @!P1 IMAD.MOV.U32 R5, RZ, RZ, R141 ;  /* 0x000000ffff059224 */ /* 0x000fe200078e008d */
[----:B-1----:R-:W-:Y:S06]  /*1acc0*/  BAR.SYNC.DEFER_BLOCKING 0x0 ;  /* 0x0000000000007b1d */ /* 0x002fec0000010000 */
[----:B------:R0:W3:Y:S02]  /*1acd0*/  @!P1 LDG.E.U16 R110, desc[UR20][R4.64] ;  /* 0x00000014046e9981 */ /* 0x0000e4000c1e1500 */
[----:B0-----:R-:W-:-:S02]  /*1ace0*/  @!P1 IMAD.MOV.U32 R4, RZ, RZ, R144 ;  /* 0x000000ffff049224 */ /* 0x001fc400078e0090 */
[----:B------:R-:W-:-:S05]  /*1acf0*/  @!P1 IMAD.MOV.U32 R5, RZ, RZ, R143 ;  /* 0x000000ffff059224 */ /* 0x000fca00078e008f */
[----:B------:R0:W3:Y:S02]  /*1ad00*/  @!P1 LDG.E.U16 R108, desc[UR20][R4.64] ;  /* 0x00000014046c9981 */ /* 0x0000e4000c1e1500 */
[----:B0-----:R-:W-:Y:S02]  /*1ad10*/  @!P1 IMAD.MOV.U32 R4, RZ, RZ, R146 ;  /* 0x000000ffff049224 */ /* 0x001fe400078e0092 */
        /* <DEDUP_REMOVED lines=19> */
[----:B------:R0:W3:Y:S01]  /*1ae50*/  @!P1 LDG.E.U16 R94, desc[UR20][R4.64] ;  /* 0x00000014045e9981 */ /* 0x0000e2000c1e1500 */
[----:B--2---:R-:W-:Y:S01]  /*1ae60*/  IADD3 R71, P3, PT, R71, R70, RZ ;  /* 0x0000004647477210 */ /* 0x004fe20007f7e0ff */
[----:B0-----:R-:W-:Y:S02]  /*1ae70*/  @!P1 IMAD.MOV.U32 R4, RZ, RZ, R160 ;  /* 0x000000ffff049224 */ /* 0x001fe400078e00a0 */
[----:B------:R-:W-:-:S05]  /*1ae80*/  @!P1 IMAD.MOV.U32 R5, RZ, RZ, R159 ;  /* 0x000000ffff059224 */ /* 0x000fca00078e009f */
[----:B------:R0:W2:Y:S01]  /*1ae90*/  @!P1 LDG.E.U16 R92, desc[UR20][R4.64] ;  /* 0x00000014045c9981 */ /* 0x0000a2000c1e1500 */
[----:B------:R-:W-:Y:S01]  /*1aea0*/  IMAD.X R165, R165, 0x1, R69, P3 ;  /* 0x00000001a5a57824 */ /* 0x000fe200018e0645 */
[-C--:B------:R-:W-:Y:S02]  /*1aeb0*/  IADD3 R3, P3, PT, R3, R70.reuse, RZ ;  /* 0x0000004603037210 */ /* 0x080fe40007f7e0ff */
[----:B----4-:R-:W-:Y:S01]  /*1aec0*/  IADD3 R140, P4, PT, R140, R70, RZ ;  /* 0x000000468c8c7210 */ /* 0x010fe20007f9e0ff */
[----:B------:R1:W-:Y:S01]  /*1aed0*/  STL [R1], R71 ;  /* 0x0000004701007387 */ /* 0x0003e20000100800 */
[----:B0-----:R-:W-:Y:S02]  /*1aee0*/  @!P1 IMAD.MOV.U32 R4, RZ, RZ, R162 ;  /* 0x000000ffff049224 */ /* 0x001fe400078e00a2 */
[----:B------:R-:W-:-:S05]  /*1aef0*/  @!P1 IMAD.MOV.U32 R5, RZ, RZ, R161 ;  /* 0x000000ffff059224 */ /* 0x000fca00078e00a1 */
[----:B------:R0:W4:Y:S01]  /*1af00*/  @!P1 LDG.E.U16 R90, desc[UR20][R4.64] ;  /* 0x00000014045a9981 */ /* 0x000122000c1e1500 */
[----:B------:R-:W-:Y:S01]  /*1af10*/  IMAD.X R2, R2, 0x1, R69, P3 ;  /* 0x0000000102027824 */ /* 0x000fe200018e0645 */
[----:B------:R-:W-:Y:S01]  /*1af20*/  IADD3 R111, P3, PT, R111, R70, RZ ;  /* 0x000000466f6f7210 */ /* 0x000fe20007f7e0ff */
[----:B0-----:R-:W-:Y:S02]  /*1af30*/  @!P1 IMAD.MOV.U32 R4, RZ, RZ, R164 ;  /* 0x000000ffff049224 */ /* 0x001fe400078e00a4 */
[----:B------:R-:W-:-:S05]  /*1af40*/  @!P1 IMAD.MOV.U32 R5, RZ, RZ, R163 ;  /* 0x000000ffff059224 */ /* 0x000fca00078e00a3 */
[----:B------:R0:W2:Y:S01]  /*1af50*/  @!P1 LDG.E.U16 R88, desc[UR20][R4.64] ;  /* 0x0000001404589981 */ /* 0x0000a2000c1e1500 */
[----:B------:R-:W-:Y:S02]  /*1af60*/  IMAD.X R72, R72, 0x1, R69, P4 ;  /* 0x0000000148487824 */ /* 0x000fe400020e0645 */
[----:B0-----:R-:W-:Y:S02]  /*1af70*/  @!P1 IMAD.MOV.U32 R4, RZ, RZ, R71 ;  /* 0x000000ffff049224 */ /* 0x001fe400078e0047 */
[----:B-1----:R-:W2:Y:S01]  /*1af80*/  LDL.LU R71, [R1+0x20] ;  /* 0x0000200001477983 */ /* 0x002ea20000300800 */
[----:B------:R-:W-:-:S03]  /*1af90*/  @!P1 IMAD.MOV.U32 R5, RZ, RZ, R165 ;  /* 0x000000ffff059224 */ /* 0x000fc600078e00a5 */
[----:B------:R-:W4:Y:S04]  /*1afa0*/  LDL.LU R32, [R1+0x28] ;  /* 0x0000280001207983 */ /* 0x000f280000300800 */
[----:B------:R0:W-:Y:S04]  /*1afb0*/  STL [R1+0x8], R3 ;  /* 0x0000080301007387 */ /* 0x0001e80000100800 */
[----:B------:R-:W-:Y:S04]  /*1afc0*/  STL [R1+0x10], R140 ;  /* 0x0000108c01007387 */ /* 0x000fe80000100800 */
[----:B------:R-:W-:Y:S04]  /*1afd0*/  STL [R1+0x4], R2 ;  /* 0x0000040201007387 */ /* 0x000fe80000100800 */
[----:B------:R-:W-:Y:S04]  /*1afe0*/  STL [R1+0x18], R111 ;  /* 0x0000186f01007387 */ /* 0x000fe80000100800 */
[----:B------:R1:W4:Y:S04]  /*1aff0*/  @!P1 LDG.E.U16 R86, desc[UR20][R4.64] ;  /* 0x0000001404569981 */ /* 0x000328000c1e1500 */
[----:B------:R-:W4:Y:S04]  /*1b000*/  LDL.LU R83, [R1+0x1c] ;  /* 0x00001c0001537983 */ /* 0x000f280000300800 */
[----:B------:R-:W-:Y:S01]  /*1b010*/  STL [R1+0xc], R72 ;  /* 0x00000c4801007387 */ /* 0x000fe20000100800 */
[----:B-1----:R-:W-:-:S03]  /*1b020*/  @!P1 IMAD.MOV.U32 R4, RZ, RZ, R3 ;  /* 0x000000ffff049224 */ /* 0x002fc600078e0003 */
[----:B0-----:R-:W4:Y:S01]  /*1b030*/  LDL.LU R3, [R1+0x30] ;  /* 0x0000300001037983 */ /* 0x001f220000300800 */
[----:B------:R-:W-:Y:S01]  /*1b040*/  PRMT R84, RZ, 0x7610, R84 ;  /* 0x00007610ff547816 */ /* 0x000fe20000000054 */
[----:B------:R-:W-:Y:S01]  /*1b050*/  @!P1 IMAD.MOV.U32 R5, RZ, RZ, R2 ;  /* 0x000000ffff059224 */ /* 0x000fe200078e0002 */
[----:B------:R-:W-:Y:S01]  /*1b060*/  PRMT R22, RZ, 0x7610, R22 ;  /* 0x00007610ff167816 */ /* 0x000fe20000000016 */
[----:B---3--:R-:W-:Y:S01]  /*1b070*/  IMAD.X R68, R68, 0x1, R69, P3 ;  /* 0x0000000144447824 */ /* 0x008fe200018e0645 */
[----:B------:R-:W3:Y:S04]  /*1b080*/  LDL.LU R82, [R1+0x24] ;  /* 0x0000240001527983 */ /* 0x000ee80000300800 */
[----:B------:R0:W3:Y:S04]  /*1b090*/  @!P1 LDG.E.U16 R84, desc[UR20][R4.64] ;  /* 0x0000001404549981 */ /* 0x0000e8000c1e1500 */
[----:B------:R1:W-:Y:S01]  /*1b0a0*/  STL [R1+0x14], R68 ;  /* 0x0000144401007387 */ /* 0x0003e20000100800 */
[----:B0-----:R-:W-:-:S02]  /*1b0b0*/  @!P1 IMAD.MOV.U32 R4, RZ, RZ, R140 ;  /* 0x000000ffff049224 */ /* 0x001fc400078e008c */
[----:B------:R-:W-:-:S05]  /*1b0c0*/  @!P1 IMAD.MOV.U32 R5, RZ, RZ, R72 ;  /* 0x000000ffff059224 */ /* 0x000fca00078e0048 */
[----:B------:R0:W3:Y:S01]  /*1b0d0*/  @!P1 LDG.E.U16 R22, desc[UR20][R4.64] ;  /* 0x0000001404169981 */ /* 0x0000e2000c1e1500 */
[----:B------:R-:W-:Y:S01]  /*1b0e0*/  PRMT R12, RZ, 0x7610, R12 ;  /* 0x00007610ff0c7816 */ /* 0x000fe2000000000c */
[----:B0-----:R-:W-:Y:S02]  /*1b0f0*/  @!P1 IMAD.MOV.U32 R5, RZ, RZ, R68 ;  /* 0x000000ffff059224 */ /* 0x001fe400078e0044 */
[----:B-1----:R-:W3:Y:S01]  /*1b100*/  LDL.LU R68, [R1+0x2c] ;  /* 0x00002c0001447983 */ /* 0x002ee20000300800 */
[----:B------:R-:W-:-:S03]  /*1b110*/  @!P1 IMAD.MOV.U32 R4, RZ, RZ, R111 ;  /* 0x000000ffff049224 */ /* 0x000fc600078e006f */
[----:B------:R-:W3:Y:S04]  /*1b120*/  LDL.LU R72, [R1+0x34] ;  /* 0x0000340001487983 */ /* 0x000ee80000300800 */
[----:B------:R0:W3:Y:S01]  /*1b130*/  @!P1 LDG.E.U16 R12, desc[UR20][R4.64] ;  /* 0x00000014040c9981 */ /* 0x0000e2000c1e1500 */
[-C--:B--2---:R-:W-:Y:S02]  /*1b140*/  IADD3 R71, P3, PT, R71, R70.reuse, RZ ;  /* 0x0000004647477210 */ /* 0x084fe40007f7e0ff */
[----:B----4-:R-:W-:-:S03]  /*1b150*/  IADD3 R32, P4, PT, R32, R70, RZ ;  /* 0x0000004620207210 */ /* 0x010fc60007f9e0ff */
[----:B------:R1:W-:Y:S04]  /*1b160*/  STL [R1+0x20], R71 ;  /* 0x0000204701007387 */ /* 0x0003e80000100800 */
[----:B------:R-:W2:Y:S04]  /*1b170*/  LDL.LU R2, [R1+0x38] ;  /* 0x0000380001027983 */ /* 0x000ea80000300800 */
[----:B------:R-:W4:Y:S01]  /*1b180*/  LDL.LU R33, [R1+0x40] ;  /* 0x0000400001217983 */ /* 0x000f220000300800 */
[----:B0-----:R-:W-:-:S03]  /*1b190*/  @!P1 IMAD.MOV.U32 R4, RZ, RZ, R71 ;  /* 0x000000ffff049224 */ /* 0x001fc600078e0047 */
[----:B------:R-:W4:Y:S04]  /*1b1a0*/  LDL.LU R0, [R1+0x48] ;  /* 0x0000480001007983 */ /* 0x000f280000300800 */
[----:B------:R0:W-:Y:S01]  /*1b1b0*/  STL [R1+0x28], R32 ;  /* 0x0000282001007387 */ /* 0x0001e20000100800 */
[----:B------:R-:W-:Y:S01]  /*1b1c0*/  IMAD.X R83, R83, 0x1, R69, P3 ;  /* 0x0000000153537824 */ /* 0x000fe200018e0645 */
[----:B------:R-:W-:-:S04]  /*1b1d0*/  IADD3 R3, P3, PT, R3, R70, RZ ;  /* 0x0000004603037210 */ /* 0x000fc80007f7e0ff */
[----:B------:R-:W-:Y:S04]  /*1b1e0*/  STL [R1+0x1c], R83 ;  /* 0x00001c5301007387 */ /* 0x000fe80000100800 */
[----:B------:R-:W-:Y:S04]  /*1b1f0*/  STL [R1+0x30], R3 ;  /* 0x0000300301007387 */ /* 0x000fe80000100800 */
[----:B-1----:R-:W4:Y:S01]  /*1b200*/  LDL.LU R71, [R1+0x3c] ;  /* 0x00003c0001477983 */ /* 0x002f220000300800 */
[----:B------:R-:W-:Y:S01]  /*1b210*/  PRMT R81, RZ, 0x7610, R81 ;  /* 0x00007610ff517816 */ /* 0x000fe20000000051 */
[----:B------:R-:W-:-:S02]  /*1b220*/  @!P1 IMAD.MOV.U32 R5, RZ, RZ, R83 ;  /* 0x000000ffff059224 */ /* 0x000fc400078e0053 */
[----:B---3--:R-:W-:Y:S01]  /*1b230*/  IMAD.X R82, R82, 0x1, R69, P4 ;  /* 0x0000000152527824 */ /* 0x008fe200020e0645 */
[----:B------:R-:W-:Y:S02]  /*1b240*/  PRMT R67, RZ, 0x7610, R67 ;  /* 0x00007610ff437816 */ /* 0x000fe40000000043 */
[----:B------:R1:W3:Y:S04]  /*1b250*/  @!P1 LDG.E.U16 R81, desc[UR20][R4.64] ;  /* 0x0000001404519981 */ /* 0x0002e8000c1e1500 */
[----:B------:R-:W-:Y:S01]  /*1b260*/  STL [R1+0x24], R82 ;  /* 0x0000245201007387 */ /* 0x000fe20000100800 */
[----:B-1----:R-:W-:Y:S02]  /*1b270*/  @!P1 IMAD.MOV.U32 R4, RZ, RZ, R32 ;  /* 0x000000ffff049224 */ /* 0x002fe400078e0020 */
[----:B------:R-:W-:Y:S01]  /*1b280*/  @!P1 IMAD.MOV.U32 R5, RZ, RZ, R82 ;  /* 0x000000ffff059224 */ /* 0x000fe200078e0052 */
[----:B0-----:R-:W3:Y:S01]  /*1b290*/  LDL.LU R32, [R1+0x44] ;  /* 0x0000440001207983 */ /* 0x001ee20000300800 */
[----:B------:R-:W-:-:S03]  /*1b2a0*/  PRMT R58, RZ, 0x7610, R58 ;  /* 0x00007610ff3a7816 */ /* 0x000fc6000000003a */
[----:B------:R0:W3:Y:S01]  /*1b2b0*/  @!P1 LDG.E.U16 R67, desc[UR20][R4.64] ;  /* 0x0000001404439981 */ /* 0x0000e2000c1e1500 */
[----:B------:R-:W-:-:S05]  /*1b2c0*/  IMAD.X R68, R68, 0x1, R69, P3 ;  /* 0x0000000144447824 */ /* 0x000fca00018e0645 */
[----:B------:R1:W-:Y:S01]  /*1b2d0*/  STL [R1+0x2c], R68 ;  /* 0x00002c4401007387 */ /* 0x0003e20000100800 */
[----:B0-----:R-:W-:Y:S02]  /*1b2e0*/  @!P1 IMAD.MOV.U32 R5, RZ, RZ, R68 ;  /* 0x000000ffff059224 */ /* 0x001fe400078e0044 */
[----:B------:R-:W-:-:S05]  /*1b2f0*/  @!P1 IMAD.MOV.U32 R4, RZ, RZ, R3 ;  /* 0x000000ffff049224 */ /* 0x000fca00078e0003 */
[----:B------:R0:W3:Y:S04]  /*1b300*/  @!P1 LDG.E.U16 R58, desc[UR20][R4.64] ;  /* 0x00000014043a9981 */ /* 0x0000e8000c1e1500 */
[----:B-1----:R-:W3:Y:S04]  /*1b310*/  LDL.LU R68, [R1+0x50] ;  /* 0x0000500001447983 */ /* 0x002ee80000300800 */
[----:B------:R-:W3:Y:S01]  /*1b320*/  LDL.LU R3, [R1+0x58] ;  /* 0x0000580001037983 */ /* 0x000ee20000300800 */
[-C--:B--2---:R-:W-:Y:S02]  /*1b330*/  IADD3 R2, P3, PT, R2, R70.reuse, RZ ;  /* 0x0000004602027210 */ /* 0x084fe40007f7e0ff */
[----:B----4-:R-:W-:-:S03]  /*1b340*/  IADD3 R33, P4, PT, R33, R70, RZ ;  /* 0x0000004621217210 */ /* 0x010fc60007f9e0ff */
[----:B------:R-:W-:Y:S01]  /*1b350*/  IMAD.X R72, R72, 0x1, R69, P3 ;  /* 0x0000000148487824 */ /* 0x000fe200018e0645 */
[----:B------:R1:W-:Y:S01]  /*1b360*/  STL [R1+0x38], R2 ;  /* 0x0000380201007387 */ /* 0x0003e20000100800 */
[----:B------:R-:W-:-:S03]  /*1b370*/  IADD3 R0, P3, PT, R0, R70, RZ ;  /* 0x0000004600007210 */ /* 0x000fc60007f7e0ff */
[----:B------:R-:W-:Y:S01]  /*1b380*/  STL [R1+0x40], R33 ;  /* 0x0000402101007387 */ /* 0x000fe20000100800 */
[----:B0-----:R-:W-:-:S03]  /*1b390*/  @!P1 IMAD.MOV.U32 R4, RZ, RZ, R2 ;  /* 0x000000ffff049224 */ /* 0x001fc600078e0002 */
[----:B------:R-:W-:Y:S04]  /*1b3a0*/  STL [R1+0x34], R72 ;  /* 0x0000344801007387 */ /* 0x000fe80000100800 */
[----:B------:R-:W-:Y:S04]  /*1b3b0*/  STL [R1+0x48], R0 ;  /* 0x0000480001007387 */ /* 0x000fe80000100800 */
[----:B------:R-:W2:Y:S01]  /*1b3c0*/  LDL.LU R83, [R1+0x4c] ;  /* 0x00004c0001537983 */ /* 0x000ea20000300800 */
[----:B------:R-:W-:-:S05]  /*1b3d0*/  IMAD.X R71, R71, 0x1, R69, P4 ;  /* 0x0000000147477824 */ /* 0x000fca00020e0645 */
[----:B------:R0:W-:Y:S04]  /*1b3e0*/  STL [R1+0x3c], R71 ;  /* 0x00003c4701007387 */ /* 0x0001e80000100800 */
[----:B-1----:R-:W4:Y:S01]  /*1b3f0*/  LDL.LU R2, [R1+0x60] ;  /* 0x0000600001027983 */ /* 0x002f220000300800 */
[----:B------:R-:W-:Y:S01]  /*1b400*/  PRMT R49, RZ, 0x7610, R49 ;  /* 0x00007610ff317816 */ /* 0x000fe20000000031 */
[----:B------:R-:W-:Y:S01]  /*1b410*/  @!P1 IMAD.MOV.U32 R5, RZ, RZ, R72 ;  /* 0x000000ffff059224 */ /* 0x000fe200078e0048 */
[----:B------:R-:W-:Y:S01]  /*1b420*/  PRMT R40, RZ, 0x7610, R40 ;  /* 0x00007610ff287816 */ /* 0x000fe20000000028 */
[----:B------:R-:W4:Y:S04]  /*1b430*/  LDL.LU R82, [R1+0x54] ;  /* 0x0000540001527983 */ /* 0x000f280000300800 */
[----:B------:R1:W4:Y:S01]  /*1b440*/  @!P1 LDG.E.U16 R49, desc[UR20][R4.64] ;  /* 0x0000001404319981 */ /* 0x000322000c1e1500 */
[----:B---3--:R-:W-:-:S02]  /*1b450*/  IMAD.X R32, R32, 0x1, R69, P3 ;  /* 0x0000000120207824 */ /* 0x008fc400018e0645 */
[----:B-1----:R-:W-:Y:S02]  /*1b460*/  @!P1 IMAD.MOV.U32 R4, RZ, RZ, R33 ;  /* 0x000000ffff049224 */ /* 0x002fe400078e0021 */
[----:B------:R-:W-:Y:S01]  /*1b470*/  @!P1 IMAD.MOV.U32 R5, RZ, RZ, R71 ;  /* 0x000000ffff059224 */ /* 0x000fe200078e0047 */
[----:B------:R1:W-:Y:S01]  /*1b480*/  STL [R1+0x44], R32 ;  /* 0x0000442001007387 */ /* 0x0003e20000100800 */
[----:B------:R-:W-:-:S03]  /*1b490*/  PRMT R31, RZ, 0x7610, R31 ;  /* 0x00007610ff1f7816 */ /* 0x000fc6000000001f */
[----:B0-----:R-:W3:Y:S04]  /*1b4a0*/  LDL.LU R71, [R1+0x5c] ;  /* 0x00005c0001477983 */ /* 0x001ee80000300800 */
[----:B------:R0:W3:Y:S04]  /*1b4b0*/  @!P1 LDG.E.U16 R40, desc[UR20][R4.64] ;  /* 0x0000001404289981 */ /* 0x0000e8000c1e1500 */
[----:B------:R-:W3:Y:S01]  /*1b4c0*/  LDL.LU R72, [R1+0x64] ;  /* 0x0000640001487983 */ /* 0x000ee20000300800 */
[-C--:B------:R-:W-:Y:S01]  /*1b4d0*/  IADD3 R68, P3, PT, R68, R70.reuse, RZ ;  /* 0x0000004644447210 */ /* 0x080fe20007f7e0ff */
[----:B0-----:R-:W-:Y:S01]  /*1b4e0*/  @!P1 IMAD.MOV.U32 R5, RZ, RZ, R32 ;  /* 0x000000ffff059224 */ /* 0x001fe200078e0020 */
[----:B------:R-:W-:-:S03]  /*1b4f0*/  IADD3 R3, P4, PT, R3, R70, RZ ;  /* 0x0000004603037210 */ /* 0x000fc60007f9e0ff */
[----:B------:R0:W-:Y:S01]  /*1b500*/  STL [R1+0x50], R68 ;  /* 0x0000504401007387 */ /* 0x0001e20000100800 */
[----:B------:R-:W-:-:S03]  /*1b510*/  @!P1 IMAD.MOV.U32 R4, RZ, RZ, R0 ;  /* 0x000000ffff049224 */ /* 0x000fc600078e0000 */
[----:B-1----:R-:W3:Y:S04]  /*1b520*/  LDL.LU R32, [R1+0x68] ;  /* 0x0000680001207983 */ /* 0x002ee80000300800 */
[----:B------:R-:W3:Y:S04]  /*1b530*/  LDL.LU R33, [R1+0x70] ;  /* 0x0000700001217983 */ /* 0x000ee80000300800 */
[----:B------:R-:W3:Y:S04]  /*1b540*/  LDL.LU R0, [R1+0x78] ;  /* 0x0000780001007983 */ /* 0x000ee80000300800 */
[----:B------:R1:W-:Y:S04]  /*1b550*/  STL [R1+0x58], R3 ;  /* 0x0000580301007387 */ /* 0x0003e80000100800 */
[----:B------:R0:W3:Y:S02]  /*1b560*/  @!P1 LDG.E.U16 R31, desc[UR20][R4.64] ;  /* 0x00000014041f9981 */ /* 0x0000e4000c1e1500 */
[----:B0-----:R-:W-:-:S02]  /*1b570*/  @!P1 IMAD.MOV.U32 R4, RZ, RZ, R68 ;  /* 0x000000ffff049224 */ /* 0x001fc400078e0044 */
[----:B--2---:R-:W-:-:S05]  /*1b580*/  IMAD.X R83, R83, 0x1, R69, P3 ;  /* 0x0000000153537824 */ /* 0x004fca00018e0645 */
[----:B------:R-:W-:Y:S01]  /*1b590*/  STL [R1+0x4c], R83 ;  /* 0x00004c5301007387 */ /* 0x000fe20000100800 */
[----:B----4-:R-:W-:-:S05]  /*1b5a0*/  IADD3 R2, P3, PT, R2, R70, RZ ;  /* 0x0000004602027210 */ /* 0x010fca0007f7e0ff */
[----:B------:R-:W-:Y:S04]  /*1b5b0*/  STL [R1+0x60], R2 ;  /* 0x0000600201007387 */ /* 0x000fe80000100800 */
[----:B------:R-:W2:Y:S01]  /*1b5c0*/  LDL.LU R68, [R1+0x6c] ;  /* 0x00006c0001447983 */ /* 0x000ea20000300800 */
[----:B------:R-:W-:Y:S01]  /*1b5d0*/  PRMT R21, RZ, 0x7610, R21 ;  /* 0x00007610ff157816 */ /* 0x000fe20000000015 */
[----:B------:R-:W-:Y:S02]  /*1b5e0*/  @!P1 IMAD.MOV.U32 R5, RZ, RZ, R83 ;  /* 0x000000ffff059224 */ /* 0x000fe400078e0053 */
[----:B------:R-:W-:Y:S01]  /*1b5f0*/  IMAD.X R82, R82, 0x1, R69, P4 ;  /* 0x0000000152527824 */ /* 0x000fe200020e0645 */
[----:B------:R-:W-:Y:S02]  /*1b600*/  PRMT R11, RZ, 0x7610, R11 ;  /* 0x00007610ff0b7816 */ /* 0x000fe4000000000b */
[----:B------:R0:W4:Y:S04]  /*1b610*/  @!P1 LDG.E.U16 R21, desc[UR20][R4.64] ;  /* 0x0000001404159981 */ /* 0x000128000c1e1500 */
[----:B------:R-:W-:Y:S01]  /*1b620*/  STL [R1+0x54], R82 ;  /* 0x0000545201007387 */ /* 0x000fe20000100800 */
[----:B---3--:R-:W-:-:S02]  /*1b630*/  IMAD.X R71, R71, 0x1, R69, P3 ;  /* 0x0000000147477824 */ /* 0x008fc400018e0645 */
[----:B0-----:R-:W-:Y:S02]  /*1b640*/  @!P1 IMAD.MOV.U32 R4, RZ, RZ, R3 ;  /* 0x000000ffff049224 */ /* 0x001fe400078e0003 */
[----:B------:R-:W-:Y:S01]  /*1b650*/  @!P1 IMAD.MOV.U32 R5, RZ, RZ, R82 ;  /* 0x000000ffff059224 */ /* 0x000fe200078e0052 */
[----:B-1----:R-:W3:Y:S01]  /*1b660*/  LDL.LU R3, [R1+0x74] ;  /* 0x0000740001037983 */ /* 0x002ee20000300800 */
[----:B------:R-:W-:-:S03]  /*1b670*/  PRMT R80, RZ, 0x7610, R80 ;  /* 0x00007610ff507816 */ /* 0x000fc60000000050 */
[----:B------:R0:W4:Y:S04]  /*1b680*/  @!P1 LDG.E.U16 R11, desc[UR20][R4.64] ;  /* 0x00000014040b9981 */ /* 0x000128000c1e1500 */
[----:B------:R1:W-:Y:S01]  /*1b690*/  STL [R1+0x5c], R71 ;  /* 0x00005c4701007387 */ /* 0x0003e20000100800 */
[-C--:B------:R-:W-:Y:S01]  /*1b6a0*/  IADD3 R32, P3, PT, R32, R70.reuse, RZ ;  /* 0x0000004620207210 */ /* 0x080fe20007f7e0ff */
[----:B0-----:R-:W-:Y:S01]  /*1b6b0*/  @!P1 IMAD.MOV.U32 R5, RZ, RZ, R71 ;  /* 0x000000ffff059224 */ /* 0x001fe200078e0047 */
[----:B------:R-:W-:-:S03]  /*1b6c0*/  IADD3 R33, P4, PT, R33, R70, RZ ;  /* 0x0000004621217210 */ /* 0x000fc60007f9e0ff */
[----:B------:R-:W-:Y:S01]  /*1b6d0*/  IMAD.X R72, R72, 0x1, R69, P3 ;  /* 0x0000000148487824 */ /* 0x000fe200018e0645 */
[----:B-1----:R-:W4:Y:S01]  /*1b6e0*/  LDL.LU R71, [R1+0x80] ;  /* 0x0000800001477983 */ /* 0x002f220000300800 */
[----:B------:R-:W-:Y:S01]  /*1b6f0*/  @!P1 IMAD.MOV.U32 R4, RZ, RZ, R2 ;  /* 0x000000ffff049224 */ /* 0x000fe200078e0002 */
[----:B------:R-:W-:Y:S02]  /*1b700*/  IADD3 R0, P3, PT, R0, R70, RZ ;  /* 0x0000004600007210 */ /* 0x000fe40007f7e0ff */
[----:B------:R-:W4:Y:S04]  /*1b710*/  LDL.LU R2, [R1+0x88] ;  /* 0x0000880001027983 */ /* 0x000f280000300800 */
[----:B------:R0:W-:Y:S04]  /*1b720*/  STL [R1+0x68], R32 ;  /* 0x0000682001007387 */ /* 0x0001e80000100800 */
[----:B------:R-:W-:Y:S04]  /*1b730*/  STL [R1+0x70], R33 ;  /* 0x0000702101007387 */ /* 0x000fe80000100800 */
[----:B------:R-:W-:Y:S04]  /*1b740*/  STL [R1+0x64], R72 ;  /* 0x0000644801007387 */ /* 0x000fe80000100800 */
[----:B------:R-:W-:Y:S04]  /*1b750*/  STL [R1+0x78], R0 ;  /* 0x0000780001007387 */ /* 0x000fe80000100800 */
[----:B------:R1:W4:Y:S04]  /*1b760*/  @!P1 LDG.E.U16 R80, desc[UR20][R4.64] ;  /* 0x0000001404509981 */ /* 0x000328000c1e1500 */
[----:B------:R-:W4:Y:S01]  /*1b770*/  LDL.LU R83, [R1+0x7c] ;  /* 0x00007c0001537983 */ /* 0x000f220000300800 */
[----:B-1----:R-:W-:-:S02]  /*1b780*/  @!P1 IMAD.MOV.U32 R4, RZ, RZ, R32 ;  /* 0x000000ffff049224 */ /* 0x002fc400078e0020 */
[----:B--2---:R-:W-:-:S05]  /*1b790*/  IMAD.X R68, R68, 0x1, R69, P4 ;  /* 0x0000000144447824 */ /* 0x004fca00020e0645 */
[----:B------:R1:W-:Y:S04]  /*1b7a0*/  STL [R1+0x6c], R68 ;  /* 0x00006c4401007387 */ /* 0x0003e80000100800 */
[----:B0-----:R-:W2:Y:S01]  /*1b7b0*/  LDL.LU R32, [R1+0x90] ;  /* 0x0000900001207983 */ /* 0x001ea20000300800 */
[----:B------:R-:W-:Y:S01]  /*1b7c0*/  PRMT R66, RZ, 0x7610, R66 ;  /* 0x00007610ff427816 */ /* 0x000fe20000000042 */
[----:B------:R-:W-:Y:S01]  /*1b7d0*/  @!P1 IMAD.MOV.U32 R5, RZ, RZ, R72 ;  /* 0x000000ffff059224 */ /* 0x000fe200078e0048 */
[----:B------:R-:W-:Y:S01]  /*1b7e0*/  PRMT R57, RZ, 0x7610, R57 ;  /* 0x00007610ff397816 */ /* 0x000fe20000000039 */
[----:B------:R-:W2:Y:S04]  /*1b7f0*/  LDL.LU R82, [R1+0x84] ;  /* 0x0000840001527983 */ /* 0x000ea80000300800 */
[----:B------:R0:W2:Y:S01]  /*1b800*/  @!P1 LDG.E.U16 R66, desc[UR20][R4.64] ;  /* 0x0000001404429981 */ /* 0x0000a2000c1e1500 */
[----:B---3--:R-:W-:-:S02]  /*1b810*/  IMAD.X R3, R3, 0x1, R69, P3 ;  /* 0x0000000103037824 */ /* 0x008fc400018e0645 */
[----:B0-----:R-:W-:Y:S02]  /*1b820*/  @!P1 IMAD.MOV.U32 R4, RZ, RZ, R33 ;  /* 0x000000ffff049224 */ /* 0x001fe400078e0021 */
[----:B------:R-:W-:Y:S01]  /*1b830*/  @!P1 IMAD.MOV.U32 R5, RZ, RZ, R68 ;  /* 0x000000ffff059224 */ /* 0x000fe200078e0044 */
[----:B------:R0:W-:Y:S01]  /*1b840*/  STL [R1+0x74], R3 ;  /* 0x0000740301007387 */ /* 0x0001e20000100800 */
[----:B------:R-:W-:-:S03]  /*1b850*/  PRMT R48, RZ, 0x7610, R48 ;  /* 0x00007610ff307816 */ /* 0x000fc60000000030 */
[----:B-1----:R-:W3:Y:S04]  /*1b860*/  LDL.LU R68, [R1+0x8c] ;  /* 0x00008c0001447983 */ /* 0x002ee80000300800 */
[----:B------:R1:W3:Y:S04]  /*1b870*/  @!P1 LDG.E.U16 R57, desc[UR20][R4.64] ;  /* 0x0000001404399981 */ /* 0x0002e8000c1e1500 */
[----:B------:R-:W3:Y:S01]  /*1b880*/  LDL.LU R72, [R1+0x94] ;  /* 0x0000940001487983 */ /* 0x000ee20000300800 */
[-C--:B----4-:R-:W-:Y:S02]  /*1b890*/  IADD3 R71, P3, PT, R71, R70.reuse, RZ ;  /* 0x0000004647477210 */ /* 0x090fe40007f7e0ff */
[----:B------:R-:W-:Y:S01]  /*1b8a0*/  IADD3 R2, P4, PT, R2, R70, RZ ;  /* 0x0000004602027210 */ /* 0x000fe20007f9e0ff */
[----:B-1----:R-:W-:-:S02]  /*1b8b0*/  @!P1 IMAD.MOV.U32 R5, RZ, RZ, R3 ;  /* 0x000000ffff059224 */ /* 0x002fc400078e0003 */
[----:B------:R1:W-:Y:S01]  /*1b8c0*/  STL [R1+0x80], R71 ;  /* 0x0000804701007387 */ /* 0x0003e20000100800 */
[----:B------:R-:W-:-:S03]  /*1b8d0*/  @!P1 IMAD.MOV.U32 R4, RZ, RZ, R0 ;  /* 0x000000ffff049224 */ /* 0x000fc600078e0000 */
[----:B0-----:R-:W4:Y:S04]  /*1b8e0*/  LDL.LU R3, [R1+0x98] ;  /* 0x0000980001037983 */ /* 0x001f280000300800 */
[----:B------:R-:W4:Y:S04]  /*1b8f0*/  LDL.LU R33, [R1+0xa0] ;  /* 0x0000a00001217983 */ /* 0x000f280000300800 */
[----:B------:R-:W4:Y:S04]  /*1b900*/  LDL.LU R0, [R1+0xa8] ;  /* 0x0000a80001007983 */ /* 0x000f280000300800 */
[----:B------:R0:W-:Y:S04]  /*1b910*/  STL [R1+0x88], R2 ;  /* 0x0000880201007387 */ /* 0x0001e80000100800 */
[----:B------:R0:W4:Y:S01]  /*1b920*/  @!P1 LDG.E.U16 R48, desc[UR20][R4.64] ;  /* 0x0000001404309981 */ /* 0x000122000c1e1500 */
[----:B------:R-:W-:-:S05]  /*1b930*/  IMAD.X R83, R83, 0x1, R69, P3 ;  /* 0x0000000153537824 */ /* 0x000fca00018e0645 */
[----:B------:R-:W-:Y:S01]  /*1b940*/  STL [R1+0x7c], R83 ;  /* 0x00007c5301007387 */ /* 0x000fe20000100800 */
[----:B0-----:R-:W-:Y:S01]  /*1b950*/  @!P1 IMAD.MOV.U32 R4, RZ, RZ, R71 ;  /* 0x000000ffff049224 */ /* 0x001fe200078e0047 */
[----:B--2---:R-:W-:-:S05]  /*1b960*/  IADD3 R32, P3, PT, R32, R70, RZ ;  /* 0x0000004620207210 */ /* 0x004fca0007f7e0ff */
[----:B------:R-:W-:Y:S04]  /*1b970*/  STL [R1+0x90], R32 ;  /* 0x0000902001007387 */ /* 0x000fe80000100800 */
[----:B-1----:R-:W2:Y:S01]  /*1b980*/  LDL.LU R71, [R1+0x9c] ;  /* 0x00009c0001477983 */ /* 0x002ea20000300800 */
[----:B------:R-:W-:Y:S01]  /*1b990*/  PRMT R39, RZ, 0x7610, R39 ;  /* 0x00007610ff277816 */ /* 0x000fe20000000027 */
[----:B------:R-:W-:Y:S02]  /*1b9a0*/  @!P1 IMAD.MOV.U32 R5, RZ, RZ, R83 ;  /* 0x000000ffff059224 */ /* 0x000fe400078e0053 */
[--C-:B------:R-:W-:Y:S01]  /*1b9b0*/  IMAD.X R82, R82, 0x1, R69.reuse, P4 ;  /* 0x0000000152527824 */ /* 0x100fe200020e0645 */
[----:B------:R-:W-:Y:S02]  /*1b9c0*/  PRMT R30, RZ, 0x7610, R30 ;  /* 0x00007610ff1e7816 */ /* 0x000fe4000000001e */
[----:B------:R0:W2:Y:S04]  /*1b9d0*/  @!P1 LDG.E.U16 R39, desc[UR20][R4.64] ;  /* 0x0000001404279981 */ /* 0x0000a8000c1e1500 */
[----:B------:R-:W-:Y:S01]  /*1b9e0*/  STL [R1+0x84], R82 ;  /* 0x0000845201007387 */ /* 0x000fe20000100800 */
[----:B---3--:R-:W-:-:S02]  /*1b9f0*/  IMAD.X R68, R68, 0x1, R69, P3 ;  /* 0x0000000144447824 */ /* 0x008fc400018e0645 */
[----:B0-----:R-:W-:Y:S02]  /*1ba00*/  @!P1 IMAD.MOV.U32 R4, RZ, RZ, R2 ;  /* 0x000000ffff049224 */ /* 0x001fe400078e0002 */
[----:B------:R-:W-:Y:S01]  /*1ba10*/  @!P1 IMAD.MOV.U32 R5, RZ, RZ, R82 ;  /* 0x000000ffff059224 */ /* 0x000fe200078e0052 */
[----:B------:R-:W3:Y:S01]  /*1ba20*/  LDL.LU R2, [R1+0xa4] ;  /* 0x0000a40001027983 */ /* 0x000ee20000300800 */
[----:B------:R-:W-:-:S03]  /*1ba30*/  PRMT R20, RZ, 0x7610, R20 ;  /* 0x00007610ff147816 */ /* 0x000fc60000000014 */
[----:B------:R0:W3:Y:S04]  /*1ba40*/  @!P1 LDG.E.U16 R30, desc[UR20][R4.64] ;  /* 0x00000014041e9981 */ /* 0x0000e8000c1e1500 */
[----:B------:R1:W-:Y:S01]  /*1ba50*/  STL [R1+0x8c], R68 ;  /* 0x00008c4401007387 */ /* 0x0003e20000100800 */
[-C--:B----4-:R-:W-:Y:S01]  /*1ba60*/  IADD3 R3, P3, PT, R3, R70.reuse, RZ ;  /* 0x0000004603037210 */ /* 0x090fe20007f7e0ff */
        /* <DEDUP_REMOVED lines=28> */
[----:B------:R1:W3:Y:S01]  /*1bc30*/  @!P1 LDG.E.U16 R79, desc[UR20][R4.64] ;  /* 0x00000014044f9981 */ /* 0x0002e2000c1e1500 */
[----:B----4-:R-:W-:-:S03]  /*1bc40*/  IADD3 R68, P3, PT, R68, R70, RZ ;  /* 0x0000004644447210 */ /* 0x010fc60007f7e0ff */
[----:B------:R-:W4:Y:S01]  /*1bc50*/  LDL.LU R72, [R1+0xc4] ;  /* 0x0000c40001487983 */ /* 0x000f220000300800 */
[----:B------:R-:W-:-:S03]  /*1bc60*/  IADD3 R32, P4, PT, R32, R70, RZ ;  /* 0x0000004620207210 */ /* 0x000fc60007f9e0ff */
[----:B------:R2:W-:Y:S01]  /*1bc70*/  STL [R1+0xb0], R68 ;  /* 0x0000b04401007387 */ /* 0x0005e20000100800 */
[----:B-1----:R-:W-:-:S03]  /*1bc80*/  @!P1 IMAD.MOV.U32 R5, RZ, RZ, R2 ;  /* 0x000000ffff059224 */ /* 0x002fc600078e0002 */
[----:B0-----:R-:W4:Y:S01]  /*1bc90*/  LDL.LU R2, [R1+0xc8] ;  /* 0x0000c80001027983 */ /* 0x001f220000300800 */
[----:B------:R-:W-:-:S03]  /*1bca0*/  @!P1 IMAD.MOV.U32 R4, RZ, RZ, R0 ;  /* 0x000000ffff049224 */ /* 0x000fc600078e0000 */
[----:B------:R-:W4:Y:S04]  /*1bcb0*/  LDL.LU R33, [R1+0xd0] ;  /* 0x0000d00001217983 */ /* 0x000f280000300800 */
[----:B------:R-:W4:Y:S04]  /*1bcc0*/  LDL.LU R0, [R1+0xd8] ;  /* 0x0000d80001007983 */ /* 0x000f280000300800 */
[----:B------:R0:W-:Y:S04]  /*1bcd0*/  STL [R1+0xb8], R32 ;  /* 0x0000b82001007387 */ /* 0x0001e80000100800 */
[----:B------:R1:W4:Y:S01]  /*1bce0*/  @!P1 LDG.E.U16 R65, desc[UR20][R4.64] ;  /* 0x0000001404419981 */ /* 0x000322000c1e1500 */
[----:B------:R-:W-:-:S05]  /*1bcf0*/  IMAD.X R83, R83, 0x1, R69, P3 ;  /* 0x0000000153537824 */ /* 0x000fca00018e0645 */
[----:B------:R-:W-:Y:S01]  /*1bd00*/  STL [R1+0xac], R83 ;  /* 0x0000ac5301007387 */ /* 0x000fe20000100800 */
[----:B-1----:R-:W-:Y:S01]  /*1bd10*/  @!P1 IMAD.MOV.U32 R4, RZ, RZ, R68 ;  /* 0x000000ffff049224 */ /* 0x002fe200078e0044 */
[----:B--2---:R-:W-:-:S05]  /*1bd20*/  IADD3 R3, P3, PT, R3, R70, RZ ;  /* 0x0000004603037210 */ /* 0x004fca0007f7e0ff */
[----:B------:R-:W-:Y:S04]  /*1bd30*/  STL [R1+0xc0], R3 ;  /* 0x0000c00301007387 */ /* 0x000fe80000100800 */
[----:B------:R-:W2:Y:S01]  /*1bd40*/  LDL.LU R68, [R1+0xcc] ;  /* 0x0000cc0001447983 */ /* 0x000ea20000300800 */
[----:B------:R-:W-:Y:S01]  /*1bd50*/  PRMT R56, RZ, 0x7610, R56 ;  /* 0x00007610ff387816 */ /* 0x000fe20000000038 */
[----:B------:R-:W-:Y:S02]  /*1bd60*/  @!P1 IMAD.MOV.U32 R5, RZ, RZ, R83 ;  /* 0x000000ffff059224 */ /* 0x000fe400078e0053 */
[----:B------:R-:W-:Y:S01]  /*1bd70*/  IMAD.X R82, R82, 0x1, R69, P4 ;  /* 0x0000000152527824 */ /* 0x000fe200020e0645 */
[----:B------:R-:W-:Y:S02]  /*1bd80*/  PRMT R47, RZ, 0x7610, R47 ;  /* 0x00007610ff2f7816 */ /* 0x000fe4000000002f */
[----:B------:R1:W2:Y:S04]  /*1bd90*/  @!P1 LDG.E.U16 R56, desc[UR20][R4.64] ;  /* 0x0000001404389981 */ /* 0x0002a8000c1e1500 */
[----:B------:R-:W-:Y:S01]  /*1bda0*/  STL [R1+0xb4], R82 ;  /* 0x0000b45201007387 */ /* 0x000fe20000100800 */
[----:B---3--:R-:W-:-:S02]  /*1bdb0*/  IMAD.X R71, R71, 0x1, R69, P3 ;  /* 0x0000000147477824 */ /* 0x008fc400018e0645 */
[----:B-1----:R-:W-:Y:S02]  /*1bdc0*/  @!P1 IMAD.MOV.U32 R4, RZ, RZ, R32 ;  /* 0x000000ffff049224 */ /* 0x002fe400078e0020 */
[----:B------:R-:W-:Y:S01]  /*1bdd0*/  @!P1 IMAD.MOV.U32 R5, RZ, RZ, R82 ;  /* 0x000000ffff059224 */ /* 0x000fe200078e0052 */
[----:B0-----:R-:W3:Y:S01]  /*1bde0*/  LDL.LU R32, [R1+0xd4] ;  /* 0x0000d40001207983 */ /* 0x001ee20000300800 */
[----:B------:R-:W-:-:S03]  /*1bdf0*/  PRMT R38, RZ, 0x7610, R38 ;  /* 0x00007610ff267816 */ /* 0x000fc60000000026 */
[----:B------:R0:W3:Y:S01]  /*1be00*/  @!P1 LDG.E.U16 R47, desc[UR20][R4.64] ;  /* 0x00000014042f9981 */ /* 0x0000e2000c1e1500 */
[----:B----4-:R-:W-:-:S03]  /*1be10*/  IADD3 R2, P3, PT, R2, R70, RZ ;  /* 0x0000004602027210 */ /* 0x010fc60007f7e0ff */
[----:B------:R1:W-:Y:S01]  /*1be20*/  STL [R1+0xbc], R71 ;  /* 0x0000bc4701007387 */ /* 0x0003e20000100800 */
[-C--:B------:R-:W-:Y:S01]  /*1be30*/  IADD3 R33, P4, PT, R33, R70.reuse, RZ ;  /* 0x0000004621217210 */ /* 0x080fe20007f9e0ff */
[----:B0-----:R-:W-:Y:S02]  /*1be40*/  @!P1 IMAD.MOV.U32 R5, RZ, RZ, R71 ;  /* 0x000000ffff059224 */ /* 0x001fe400078e0047 */
[----:B------:R-:W-:Y:S01]  /*1be50*/  IMAD.X R72, R72, 0x1, R69, P3 ;  /* 0x0000000148487824 */ /* 0x000fe200018e0645 */
[----:B------:R-:W-:Y:S01]  /*1be60*/  IADD3 R0, P3, PT, R0, R70, RZ ;  /* 0x0000004600007210 */ /* 0x000fe20007f7e0ff */
[----:B------:R-:W-:Y:S01]  /*1be70*/  @!P1 IMAD.MOV.U32 R4, RZ, RZ, R3 ;  /* 0x000000ffff049224 */ /* 0x000fe200078e0003 */
[----:B-1----:R-:W4:Y:S04]  /*1be80*/  LDL.LU R71, [R1+0xe0] ;  /* 0x0000e00001477983 */ /* 0x002f280000300800 */
        /* <DEDUP_REMOVED lines=102> */
[--C-:B------:R-:W-:Y:S01]  /*1c4f0*/  IMAD.X R82, R82, 0x1, R69.reuse, P4 ;  /* 0x0000000152527824 */ /* 0x100fe200020e0645 */
        /* <DEDUP_REMOVED lines=59> */
[----:B------:R-:W-:Y:S01]  /*1c8b0*/  IMAD.X R82, R82, 0x1, R69, P4 ;  /* 0x0000000152527824 */ /* 0x000fe200020e0645 */
        /* <DEDUP_REMOVED lines=20> */
[----:B------:R1:W-:Y:S04]  /*1ca00*/  STL [R1+0x174], R72 ;  /* 0x0001744801007387 */ /* 0x0003e80000100800 */
[----:B------:R-:W-:Y:S04]  /*1ca10*/  STL [R1+0x188], R0 ;  /* 0x0001880001007387 */ /* 0x000fe80000100800 */
[----:B------:R0:W4:Y:S04]  /*1ca20*/  @!P1 LDG.E.U16 R17, desc[UR20][R4.64] ;  /* 0x0000001404119981 */ /* 0x000128000c1e1500 */
[----:B------:R-:W4:Y:S01]  /*1ca30*/  LDL.LU R83, [R1+0x18c] ;  /* 0x00018c0001537983 */ /* 0x000f220000300800 */
[----:B0-----:R-:W-:-:S02]  /*1ca40*/  @!P1 IMAD.MOV.U32 R4, RZ, RZ, R2 ;  /* 0x000000ffff049224 */ /* 0x001fc400078e0002 */
[----:B--2---:R-:W-:-:S05]  /*1ca50*/  IMAD.X R71, R71, 0x1, R69, P4 ;  /* 0x0000000147477824 */ /* 0x004fca00020e0645 */
[----:B------:R0:W-:Y:S04]  /*1ca60*/  STL [R1+0x17c], R71 ;  /* 0x00017c4701007387 */ /* 0x0001e80000100800 */
[----:B------:R-:W2:Y:S01]  /*1ca70*/  LDL.LU R2, [R1+0x1a0] ;  /* 0x0001a00001027983 */ /* 0x000ea20000300800 */
        /* <DEDUP_REMOVED lines=87> */
[----:B------:R0:W-:Y:S04]  /*1cff0*/  STL [R1+0x1d0], R32 ;  /* 0x0001d02001007387 */ /* 0x0001e80000100800 */
        /* <DEDUP_REMOVED lines=10> */
[----:B------:R-:W3:Y:S01]  /*1d0a0*/  LDL.LU R2, [R1+0x1e4] ;  /* 0x0001e40001027983 */ /* 0x000ee20000300800 */
[----:B------:R-:W-:-:S03]  /*1d0b0*/  PRMT R52, RZ, 0x7610, R52 ;  /* 0x00007610ff347816 */ /* 0x000fc60000000034 */
[----:B------:R1:W3:Y:S04]  /*1d0c0*/  @!P1 LDG.E.U16 R61, desc[UR20][R4.64] ;  /* 0x00000014043d9981 */ /* 0x0002e8000c1e1500 */
[----:B------:R0:W-:Y:S01]  /*1d0d0*/  STL [R1+0x1cc], R68 ;  /* 0x0001cc4401007387 */ /* 0x0001e20000100800 */
[-C--:B----4-:R-:W-:Y:S01]  /*1d0e0*/  IADD3 R3, P3, PT, R3, R70.reuse, RZ ;  /* 0x0000004603037210 */ /* 0x090fe20007f7e0ff */
[----:B-1----:R-:W-:Y:S02]  /*1d0f0*/  @!P1 IMAD.MOV.U32 R4, RZ, RZ, R32 ;  /* 0x000000ffff049224 */ /* 0x002fe400078e0020 */
[----:B0-----:R-:W4:Y:S01]  /*1d100*/  LDL.LU R32, [R1+0x1f0] ;  /* 0x0001f00001207983 */ /* 0x001f220000300800 */
[----:B------:R-:W-:Y:S01]  /*1d110*/  IADD3 R71, P4, PT, R71, R70, RZ ;  /* 0x0000004647477210 */ /* 0x000fe20007f9e0ff */
[----:B------:R-:W-:-:S02]  /*1d120*/  @!P1 IMAD.MOV.U32 R5, RZ, RZ, R68 ;  /* 0x000000ffff059224 */ /* 0x000fc400078e0044 */
[----:B------:R-:W-:Y:S01]  /*1d130*/  IMAD.X R33, R33, 0x1, R69, P3 ;  /* 0x0000000121217824 */ /* 0x000fe200018e0645 */
[----:B------:R-:W-:Y:S01]  /*1d140*/  IADD3 R0, P3, PT, R0, R70, RZ ;  /* 0x0000004600007210 */ /* 0x000fe20007f7e0ff */
[----:B------:R-:W4:Y:S04]  /*1d150*/  LDL.LU R68, [R1+0x1f8] ;  /* 0x0001f80001447983 */ /* 0x000f280000300800 */
[----:B------:R-:W-:Y:S04]  /*1d160*/  STL [R1+0x1d8], R3 ;  /* 0x0001d80301007387 */ /* 0x000fe80000100800 */
[----:B------:R-:W-:Y:S04]  /*1d170*/  STL [R1+0x1e0], R71 ;  /* 0x0001e04701007387 */ /* 0x000fe80000100800 */
[----:B------:R0:W4:Y:S04]  /*1d180*/  @!P1 LDG.E.U16 R52, desc[UR20][R4.64] ;  /* 0x0000001404349981 */ /* 0x000128000c1e1500 */
[----:B------:R1:W-:Y:S04]  /*1d190*/  STL [R1+0x1d4], R33 ;  /* 0x0001d42101007387 */ /* 0x0003e80000100800 */
[----:B------:R2:W-:Y:S01]  /*1d1a0*/  STL [R1+0x1e8], R0 ;  /* 0x0001e80001007387 */ /* 0x0005e20000100800 */
[----:B0-----:R-:W-:-:S02]  /*1d1b0*/  @!P1 IMAD.MOV.U32 R5, RZ, RZ, R33 ;  /* 0x000000ffff059224 */ /* 0x001fc400078e0021 */
[----:B------:R-:W-:Y:S01]  /*1d1c0*/  @!P1 IMAD.MOV.U32 R4, RZ, RZ, R3 ;  /* 0x000000ffff049224 */ /* 0x000fe200078e0003 */
[----:B-1----:R-:W4:Y:S01]  /*1d1d0*/  LDL.LU R33, [R1+0x1ec] ;  /* 0x0001ec0001217983 */ /* 0x002f220000300800 */
[----:B--2---:R-:W-:-:S05]  /*1d1e0*/  IMAD.X R72, R72, 0x1, R69, P4 ;  /* 0x0000000148487824 */ /* 0x004fca00020e0645 */
[----:B------:R0:W-:Y:S04]  /*1d1f0*/  STL [R1+0x1dc], R72 ;  /* 0x0001dc4801007387 */ /* 0x0001e80000100800 */
[----:B------:R-:W2:Y:S04]  /*1d200*/  LDL.LU R3, [R1+0x200] ;  /* 0x0002000001037983 */ /* 0x000ea80000300800 */
[----:B------:R-:W2:Y:S01]  /*1d210*/  LDL.LU R111, [R1+0x1f4] ;  /* 0x0001f400016f7983 */ /* 0x000ea20000300800 */
[----:B------:R-:W-:Y:S02]  /*1d220*/  PRMT R43, RZ, 0x7610, R43 ;  /* 0x00007610ff2b7816 */ /* 0x000fe4000000002b */
[----:B------:R-:W-:-:S04]  /*1d230*/  PRMT R34, RZ, 0x7610, R34 ;  /* 0x00007610ff227816 */ /* 0x000fc80000000022 */
[----:B------:R1:W2:Y:S01]  /*1d240*/  @!P1 LDG.E.U16 R43, desc[UR20][R4.64] ;  /* 0x00000014042b9981 */ /* 0x0002a2000c1e1500 */
[----:B---3--:R-:W-:-:S05]  /*1d250*/  IMAD.X R2, R2, 0x1, R69, P3 ;  /* 0x0000000102027824 */ /* 0x008fca00018e0645 */
[----:B------:R3:W-:Y:S01]  /*1d260*/  STL [R1+0x1e4], R2 ;  /* 0x0001e40201007387 */ /* 0x0007e20000100800 */
[----:B-1----:R-:W-:Y:S02]  /*1d270*/  @!P1 IMAD.MOV.U32 R4, RZ, RZ, R71 ;  /* 0x000000ffff049224 */ /* 0x002fe400078e0047 */
[----:B------:R-:W-:Y:S01]  /*1d280*/  @!P1 IMAD.MOV.U32 R5, RZ, RZ, R72 ;  /* 0x000000ffff059224 */ /* 0x000fe200078e0048 */
[----:B------:R-:W2:Y:S04]  /*1d290*/  LDL.LU R71, [R1+0x1fc] ;  /* 0x0001fc0001477983 */ /* 0x000ea80000300800 */
[----:B------:R1:W2:Y:S01]  /*1d2a0*/  @!P1 LDG.E.U16 R34, desc[UR20][R4.64] ;  /* 0x0000001404229981 */ /* 0x0002a2000c1e1500 */
[----:B----4-:R-:W-:-:S03]  /*1d2b0*/  IADD3 R32, P3, PT, R32, R70, RZ ;  /* 0x0000004620207210 */ /* 0x010fc60007f7e0ff */
[----:B------:R-:W4:Y:S04]  /*1d2c0*/  LDL.LU R82, [R1+0x204] ;  /* 0x0002040001527983 */ /* 0x000f280000300800 */
[----:B------:R3:W-:Y:S01]  /*1d2d0*/  STL [R1+0x1f0], R32 ;  /* 0x0001f02001007387 */ /* 0x0007e20000100800 */
[----:B-1----:R-:W-:-:S03]  /*1d2e0*/  @!P1 IMAD.MOV.U32 R4, RZ, RZ, R0 ;  /* 0x000000ffff049224 */ /* 0x002fc600078e0000 */
[----:B------:R-:W4:Y:S01]  /*1d2f0*/  LDL.LU R0, [R1+0x208] ;  /* 0x0002080001007983 */ /* 0x000f220000300800 */
[----:B------:R-:W-:Y:S01]  /*1d300*/  IADD3 R68, P4, PT, R68, R70, RZ ;  /* 0x0000004644447210 */ /* 0x000fe20007f9e0ff */
[----:B------:R-:W-:Y:S02]  /*1d310*/  @!P1 IMAD.MOV.U32 R5, RZ, RZ, R2 ;  /* 0x000000ffff059224 */ /* 0x000fe400078e0002 */
[----:B0-----:R-:W4:Y:S04]  /*1d320*/  LDL.LU R72, [R1+0x210] ;  /* 0x0002100001487983 */ /* 0x001f280000300800 */
[----:B---3--:R-:W3:Y:S01]  /*1d330*/  LDL.LU R2, [R1+0x218] ;  /* 0x0002180001027983 */ /* 0x008ee20000300800 */
[----:B------:R-:W-:-:S03]  /*1d340*/  PRMT R15, RZ, 0x7610, R15 ;  /* 0x00007610ff0f7816 */ /* 0x000fc6000000000f */
[----:B------:R0:W-:Y:S01]  /*1d350*/  STL [R1+0x1f8], R68 ;  /* 0x0001f84401007387 */ /* 0x0001e20000100800 */
[----:B------:R-:W-:-:S05]  /*1d360*/  IMAD.X R33, R33, 0x1, R69, P3 ;  /* 0x0000000121217824 */ /* 0x000fca00018e0645 */
[----:B------:R1:W-:Y:S04]  /*1d370*/  STL [R1+0x1ec], R33 ;  /* 0x0001ec2101007387 */ /* 0x0003e80000100800 */
[----:B------:R0:W3:Y:S02]  /*1d380*/  @!P1 LDG.E.U16 R15, desc[UR20][R32.64] ;  /* 0x00000014200f9981 */ /* 0x0000e4000c1e1500 */
[----:B0-----:R-:W-:Y:S01]  /*1d390*/  @!P1 IMAD.MOV.U32 R32, RZ, RZ, R68 ;  /* 0x000000ffff209224 */ /* 0x001fe200078e0044 */
[----:B--2---:R-:W-:-:S05]  /*1d3a0*/  IADD3 R3, P3, PT, R3, R70, RZ ;  /* 0x0000004603037210 */ /* 0x004fca0007f7e0ff */
[----:B------:R-:W-:Y:S01]  /*1d3b0*/  STL [R1+0x200], R3 ;  /* 0x0002000301007387 */ /* 0x000fe20000100800 */
[----:B------:R-:W-:-:S03]  /*1d3c0*/  IMAD.X R111, R111, 0x1, R69, P4 ;  /* 0x000000016f6f7824 */ /* 0x000fc600020e0645 */
[----:B------:R-:W2:Y:S04]  /*1d3d0*/  LDL.LU R83, [R1+0x20c] ;  /* 0x00020c0001537983 */ /* 0x000ea80000300800 */
[----:B------:R-:W-:Y:S04]  /*1d3e0*/  STL [R1+0x1f4], R111 ;  /* 0x0001f46f01007387 */ /* 0x000fe80000100800 */
[----:B------:R-:W2:Y:S01]  /*1d3f0*/  LDL.LU R68, [R1+0x214] ;  /* 0x0002140001447983 */ /* 0x000ea20000300800 */
[----:B------:R-:W-:Y:S01]  /*1d400*/  PRMT R25, RZ, 0x7610, R25 ;  /* 0x00007610ff197816 */ /* 0x000fe20000000019 */
[----:B-1----:R-:W-:-:S05]  /*1d410*/  @!P1 IMAD.MOV.U32 R33, RZ, RZ, R111 ;  /* 0x000000ffff219224 */ /* 0x002fca00078e006f */
[----:B------:R0:W2:Y:S01]  /*1d420*/  @!P1 LDG.E.U16 R25, desc[UR20][R4.64] ;  /* 0x0000001404199981 */ /* 0x0000a2000c1e1500 */
[----:B------:R-:W-:Y:S01]  /*1d430*/  IMAD.X R71, R71, 0x1, R69, P3 ;  /* 0x0000000147477824 */ /* 0x000fe200018e0645 */
[----:B------:R-:W-:Y:S02]  /*1d440*/  PRMT R74, RZ, 0x7610, R74 ;  /* 0x00007610ff4a7816 */ /* 0x000fe4000000004a */
[----:B0-----:R-:W-:Y:S02]  /*1d450*/  PRMT R5, RZ, 0x7610, R5 ;  /* 0x00007610ff057816 */ /* 0x001fe40000000005 */
[----:B------:R0:W-:Y:S01]  /*1d460*/  STL [R1+0x1fc], R71 ;  /* 0x0001fc4701007387 */ /* 0x0001e20000100800 */
[----:B----4-:R-:W-:-:S03]  /*1d470*/  IADD3 R0, P3, PT, R0, R70, RZ ;  /* 0x0000004600007210 */ /* 0x010fc60007f7e0ff */
[----:B------:R1:W4:Y:S01]  /*1d480*/  @!P1 LDG.E.U16 R5, desc[UR20][R32.64] ;  /* 0x0000001420059981 */ /* 0x000322000c1e1500 */
[-C--:B------:R-:W-:Y:S01]  /*1d490*/  IADD3 R72, P4, PT, R72, R70.reuse, RZ ;  /* 0x0000004648487210 */ /* 0x080fe20007f9e0ff */
[----:B------:R-:W-:Y:S01]  /*1d4a0*/  IMAD.X R82, R82, 0x1, R69, P3 ;  /* 0x0000000152527824 */ /* 0x000fe200018e0645 */
[----:B---3--:R-:W-:Y:S01]  /*1d4b0*/  IADD3 R2, P3, PT, R2, R70, RZ ;  /* 0x0000004602027210 */ /* 0x008fe20007f7e0ff */
[----:B-1----:R-:W-:Y:S02]  /*1d4c0*/  @!P1 IMAD.MOV.U32 R32, RZ, RZ, R3 ;  /* 0x000000ffff209224 */ /* 0x002fe400078e0003 */
[----:B------:R-:W-:Y:S02]  /*1d4d0*/  @!P1 IMAD.MOV.U32 R33, RZ, RZ, R71 ;  /* 0x000000ffff219224 */ /* 0x000fe400078e0047 */
[----:B0-----:R-:W3:Y:S04]  /*1d4e0*/  LDL.LU R71, [R1+0x220] ;  /* 0x0002200001477983 */ /* 0x001ee80000300800 */
[----:B------:R-:W4:Y:S04]  /*1d4f0*/  LDL.LU R3, [R1+0x228] ;  /* 0x0002280001037983 */ /* 0x000f280000300800 */
[----:B------:R-:W-:Y:S04]  /*1d500*/  STL [R1+0x208], R0 ;  /* 0x0002080001007387 */ /* 0x000fe80000100800 */
[----:B------:R-:W-:Y:S04]  /*1d510*/  STL [R1+0x210], R72 ;  /* 0x0002104801007387 */ /* 0x000fe80000100800 */
[----:B------:R0:W4:Y:S04]  /*1d520*/  @!P1 LDG.E.U16 R74, desc[UR20][R32.64] ;  /* 0x00000014204a9981 */ /* 0x000128000c1e1500 */
[----:B------:R1:W-:Y:S04]  /*1d530*/  STL [R1+0x204], R82 ;  /* 0x0002045201007387 */ /* 0x0003e80000100800 */
[----:B------:R-:W-:Y:S01]  /*1d540*/  STL [R1+0x218], R2 ;  /* 0x0002180201007387 */ /* 0x000fe20000100800 */
[----:B0-----:R-:W-:-:S03]  /*1d550*/  @!P1 IMAD.MOV.U32 R33, RZ, RZ, R82 ;  /* 0x000000ffff219224 */ /* 0x001fc600078e0052 */
[----:B-1----:R-:W4:Y:S01]  /*1d560*/  LDL.LU R82, [R1+0x21c] ;  /* 0x00021c0001527983 */ /* 0x002f220000300800 */
[----:B------:R-:W-:Y:S02]  /*1d570*/  @!P1 IMAD.MOV.U32 R32, RZ, RZ, R0 ;  /* 0x000000ffff209224 */ /* 0x000fe400078e0000 */
[----:B--2---:R-:W-:-:S05]  /*1d580*/  IMAD.X R83, R83, 0x1, R69, P4 ;  /* 0x0000000153537824 */ /* 0x004fca00020e0645 */
[----:B------:R-:W-:Y:S04]  /*1d590*/  STL [R1+0x20c], R83 ;  /* 0x00020c5301007387 */ /* 0x000fe80000100800 */
[----:B------:R-:W2:Y:S01]  /*1d5a0*/  LDL.LU R0, [R1+0x230] ;  /* 0x0002300001007983 */ /* 0x000ea20000300800 */
[----:B------:R-:W-:-:S03]  /*1d5b0*/  IMAD.X R68, R68, 0x1, R69, P3 ;  /* 0x0000000144447824 */ /* 0x000fc600018e0645 */
[----:B------:R-:W2:Y:S04]  /*1d5c0*/  LDL.LU R140, [R1+0x224] ;  /* 0x00022400018c7983 */ /* 0x000ea80000300800 */
[----:B------:R0:W-:Y:S04]  /*1d5d0*/  STL [R1+0x214], R68 ;  /* 0x0002144401007387 */ /* 0x0001e80000100800 */
[----:B------:R-:W2:Y:S01]  /*1d5e0*/  LDL.LU R111, [R1+0x22c] ;  /* 0x00022c00016f7983 */ /* 0x000ea20000300800 */
[----:B------:R-:W-:Y:S02]  /*1d5f0*/  PRMT R60, RZ, 0x7610, R60 ;  /* 0x00007610ff3c7816 */ /* 0x000fe4000000003c */
[----:B------:R-:W-:Y:S01]  /*1d600*/  PRMT R51, RZ, 0x7610, R51 ;  /* 0x00007610ff337816 */ /* 0x000fe20000000033 */
[----:B------:R-:W2:Y:S04]  /*1d610*/  LDL.LU R139, [R1+0x234] ;  /* 0x00023400018b7983 */ /* 0x000ea80000300800 */
[----:B------:R1:W2:Y:S01]  /*1d620*/  @!P1 LDG.E.U16 R60, desc[UR20][R32.64] ;  /* 0x00000014203c9981 */ /* 0x0002a2000c1e1500 */
[----:B------:R-:W-:Y:S01]  /*1d630*/  PRMT R42, RZ, 0x7610, R42 ;  /* 0x00007610ff2a7816 */ /* 0x000fe2000000002a */
[----:B-1----:R-:W-:-:S02]  /*1d640*/  @!P1 IMAD.MOV.U32 R32, RZ, RZ, R72 ;  /* 0x000000ffff209224 */ /* 0x002fc400078e0048 */
[----:B------:R-:W-:Y:S01]  /*1d650*/  @!P1 IMAD.MOV.U32 R33, RZ, RZ, R83 ;  /* 0x000000ffff219224 */ /* 0x000fe200078e0053 */
[----:B---3--:R-:W-:-:S04]  /*1d660*/  IADD3 R71, P3, PT, R71, R70, RZ ;  /* 0x0000004647477210 */ /* 0x008fc80007f7e0ff */
[----:B------:R1:W3:Y:S01]  /*1d670*/  @!P1 LDG.E.U16 R51, desc[UR20][R32.64] ;  /* 0x0000001420339981 */ /* 0x0002e2000c1e1500 */
[----:B----4-:R-:W-:-:S03]  /*1d680*/  IADD3 R3, P4, PT, R3, R70, RZ ;  /* 0x0000004603037210 */ /* 0x010fc60007f9e0ff */
[----:B------:R-:W-:Y:S04]  /*1d690*/  STL [R1+0x220], R71 ;  /* 0x0002204701007387 */ /* 0x000fe80000100800 */
[----:B------:R-:W4:Y:S01]  /*1d6a0*/  LDL.LU R72, [R1+0x238] ;  /* 0x0002380001487983 */ /* 0x000f220000300800 */
[----:B-1----:R-:W-:Y:S02]  /*1d6b0*/  @!P1 IMAD.MOV.U32 R32, RZ, RZ, R2 ;  /* 0x000000ffff209224 */ /* 0x002fe400078e0002 */
[----:B------:R-:W-:Y:S02]  /*1d6c0*/  @!P1 IMAD.MOV.U32 R33, RZ, RZ, R68 ;  /* 0x000000ffff219224 */ /* 0x000fe400078e0044 */
[----:B0-----:R-:W3:Y:S04]  /*1d6d0*/  LDL.LU R68, [R1+0x240] ;  /* 0x0002400001447983 */ /* 0x001ee80000300800 */
[----:B------:R-:W3:Y:S04]  /*1d6e0*/  LDL.LU R2, [R1+0x248] ;  /* 0x0002480001027983 */ /* 0x000ee80000300800 */
[----:B------:R0:W3:Y:S01]  /*1d6f0*/  @!P1 LDG.E.U16 R42, desc[UR20][R32.64] ;  /* 0x00000014202a9981 */ /* 0x0000e2000c1e1500 */
[----:B------:R-:W-:-:S03]  /*1d700*/  IMAD.X R82, R82, 0x1, R69, P3 ;  /* 0x0000000152527824 */ /* 0x000fc600018e0645 */
[----:B------:R-:W-:Y:S01]  /*1d710*/  STL [R1+0x228], R3 ;  /* 0x0002280301007387 */ /* 0x000fe20000100800 */
[----:B0-----:R-:W-:Y:S01]  /*1d720*/  PRMT R33, RZ, 0x7610, R33 ;  /* 0x00007610ff217816 */ /* 0x001fe20000000021 */
[----:B------:R-:W-:Y:S02]  /*1d730*/  @!P1 IMAD.MOV.U32 R83, RZ, RZ, R82 ;  /* 0x000000ffff539224 */ /* 0x000fe400078e0052 */
[----:B------:R0:W-:Y:S01]  /*1d740*/  STL [R1+0x21c], R82 ;  /* 0x00021c5201007387 */ /* 0x0001e20000100800 */
[----:B------:R-:W-:Y:S01]  /*1d750*/  PRMT R24, RZ, 0x7610, R24 ;  /* 0x00007610ff187816 */ /* 0x000fe20000000018 */
[----:B0-----:R-:W-:-:S05]  /*1d760*/  @!P1 IMAD.MOV.U32 R82, RZ, RZ, R71 ;  /* 0x000000ffff529224 */ /* 0x001fca00078e0047 */
[----:B------:R0:W3:Y:S02]  /*1d770*/  @!P1 LDG.E.U16 R33, desc[UR20][R82.64] ;  /* 0x0000001452219981 */ /* 0x0000e4000c1e1500 */
[----:B0-----:R-:W-:Y:S01]  /*1d780*/  @!P1 IMAD.MOV.U32 R82, RZ, RZ, R3 ;  /* 0x000000ffff529224 */ /* 0x001fe200078e0003 */
[----:B--2---:R-:W-:Y:S01]  /*1d790*/  IADD3 R0, P3, PT, R0, R70, RZ ;  /* 0x0000004600007210 */ /* 0x004fe20007f7e0ff */
[----:B------:R-:W-:-:S04]  /*1d7a0*/  IMAD.X R140, R140, 0x1, R69, P4 ;  /* 0x000000018c8c7824 */ /* 0x000fc800020e0645 */
[----:B------:R-:W-:Y:S01]  /*1d7b0*/  STL [R1+0x230], R0 ;  /* 0x0002300001007387 */ /* 0x000fe20000100800 */
[----:B------:R-:W-:-:S03]  /*1d7c0*/  @!P1 IMAD.MOV.U32 R83, RZ, RZ, R140 ;  /* 0x000000ffff539224 */ /* 0x000fc600078e008c */
[----:B------:R-:W2:Y:S01]  /*1d7d0*/  LDL.LU R71, [R1+0x23c] ;  /* 0x00023c0001477983 */ /* 0x000ea20000300800 */
[----:B------:R-:W-:-:S03]  /*1d7e0*/  IMAD.X R111, R111, 0x1, R69, P3 ;  /* 0x000000016f6f7824 */ /* 0x000fc600018e0645 */
[----:B------:R-:W-:Y:S04]  /*1d7f0*/  STL [R1+0x224], R140 ;  /* 0x0002248c01007387 */ /* 0x000fe80000100800 */
[----:B------:R-:W2:Y:S04]  /*1d800*/  LDL.LU R3, [R1+0x244] ;  /* 0x0002440001037983 */ /* 0x000ea80000300800 */
[----:B------:R0:W2:Y:S04]  /*1d810*/  @!P1 LDG.E.U16 R24, desc[UR20][R82.64] ;  /* 0x0000001452189981 */ /* 0x0000a8000c1e1500 */
[----:B------:R1:W-:Y:S01]  /*1d820*/  STL [R1+0x22c], R111 ;  /* 0x00022c6f01007387 */ /* 0x0003e20000100800 */
[----:B0-----:R-:W-:-:S03]  /*1d830*/  @!P1 IMAD.MOV.U32 R83, RZ, RZ, R111 ;  /* 0x000000ffff539224 */ /* 0x001fc600078e006f */
[----:B-1----:R-:W2:Y:S01]  /*1d840*/  LDL.LU R111, [R1+0x250] ;  /* 0x00025000016f7983 */ /* 0x002ea20000300800 */
[----:B------:R-:W-:Y:S01]  /*1d850*/  PRMT R14, RZ, 0x7610, R14 ;  /* 0x00007610ff0e7816 */ /* 0x000fe2000000000e */
[----:B------:R-:W-:Y:S01]  /*1d860*/  @!P1 IMAD.MOV.U32 R82, RZ, RZ, R0 ;  /* 0x000000ffff529224 */ /* 0x000fe200078e0000 */
[----:B------:R-:W-:Y:S01]  /*1d870*/  PRMT R4, RZ, 0x7610, R4 ;  /* 0x00007610ff047816 */ /* 0x000fe20000000004 */
[----:B------:R-:W2:Y:S04]  /*1d880*/  LDL.LU R0, [R1+0x258] ;  /* 0x0002580001007983 */ /* 0x000ea80000300800 */
[----:B------:R0:W2:Y:S01]  /*1d890*/  @!P1 LDG.E.U16 R14, desc[UR20][R82.64] ;  /* 0x00000014520e9981 */ /* 0x0000a2000c1e1500 */
[----:B----4-:R-:W-:-:S05]  /*1d8a0*/  IADD3 R72, P3, PT, R72, R70, RZ ;  /* 0x0000004648487210 */ /* 0x010fca0007f7e0ff */
[----:B------:R-:W-:Y:S01]  /*1d8b0*/  IMAD.X R139, R139, 0x1, R69, P3 ;  /* 0x000000018b8b7824 */ /* 0x000fe200018e0645 */
[-C--:B---3--:R-:W-:Y:S01]  /*1d8c0*/  IADD3 R68, P4, PT, R68, R70.reuse, RZ ;  /* 0x0000004644447210 */ /* 0x088fe20007f9e0ff */
[----:B0-----:R-:W-:Y:S02]  /*1d8d0*/  @!P1 IMAD.MOV.U32 R82, RZ, RZ, R72 ;  /* 0x000000ffff529224 */ /* 0x001fe400078e0048 */
[----:B------:R-:W-:Y:S01]  /*1d8e0*/  @!P1 IMAD.MOV.U32 R83, RZ, RZ, R139 ;  /* 0x000000ffff539224 */ /* 0x000fe200078e008b */
[----:B------:R-:W-:Y:S01]  /*1d8f0*/  IADD3 R2, P3, PT, R2, R70, RZ ;  /* 0x0000004602027210 */ /* 0x000fe20007f7e0ff */
[----:B------:R0:W-:Y:S01]  /*1d900*/  STL [R1+0x238], R72 ;  /* 0x0002384801007387 */ /* 0x0001e20000100800 */
[----:B------:R-:W-:-:S03]  /*1d910*/  PRMT R73, RZ, 0x7610, R73 ;  /* 0x00007610ff497816 */ /* 0x000fc60000000049 */
[----:B------:R1:W3:Y:S04]  /*1d920*/  @!P1 LDG.E.U16 R4, desc[UR20][R82.64] ;  /* 0x0000001452049981 */ /* 0x0002e8000c1e1500 */
[----:B------:R4:W-:Y:S04]  /*1d930*/  STL [R1+0x240], R68 ;  /* 0x0002404401007387 */ /* 0x0009e80000100800 */
[----:B------:R-:W-:Y:S01]  /*1d940*/  STL [R1+0x234], R139 ;  /* 0x0002348b01007387 */ /* 0x000fe20000100800 */
[----:B-1----:R-:W-:-:S03]  /*1d950*/  @!P1 IMAD.MOV.U32 R82, RZ, RZ, R68 ;  /* 0x000000ffff529224 */ /* 0x002fc600078e0044 */
[----:B------:R-:W-:Y:S01]  /*1d960*/  STL [R1+0x248], R2 ;  /* 0x0002480201007387 */ /* 0x000fe20000100800 */
[----:B------:R-:W-:-:S03]  /*1d970*/  PRMT R59, RZ, 0x7610, R59 ;  /* 0x00007610ff3b7816 */ /* 0x000fc6000000003b */
[----:B0-----:R-:W3:Y:S01]  /*1d980*/  LDL.LU R72, [R1+0x260] ;  /* 0x0002600001487983 */ /* 0x001ee20000300800 */
[----:B--2---:R-:W-:-:S04]  /*1d990*/  IMAD.X R71, R71, 0x1, R69, P4 ;  /* 0x0000000147477824 */ /* 0x004fc800020e0645 */
[----:B------:R-:W-:Y:S01]  /*1d9a0*/  @!P1 IMAD.MOV.U32 R83, RZ, RZ, R71 ;  /* 0x000000ffff539224 */ /* 0x000fe200078e0047 */
[----:B------:R0:W-:Y:S01]  /*1d9b0*/  STL [R1+0x23c], R71 ;  /* 0x00023c4701007387 */ /* 0x0001e20000100800 */
[----:B------:R-:W-:-:S03]  /*1d9c0*/  IMAD.X R3, R3, 0x1, R69, P3 ;  /* 0x0000000103037824 */ /* 0x000fc600018e0645 */
[----:B----4-:R-:W2:Y:S04]  /*1d9d0*/  LDL.LU R68, [R1+0x254] ;  /* 0x0002540001447983 */ /* 0x010ea80000300800 */
[----:B------:R1:W4:Y:S04]  /*1d9e0*/  @!P1 LDG.E.U16 R73, desc[UR20][R82.64] ;  /* 0x0000001452499981 */ /* 0x000328000c1e1500 */
[----:B------:R0:W-:Y:S04]  /*1d9f0*/  STL [R1+0x244], R3 ;  /* 0x0002440301007387 */ /* 0x0001e80000100800 */
[----:B------:R-:W3:Y:S01]  /*1da00*/  LDL.LU R140, [R1+0x25c] ;  /* 0x00025c00018c7983 */ /* 0x000ee20000300800 */
[----:B-1----:R-:W-:Y:S01]  /*1da10*/  @!P1 IMAD.MOV.U32 R82, RZ, RZ, R2 ;  /* 0x000000ffff529224 */ /* 0x002fe200078e0002 */
[----:B------:R-:W-:Y:S01]  /*1da20*/  IADD3 R111, P3, PT, R111, R70, RZ ;  /* 0x000000466f6f7210 */ /* 0x000fe20007f7e0ff */
[----:B------:R-:W-:Y:S01]  /*1da30*/  @!P1 IMAD.MOV.U32 R83, RZ, RZ, R3 ;  /* 0x000000ffff539224 */ /* 0x000fe200078e0003 */
[----:B0-----:R-:W3:Y:S04]  /*1da40*/  LDL.LU R71, [R1+0x268] ;  /* 0x0002680001477983 */ /* 0x001ee80000300800 */
[----:B------:R0:W-:Y:S04]  /*1da50*/  STL [R1+0x250], R111 ;  /* 0x0002506f01007387 */ /* 0x0001e80000100800 */
[----:B------:R-:W3:Y:S04]  /*1da60*/  LDL.LU R3, [R1+0x26c] ;  /* 0x00026c0001037983 */ /* 0x000ee80000300800 */
[----:B------:R-:W3:Y:S04]  /*1da70*/  LDL.LU R2, [R1+0x270] ;  /* 0x0002700001027983 */ /* 0x000ee80000300800 */
[----:B------:R1:W3:Y:S04]  /*1da80*/  @!P1 LDG.E.U16 R59, desc[UR20][R82.64] ;  /* 0x00000014523b9981 */ /* 0x0002e8000c1e1500 */
[----:B------:R-:W3:Y:S01]  /*1da90*/  LDL.LU R139, [R1+0x278] ;  /* 0x00027800018b7983 */ /* 0x000ee20000300800 */
[----:B-1----:R-:W-:-:S03]  /*1daa0*/  IMAD.MOV.U32 R83, RZ, RZ, R111 ;  /* 0x000000ffff537224 */ /* 0x002fc600078e006f */
[----:B0-----:R-:W3:Y:S04]  /*1dab0*/  LDL.LU R111, [R1+0xa38] ;  /* 0x000a3800016f7983 */ /* 0x001ee80000300800 */
[----:B------:R-:W3:Y:S01]  /*1dac0*/  LDL.LU R82, [R1+0x24c] ;  /* 0x00024c0001527983 */ /* 0x000ee20000300800 */
[----:B------:R-:W-:-:S05]  /*1dad0*/  IADD3 R0, P4, PT, R0, R70, RZ ;  /* 0x0000004600007210 */ /* 0x000fca0007f9e0ff */
[----:B------:R-:W-:Y:S01]  /*1dae0*/  STL [R1+0x258], R0 ;  /* 0x0002580001007387 */ /* 0x000fe20000100800 */
[----:B------:R-:W-:Y:S02]  /*1daf0*/  PRMT R50, RZ, 0x7610, R50 ;  /* 0x00007610ff327816 */ /* 0x000fe40000000032 */
[----:B------:R-:W-:Y:S02]  /*1db00*/  PRMT R41, RZ, 0x7610, R41 ;  /* 0x00007610ff297816 */ /* 0x000fe40000000029 */
[----:B------:R-:W-:Y:S01]  /*1db10*/  PRMT R32, RZ, 0x7610, R32 ;  /* 0x00007610ff207816 */ /* 0x000fe20000000020 */
[--C-:B--2---:R-:W-:Y:S02]  /*1db20*/  IMAD.X R68, R68, 0x1, R69.reuse, P4 ;  /* 0x0000000144447824 */ /* 0x104fe400020e0645 */
[----:B---3--:R-:W-:-:S05]  /*1db30*/  IMAD.X R82, R82, 0x1, R69, P3 ;  /* 0x0000000152527824 */ /* 0x008fca00018e0645 */
[----:B------:R-:W-:Y:S01]  /*1db40*/  @!P1 LOP3.LUT R83, R83, R82, RZ, 0x3c, !PT ;  /* 0x0000005253539212 */ /* 0x000fe200078e3cff */
[----:B------:R0:W-:Y:S01]  /*1db50*/  STL [R1+0x24c], R82 ;  /* 0x00024c5201007387 */ /* 0x0001e20000100800 */
[----:B------:R-:W-:Y:S02]  /*1db60*/  IADD3 R72, P3, PT, R72, R70, RZ ;  /* 0x0000004648487210 */ /* 0x000fe40007f7e0ff */
[----:B0-----:R-:W-:-:S04]  /*1db70*/  @!P1 LOP3.LUT R82, R83, R82, RZ, 0x3c, !PT ;  /* 0x0000005253529212 */ /* 0x001fc800078e3cff */
[----:B------:R-:W-:Y:S01]  /*1db80*/  @!P1 LOP3.LUT R83, R83, R82, RZ, 0x3c, !PT ;  /* 0x0000005253539212 */ /* 0x000fe200078e3cff */
[----:B------:R-:W-:-:S04]  /*1db90*/  IMAD.X R140, R140, 0x1, R69, P3 ;  /* 0x000000018c8c7824 */ /* 0x000fc800018e0645 */
[----:B------:R0:W2:Y:S02]  /*1dba0*/  @!P1 LDG.E.U16 R50, desc[UR20][R82.64] ;  /* 0x0000001452329981 */ /* 0x0000a4000c1e1500 */
[----:B0-----:R-:W-:Y:S02]  /*1dbb0*/  @!P1 IMAD.MOV.U32 R82, RZ, RZ, R0 ;  /* 0x000000ffff529224 */ /* 0x001fe400078e0000 */
[----:B------:R-:W-:-:S05]  /*1dbc0*/  @!P1 IMAD.MOV.U32 R83, RZ, RZ, R68 ;  /* 0x000000ffff539224 */ /* 0x000fca00078e0044 */
[----:B------:R0:W3:Y:S02]  /*1dbd0*/  @!P1 LDG.E.U16 R41, desc[UR20][R82.64] ;  /* 0x0000001452299981 */ /* 0x0000e4000c1e1500 */
[----:B0-----:R-:W-:Y:S02]  /*1dbe0*/  IMAD.MOV.U32 R82, RZ, RZ, R140 ;  /* 0x000000ffff527224 */ /* 0x001fe400078e008c */
[----:B------:R-:W-:-:S05]  /*1dbf0*/  IMAD.MOV.U32 R83, RZ, RZ, R72 ;  /* 0x000000ffff537224 */ /* 0x000fca00078e0048 */
[-C--:B------:R-:W-:Y:S01]  /*1dc00*/  @!P1 LOP3.LUT R83, R83, R82.reuse, RZ, 0x3c, !PT ;  /* 0x0000005253539212 */ /* 0x080fe200078e3cff */
[----:B------:R-:W-:Y:S03]  /*1dc10*/  STL [R1+0x260], R72 ;  /* 0x0002604801007387 */ /* 0x000fe60000100800 */
[----:B------:R-:W-:Y:S01]  /*1dc20*/  @!P1 LOP3.LUT R82, R83, R82, RZ, 0x3c, !PT ;  /* 0x0000005253529212 */ /* 0x000fe200078e3cff */
[----:B------:R0:W-:Y:S01]  /*1dc30*/  STL [R1+0x254], R68 ;  /* 0x0002544401007387 */ /* 0x0001e20000100800 */
[----:B------:R-:W-:Y:S02]  /*1dc40*/  IADD3 R71, P4, PT, R71, R70, RZ ;  /* 0x0000004647477210 */ /* 0x000fe40007f9e0ff */
[----:B------:R-:W-:-:S05]  /*1dc50*/  @!P1 LOP3.LUT R83, R83, R82, RZ, 0x3c, !PT ;  /* 0x0000005253539212 */ /* 0x000fca00078e3cff */
[----:B------:R1:W2:Y:S04]  /*1dc60*/  @!P1 LDG.E.U16 R32, desc[UR20][R82.64] ;  /* 0x0000001452209981 */ /* 0x0002a8000c1e1500 */
[----:B0-----:R-:W2:Y:S04]  /*1dc70*/  LDL.LU R68, [R1+0xa34] ;  /* 0x000a340001447983 */ /* 0x001ea80000300800 */
[----:B------:R-:W2:Y:S04]  /*1dc80*/  LDL.LU R0, [R1+0x280] ;  /* 0x0002800001007983 */ /* 0x000ea80000300800 */
[----:B------:R0:W-:Y:S01]  /*1dc90*/  STL [R1+0x25c], R140 ;  /* 0x00025c8c01007387 */ /* 0x0001e20000100800 */
[----:B-1----:R-:W-:-:S03]  /*1dca0*/  IMAD.MOV.U32 R83, RZ, RZ, R71 ;  /* 0x000000ffff537224 */ /* 0x002fc600078e0047 */
[----:B0-----:R-:W5:Y:S04]  /*1dcb0*/  LDL.LU R140, [R1+0xa30] ;  /* 0x000a3000018c7983 */ /* 0x001f680000300800 */
[----:B------:R-:W5:Y:S04]  /*1dcc0*/  LDL.LU R72, [R1+0xa2c] ;  /* 0x000a2c0001487983 */ /* 0x000f680000300800 */
[----:B------:R0:W-:Y:S04]  /*1dcd0*/  STL [R1+0x268], R71 ;  /* 0x0002684701007387 */ /* 0x0001e80000100800 */
[----:B0-----:R-:W5:Y:S04]  /*1dce0*/  LDL.LU R71, [R1+0xa28] ;  /* 0x000a280001477983 */ /* 0x001f680000300800 */
[----:B------:R-:W2:Y:S01]  /*1dcf0*/  LDL.LU R82, [R1+0x264] ;  /* 0x0002640001527983 */ /* 0x000ea20000300800 */
[----:B------:R-:W-:-:S05]  /*1dd00*/  IADD3 R2, P3, PT, R2, R70, RZ ;  /* 0x0000004602027210 */ /* 0x000fca0007f7e0ff */
[----:B------:R-:W-:Y:S01]  /*1dd10*/  STL [R1+0x270], R2 ;  /* 0x0002700201007387 */ /* 0x000fe20000100800 */
[----:B------:R-:W-:Y:S01]  /*1dd20*/  PRMT R23, RZ, 0x7610, R23 ;  /* 0x00007610ff177816 */ /* 0x000fe20000000017 */
[----:B------:R-:W-:Y:S01]  /*1dd30*/  IMAD.X R3, R3, 0x1, R69, P3 ;  /* 0x0000000103037824 */ /* 0x000fe200018e0645 */
[----:B------:R-:W-:Y:S02]  /*1dd40*/  PRMT R13, RZ, 0x7610, R13 ;  /* 0x00007610ff0d7816 */ /* 0x000fe4000000000d */
[----:B------:R-:W-:Y:S01]  /*1dd50*/  IADD3 R139, P3, PT, R139, R70, RZ ;  /* 0x000000468b8b7210 */ /* 0x000fe20007f7e0ff */
[----:B--2---:R-:W-:-:S05]  /*1dd60*/  IMAD.X R82, R82, 0x1, R69, P4 ;  /* 0x0000000152527824 */ /* 0x004fca00020e0645 */
[-C--:B------:R-:W-:Y:S01]  /*1dd70*/  @!P1 LOP3.LUT R83, R83, R82.reuse, RZ, 0x3c, !PT ;  /* 0x0000005253539212 */ /* 0x080fe200078e3cff */
[----:B------:R0:W-:Y:S03]  /*1dd80*/  STL [R1+0x264], R82 ;  /* 0x0002645201007387 */ /* 0x0001e60000100800 */
[----:B0-----:R-:W-:-:S04]  /*1dd90*/  @!P1 LOP3.LUT R82, R83, R82, RZ, 0x3c, !PT ;  /* 0x0000005253529212 */ /* 0x001fc800078e3cff */
[----:B------:R-:W-:Y:S01]  /*1dda0*/  @!P1 LOP3.LUT R83, R83, R82, RZ, 0x3c, !PT ;  /* 0x0000005253539212 */ /* 0x000fe200078e3cff */
[----:B------:R0:W-:Y:S04]  /*1ddb0*/  STL [R1+0x26c], R3 ;  /* 0x00026c0301007387 */ /* 0x0001e80000100800 */
[----:B------:R1:W2:Y:S02]  /*1ddc0*/  @!P1 LDG.E.U16 R23, desc[UR20][R82.64] ;  /* 0x0000001452179981 */ /* 0x0002a4000c1e1500 */
[----:B-1----:R-:W-:Y:S02]  /*1ddd0*/  @!P1 IMAD.MOV.U32 R82, RZ, RZ, R2 ;  /* 0x000000ffff529224 */ /* 0x002fe400078e0002 */
[----:B------:R-:W-:Y:S02]  /*1dde0*/  @!P1 IMAD.MOV.U32 R83, RZ, RZ, R3 ;  /* 0x000000ffff539224 */ /* 0x000fe400078e0003 */
[----:B0-----:R-:W5:Y:S04]  /*1ddf0*/  LDL.LU R3, [R1+0xa24] ;  /* 0x000a240001037983 */ /* 0x001f680000300800 */
[----:B------:R-:W5:Y:S04]  /*1de00*/  LDL.LU R2, [R1+0xa20] ;  /* 0x000a200001027983 */ /* 0x000f680000300800 */
[----:B------:R0:W-:Y:S04]  /*1de10*/  STL [R1+0x278], R139 ;  /* 0x0002788b01007387 */ /* 0x0001e80000100800 */
[----:B------:R1:W2:Y:S04]  /*1de20*/  @!P1 LDG.E.U16 R13, desc[UR20][R82.64] ;  /* 0x00000014520d9981 */ /* 0x0002a8000c1e1500 */
[----:B------:R-:W2:Y:S01]  /*1de30*/  LDL.LU R83, [R1+0x274] ;  /* 0x0002740001537983 */ /* 0x000ea20000300800 */
[----:B------:R-:W-:Y:S01]  /*1de40*/  PRMT R85, RZ, 0x7610, R85 ;  /* 0x00007610ff557816 */ /* 0x000fe20000000055 */
[----:B-1----:R-:W-:-:S02]  /*1de50*/  @!P1 IMAD.MOV.U32 R82, RZ, RZ, R139 ;  /* 0x000000ffff529224 */ /* 0x002fc400078e008b */
[----:B--2---:R-:W-:-:S05]  /*1de60*/  IMAD.X R83, R83, 0x1, R69, P3 ;  /* 0x0000000153537824 */ /* 0x004fca00018e0645 */
[----:B------:R1:W-:Y:S04]  /*1de70*/  STL [R1+0x274], R83 ;  /* 0x0002745301007387 */ /* 0x0003e80000100800 */
[----:B0-----:R-:W2:Y:S04]  /*1de80*/  LDL.LU R139, [R1+0x298] ;  /* 0x00029800018b7983 */ /* 0x001ea80000300800 */
[----:B------:R0:W2:Y:S04]  /*1de90*/  @!P1 LDG.E.U16 R85, desc[UR20][R82.64] ;  /* 0x0000001452559981 */ /* 0x0000a8000c1e1500 */
[----:B-1----:R-:W2:Y:S01]  /*1dea0*/  LDL.LU R83, [R1+0x27c] ;  /* 0x00027c0001537983 */ /* 0x002ea20000300800 */
[----:B------:R-:W-:-:S02]  /*1deb0*/  IADD3 R0, P3, PT, R0, R70, RZ ;  /* 0x0000004600007210 */ /* 0x000fc40007f7e0ff */
[----:B------:R-:W-:-:S03]  /*1dec0*/  PRMT R87, RZ, 0x7610, R87 ;  /* 0x00007610ff577816 */ /* 0x000fc60000000057 */
[----:B0-----:R-:W-:Y:S01]  /*1ded0*/  @!P1 IMAD.MOV.U32 R82, RZ, RZ, R0 ;  /* 0x000000ffff529224 */ /* 0x001fe200078e0000 */
[----:B------:R0:W-:Y:S01]  /*1dee0*/  STL [R1+0x280], R0 ;  /* 0x0002800001007387 */ /* 0x0001e20000100800 */
[----:B--2---:R-:W-:-:S05]  /*1def0*/  IMAD.X R83, R83, 0x1, R69, P3 ;  /* 0x0000000153537824 */ /* 0x004fca00018e0645 */
[----:B------:R1:W-:Y:S04]  /*1df00*/  STL [R1+0x27c], R83 ;  /* 0x00027c5301007387 */ /* 0x0003e80000100800 */
[----:B0-----:R-:W5:Y:S04]  /*1df10*/  LDL.LU R0, [R1+0xa1c] ;  /* 0x000a1c0001007983 */ /* 0x001f680000300800 */
[----:B------:R0:W2:Y:S04]  /*1df20*/  @!P1 LDG.E.U16 R87, desc[UR20][R82.64] ;  /* 0x0000001452579981 */ /* 0x0000a8000c1e1500 */
[----:B------:R-:W2:Y:S04]  /*1df30*/  LDL.LU R82, [R1+0x284] ;  /* 0x0002840001527983 */ /* 0x000ea80000300800 */
[----:B-1----:R-:W0:Y:S01]  /*1df40*/  LDL.LU R83, [R1+0x288] ;  /* 0x0002880001537983 */ /* 0x002e220000300800 */
[----:B------:R-:W-:-:S02]  /*1df50*/  PRMT R89, RZ, 0x7610, R89 ;  /* 0x00007610ff597816 */ /* 0x000fc40000000059 */
[----:B0-----:R-:W-:-:S05]  /*1df60*/  IADD3 R83, P3, PT, R83, R70, RZ ;  /* 0x0000004653537210 */ /* 0x001fca0007f7e0ff */
[----:B--2---:R-:W-:Y:S01]  /*1df70*/  IMAD.X R82, R82, 0x1, R69, P3 ;  /* 0x0000000152527824 */ /* 0x004fe200018e0645 */
[----:B------:R0:W-:Y:S04]  /*1df80*/  STL [R1+0x288], R83 ;  /* 0x0002885301007387 */ /* 0x0001e80000100800 */
[----:B------:R1:W-:Y:S01]  /*1df90*/  STL [R1+0x284], R82 ;  /* 0x0002845201007387 */ /* 0x0003e20000100800 */
[----:B0-----:R-:W-:-:S04]  /*1dfa0*/  @!P1 LOP3.LUT R83, R83, R82, RZ, 0x3c, !PT ;  /* 0x0000005253539212 */ /* 0x001fc800078e3cff */
[----:B-1----:R-:W-:-:S04]  /*1dfb0*/  @!P1 LOP3.LUT R82, R83, R82, RZ, 0x3c, !PT ;  /* 0x0000005253529212 */ /* 0x002fc800078e3cff */
[----:B------:R-:W-:-:S05]  /*1dfc0*/  @!P1 LOP3.LUT R83, R83, R82, RZ, 0x3c, !PT ;  /* 0x0000005253539212 */ /* 0x000fca00078e3cff */
[----:B------:R0:W2:Y:S04]  /*1dfd0*/  @!P1 LDG.E.U16 R89, desc[UR20][R82.64] ;  /* 0x0000001452599981 */ /* 0x0000a8000c1e1500 */
[----:B------:R-:W2:Y:S04]  /*1dfe0*/  LDL.LU R82, [R1+0x28c] ;  /* 0x00028c0001527983 */ /* 0x000ea80000300800 */
[----:B------:R-:W0:Y:S01]  /*1dff0*/  LDL.LU R83, [R1+0x290] ;  /* 0x0002900001537983 */ /* 0x000e220000300800 */
[----:B------:R-:W-:Y:S02]  /*1e000*/  PRMT R91, RZ, 0x7610, R91 ;  /* 0x00007610ff5b7816 */ /* 0x000fe4000000005b */
        /* <DEDUP_REMOVED lines=8> */
[----:B------:R-:W2:Y:S01]  /*1e090*/  LDL.LU R83, [R1+0x294] ;  /* 0x0002940001537983 */ /* 0x000ea20000300800 */
[----:B------:R-:W-:Y:S02]  /*1e0a0*/  IADD3 R139, P3, PT, R139, R70, RZ ;  /* 0x000000468b8b7210 */ /* 0x000fe40007f7e0ff */
[----:B------:R-:W-:-:S03]  /*1e0b0*/  PRMT R93, RZ, 0x7610, R93 ;  /* 0x00007610ff5d7816 */ /* 0x000fc6000000005d */
[----:B0-----:R-:W-:Y:S01]  /*1e0c0*/  @!P1 IMAD.MOV.U32 R82, RZ, RZ, R139 ;  /* 0x000000ffff529224 */ /* 0x001fe200078e008b */
[----:B------:R0:W-:Y:S01]  /*1e0d0*/  STL [R1+0x298], R139 ;  /* 0x0002988b01007387 */ /* 0x0001e20000100800 */
[----:B--2---:R-:W-:-:S05]  /*1e0e0*/  IMAD.X R83, R83, 0x1, R69, P3 ;  /* 0x0000000153537824 */ /* 0x004fca00018e0645 */
[----:B------:R1:W-:Y:S04]  /*1e0f0*/  STL [R1+0x294], R83 ;  /* 0x0002945301007387 */ /* 0x0003e80000100800 */
[----:B0-----:R-:W2:Y:S04]  /*1e100*/  LDL.LU R139, [R1+0x2b8] ;  /* 0x0002b800018b7983 */ /* 0x001ea80000300800 */
        /* <DEDUP_REMOVED lines=374> */
[----:B------:R0:W-:Y:S02]  /*1f870*/  STL [R1+0x118], R139 ;  /* 0x0001188b01007387 */ /* 0x0001e40000100800 */
[----:B0-----:R-:W-:Y:S01]  /*1f880*/  LOP3.LUT R139, R68, 0x10, RZ, 0x3c, !PT ;  /* 0x00000010448b7812 */ /* 0x001fe200078e3cff */
[----:B--2---:R-:W-:-:S05]  /*1f890*/  IMAD.X R83, R83, 0x1, R69, P3 ;  /* 0x0000000153537824 */ /* 0x004fca00018e0645 */
[----:B------:R0:W2:Y:S01]  /*1f8a0*/  @!P1 LDG.E.U16 R138, desc[UR20][R82.64] ;  /* 0x00000014528a9981 */ /* 0x0000a2000c1e1500 */
[----:B------:R-:W-:Y:S06]  /*1f8b0*/  BAR.SYNC.DEFER_BLOCKING 0x0 ;  /* 0x0000000000007b1d */ /* 0x000fec0000010000 */
[----:B------:R0:W-:Y:S04]  /*1f8c0*/  STL [R1+0x114], R83 ;  /* 0x0001145301007387 */ /* 0x0001e80000100800 */
        /* <DEDUP_REMOVED lines=58> */
[----:B------:R-:W-:-:S03]  /*1fc70*/  LOP3.LUT R59, R68, 0x40, RZ, 0x3c, !PT ;  /* 0x00000040443b7812 */ /* 0x000fc600078e3cff */
[----:B------:R-:W-:Y:S04]  /*1fc80*/  STS.U16 [R139+UR9+0xa180], R43 ;  /* 0x00a1802b8b007988 */ /* 0x000fe80008000409 */
[----:B------:R-:W-:Y:S04]  /*1fc90*/  STS.U16 [R139+UR9+0xa580], R42 ;  /* 0x00a5802a8b007988 */ /* 0x000fe80008000409 */
[----:B---3--:R1:W-:Y:S04]  /*1fca0*/  STS.U16 [R139+UR9+0xa980], R41 ;  /* 0x00a980298b007988 */ /* 0x0083e80008000409 */
        /* <DEDUP_REMOVED lines=29> */
[----:B------:R3:W-:Y:S01]  /*1fe80*/  STS.U16 [R50+UR9+0x9e80], R26 ;  /* 0x009e801a32007988 */ /* 0x0007e20008000409 */
[----:B-1----:R-:W-:-:S03]  /*1fe90*/  LOP3.LUT R41, R68, 0x60, RZ, 0x3c, !PT ;  /* 0x0000006044297812 */ /* 0x002fc600078e3cff */
        /* <DEDUP_REMOVED lines=16> */
[----:B0-----:R-:W-:-:S03]  /*1ffa0*/  LOP3.LUT R32, R68, 0x70, RZ, 0x3c, !PT ;  /* 0x0000007044207812 */ /* 0x001fc600078e3cff */
        /* <DEDUP_REMOVED lines=23> */
[----:B--2---:R3:W-:Y:S01]  /*20120*/  STS.U16 [R32+UR9+0xbf80], R138 ;  /* 0x00bf808a20007988 */ /* 0x0047e20008000409 */
[----:B------:R0:W-:Y:S06]  /*20130*/  MEMBAR.ALL.CTA ;  /* 0x0000000000007992 */ /* 0x0001ec0000008000 */
[----:B0-----:R-:W0:Y:S01]  /*20140*/  FENCE.VIEW.ASYNC.S ;  /* 0x00000000000073c6 */ /* 0x001e220000000000 */
[----:B------:R-:W-:-:S04]  /*20150*/  ULEA UR6, UR18, UR9, 0x3 ;  /* 0x0000000912067291 */ /* 0x000fc8000f8e18ff */
[----:B------:R-:W-:Y:S01]  /*20160*/  UIADD3 UR6, UPT, UPT, UR6, 0x10000, URZ ;  /* 0x0001000006067890 */ /* 0x000fe2000fffe0ff */
[----:B0-----:R-:W-:Y:S06]  /*20170*/  BAR.SYNC.DEFER_BLOCKING 0x0 ;  /* 0x0000000000007b1d */ /* 0x001fec0000010000 */
[----:B---3--:R-:W-:Y:S05]  /*20180*/  @P0 BRA `(.L_x_10) ;  /* 0x0000000000900947 */ /* 0x008fea0003800000 */
[----:B------:R-:W-:Y:S02]  /*20190*/  UIADD3 UR19, UPT, UPT, UR8, 0x88, URZ ;  /* 0x0000008808137890 */ /* 0x000fe4000fffe0ff */
[----:B------:R-:W-:Y:S02]  /*201a0*/  UIADD3 UR36, UPT, UPT, UR8, 0x90, URZ ;  /* 0x0000009008247890 */ /* 0x000fe4000fffe0ff */
[----:B------:R-:W-:Y:S02]  /*201b0*/  UIADD3 UR37, UPT, UPT, UR8, 0x98, URZ ;  /* 0x0000009808257890 */ /* 0x000fe4000fffe0ff */
[----:B------:R-:W-:Y:S02]  /*201c0*/  UIADD3 UR42, UPT, UPT, UR8, 0xa0, URZ ;  /* 0x000000a0082a7890 */ /* 0x000fe4000fffe0ff */
[----:B------:R-:W-:Y:S02]  /*201d0*/  UIADD3 UR43, UPT, UPT, UR8, 0xa8, URZ ;  /* 0x000000a8082b7890 */ /* 0x000fe4000fffe0ff */
[----:B------:R-:W-:Y:S01]  /*201e0*/  UIADD3 UR48, UPT, UPT, UR8, 0xb0, URZ ;  /* 0x000000b008307890 */ /* 0x000fe2000fffe0ff */
[----:B------:R-:W-:Y:S01]  /*201f0*/  UMOV UR16, 0x0 ;  /* 0x0000000000107882 */ /* 0x000fe20000000000 */
[----:B------:R-:W-:Y:S01]  /*20200*/  UMOV UR17, 0x8200490 ;  /* 0x0820049000117882 */ /* 0x000fe20000000000 */
[----:B------:R-:W-:Y:S01]  /*20210*/  UMOV UR13, 0x40004040 ;  /* 0x40004040000d7882 */ /* 0x000fe20000000000 */
[----:B------:R-:W-:-:S02]  /*20220*/  UIADD3 UR49, UPT, UPT, UR8, 0xb8, URZ ;  /* 0x000000b808317890 */ /* 0x000fc4000fffe0ff */
[----:B------:R0:W-:Y:S01]  /*20230*/  UTCHMMA tmem[UR11], gdesc[UR12], tmem[UR8], tmem[UR16], idesc[UR17], UPT ;  /* 0x00ff100c0b0079ea */ /* 0x0001e2000b800008 */
[----:B------:R-:W-:Y:S01]  /*20240*/  UMOV UR34, 0x0 ;  /* 0x0000000000227882 */ /* 0x000fe20000000000 */
[----:B------:R-:W-:Y:S01]  /*20250*/  UMOV UR35, 0x8200490 ;  /* 0x0820049000237882 */ /* 0x000fe20000000000 */
[----:B------:R-:W-:Y:S01]  /*20260*/  UMOV UR38, 0x0 ;  /* 0x0000000000267882 */ /* 0x000fe20000000000 */
[----:B------:R-:W-:Y:S01]  /*20270*/  UMOV UR39, 0x8200490 ;  /* 0x0820049000277882 */ /* 0x000fe20000000000 */
        /* <DEDUP_REMOVED lines=21> */
.L_x_10:
[----:B------:R-:W2:Y:S01]  /*203d0*/  LDL R4, [R1+0x798] ;  /* 0x0007980001047983 */ /* 0x000ea20000100800 */
[----:B------:R-:W-:-:S04]  /*203e0*/  UIADD3 UR18, UPT, UPT, UR18, 0x1, URZ ;  /* 0x0000000112127890 */ /* 0x000fc8000fffe0ff */
[----:B------:R-:W-:-:S04]  /*203f0*/  UISETP.GT.AND UP1, UPT, UR18, 0x1, UPT ;  /* 0x000000011200788c */ /* 0x000fc8000bf24270 */
[----:B0-----:R-:W-:Y:S02]  /*20400*/  USEL UR4, URZ, 0x1, !UP1 ;  /* 0x00000001ff047887 */ /* 0x001fe4000c800000 */
[----:B------:R-:W-:Y:S02]  /*20410*/  USEL UR18, UR18, URZ, !UP1 ;  /* 0x000000ff12127287 */ /* 0x000fe4000c800000 */
[----:B------:R-:W-:-:S03]  /*20420*/  ULOP3.LUT UR7, UR5, UR4, URZ, 0x3c, !UPT ;  /* 0x0000000405077292 */ /* 0x000fc6000f8e3cff */
[----:B------:R-:W-:-:S04]  /*20430*/  UMOV UR4, UR5 ;  /* 0x0000000500047c82 */ /* 0x000fc80008000000 */
[----:B------:R-:W-:Y:S01]  /*20440*/  UMOV UR5, UR7 ;  /* 0x0000000700057c82 */ /* 0x000fe20008000000 */
[----:B--2--5:R-:W-:-:S13]  /*20450*/  ISETP.NE.U32.AND P1, PT, R140, R4, PT ;  /* 0x000000048c00720c */ /* 0x024fda0003f25070 */
[----:B------:R-:W-:Y:S05]  /*20460*/  @P1 BRA `(.L_x_11) ;  /* 0xffffff4400941947 */ /* 0x000fea000383ffff */
.L_x_8:
[----:B------:R-:W2:Y:S01]  /*20470*/  LDL.LU R8, [R1+0x84c] ;  /* 0x00084c0001087983 */ /* 0x000ea20000300800 */
[----:B------:R-:W0:Y:S01]  /*20480*/  LDC R9, c[0x0][0x3a0] ;  /* 0x0000e800ff097b82 */ /* 0x000e220000000800 */
[----:B------:R-:W2:Y:S02]  /*20490*/  LDCU.128 UR12, c[0x0][0x390] ;  /* 0x00007200ff0c77ac */ /* 0x000ea40008000c00 */
[----:B------:R-:W3:Y:S01]  /*204a0*/  LDL.LU R5, [R1+0x868] ;  /* 0x0008680001057983 */ /* 0x000ee20000300800 */
[----:B------:R-:W1:Y:S03]  /*204b0*/  LDCU UR5, c[0x0][0x3b8] ;  /* 0x00007700ff0577ac */ /* 0x000e660008000800 */
[----:B------:R-:W4:Y:S01]  /*204c0*/  LDL.LU R7, [R1+0x864] ;  /* 0x0008640001077983 */ /* 0x000f220000300800 */
[----:B------:R-:W5:Y:S03]  /*204d0*/  LDCU UR7, c[0x0][0x3b4] ;  /* 0x00007680ff0777ac */ /* 0x000f660008000800 */
[----:B------:R-:W4:Y:S01]  /*204e0*/  LDL.LU R6, [R1+0x860] ;  /* 0x0008600001067983 */ /* 0x000f220000300800 */
[----:B-1----:R-:W-:-:S02]  /*204f0*/  IMAD R4, R0, UR5, RZ ;  /* 0x0000000500047c24 */ /* 0x002fc4000f8e02ff */
[----:B0-----:R-:W-:-:S05]  /*20500*/  VIADD R9, R9, 0x7f ;  /* 0x0000007f09097836 */ /* 0x001fca0000000000 */
[----:B------:R-:W-:Y:S02]  /*20510*/  ISETP.GE.AND P6, PT, R9, 0x80, PT ;  /* 0x000000800900780c */ /* 0x000fe40003fc6270 */
[C---:B--2---:R-:W-:Y:S01]  /*20520*/  ISETP.GE.AND P1, PT, R8.reuse, UR14, PT ;  /* 0x0000000e08007c0c */ /* 0x044fe2000bf26270 */
[----:B-----5:R-:W-:-:S03]  /*20530*/  IMAD R3, R8, UR7, RZ ;  /* 0x0000000708037c24 */ /* 0x020fc6000f8e02ff */
[----:B---3--:R-:W-:Y:S01]  /*20540*/  ISETP.LT.AND P5, PT, R5, UR15, !P1 ;  /* 0x0000000f05007c0c */ /* 0x008fe2000cfa1270 */
[----:B------:R-:W-:Y:S01]  /*20550*/  VIADD R5, R4, UR5 ;  /* 0x0000000504057c36 */ /* 0x000fe20008000000 */
[----:B------:R-:W-:Y:S02]  /*20560*/  LEA R2, P4, R3, UR12, 0x1 ;  /* 0x0000000c03027c11 */ /* 0x000fe4000f8808ff */
[----:B----4-:R-:W-:Y:S02]  /*20570*/  ISETP.LT.AND P3, PT, R7, UR15, !P1 ;  /* 0x0000000f07007c0c */ /* 0x010fe4000cf61270 */
[----:B------:R-:W-:Y:S02]  /*20580*/  LEA.HI.X.SX32 R3, R3, UR13, 0x1, P4 ;  /* 0x0000000d03037c11 */ /* 0x000fe4000a0f0eff */
[----:B------:R-:W-:Y:S01]  /*20590*/  ISETP.LT.AND P0, PT, R6, UR15, !P1 ;  /* 0x0000000f06007c0c */ /* 0x000fe2000cf01270 */
[----:B------:R-:W-:-:S04]  /*205a0*/  VIADD R6, R5, UR5 ;  /* 0x0000000505067c36 */ /* 0x000fc80008000000 */
[----:B------:R-:W-:Y:S01]  /*205b0*/  VIADD R7, R6, UR5 ;  /* 0x0000000506077c36 */ /* 0x000fe20008000000 */
[----:B------:R-:W-:Y:S07]  /*205c0*/  @!P6 BRA `(.L_x_12) ;  /* 0x000000000010e947 */ /* 0x000fee0003800000 */
[----:B------:R-:W-:-:S06]  /*205d0*/  USHF.L.U32 UR4, UR4, 0x1f, URZ ;  /* 0x0000001f04047899 */ /* 0x000fcc00080006ff */
[----:B------:R-:W-:-:S04]  /*205e0*/  IMAD.U32 R8, RZ, RZ, UR4 ;  /* 0x00000004ff087e24 */ /* 0x000fc8000f8e00ff */
[----:B------:R-:W0:Y:S02]  /*205f0*/  SYNCS.PHASECHK.TRANS64.TRYWAIT P4, [UR6], R8 ;  /* 0x00000008ff0075a7 */ /* 0x000e240008081106 */
[----:B0-----:R-:W-:Y:S05]  /*20600*/  @!P4 BRA `(.L_x_13) ;  /* 0x000000400068c947 */ /* 0x001fea0003800000 */
.L_x_12:
[----:B------:R-:W2:Y:S01]  /*20610*/  LDL.LU R10, [R1+0x870] ;  /* 0x00087000010a7983 */ /* 0x000ea20000300800 */
[----:B------:R-:W-:Y:S01]  /*20620*/  BAR.SYNC.DEFER_BLOCKING 0x0 ;  /* 0x0000000000007b1d */ /* 0x000fe20000010000 */
[-C--:B------:R-:W-:Y:S01]  /*20630*/  LEA R156, P4, R4, R2.reuse, 0x1 ;  /* 0x00000002049c7211 */ /* 0x080fe200078808ff */
[----:B------:R-:W-:Y:S01]  /*20640*/  VIADD R8, R7, UR5 ;  /* 0x0000000507087c36 */ /* 0x000fe20008000000 */
[----:B------:R-:W-:-:S03]  /*20650*/  LEA R154, P6, R5, R2, 0x1 ;  /* 0x00000002059a7211 */ /* 0x000fc600078c08ff */
[----:B------:R-:W0:Y:S01]  /*20660*/  LDCU UR6, c[0x0][0x39c] ;  /* 0x00007380ff0677ac */ /* 0x000e220008000800 */
[----:B------:R-:W3:Y:S01]  /*20670*/  LDL.LU R9, [R1+0x86c] ;  /* 0x00086c0001097983 */ /* 0x000ee20000300800 */
[-C--:B------:R-:W-:Y:S01]  /*20680*/  LEA.HI.X.SX32 R157, R4, R3.reuse, 0x1, P4 ;  /* 0x00000003049d7211 */ /* 0x080fe200020f0eff */
[----:B------:R-:W-:Y:S01]  /*20690*/  VIADD R4, R8, UR5 ;  /* 0x0000000508047c36 */ /* 0x000fe20008000000 */
[----:B------:R-:W1:Y:S01]  /*206a0*/  LDCU UR4, c[0x0][0x39c] ;  /* 0x00007380ff0477ac */ /* 0x000e620008000800 */
[----:B------:R-:W4:Y:S01]  /*206b0*/  LDCU UR7, c[0x0][0x39c] ;  /* 0x00007380ff0777ac */ /* 0x000f220008000800 */
[----:B------:R-:W5:Y:S02]  /*206c0*/  @!P2 SYNCS.CCTL.IV [UR9+0x10000] ;  /* 0x01000000ff00a9b1 */ /* 0x000f640008000009 */
[----:B-----5:R-:W-:Y:S01]  /*206d0*/  BAR.SYNC.DEFER_BLOCKING 0x0 ;  /* 0x0000000000007b1d */ /* 0x020fe20000010000 */
[----:B------:R-:W-:Y:S01]  /*206e0*/  LEA.HI.X.SX32 R155, R5, R3, 0x1, P6 ;  /* 0x00000003059b7211 */ /* 0x000fe200030f0eff */
[----:B------:R-:W-:Y:S01]  /*206f0*/  VIADD R5, R4, UR5 ;  /* 0x0000000504057c36 */ /* 0x000fe20008000000 */
[----:B------:R-:W-:-:S02]  /*20700*/  LEA R134, P4, R6, R2, 0x1 ;  /* 0x0000000206867211 */ /* 0x000fc400078808ff */
[-C--:B------:R-:W-:Y:S02]  /*20710*/  LEA R136, P6, R7, R2.reuse, 0x1 ;  /* 0x0000000207887211 */ /* 0x080fe400078c08ff */
[-C--:B------:R-:W-:Y:S01]  /*20720*/  LEA.HI.X.SX32 R135, R6, R3.reuse, 0x1, P4 ;  /* 0x0000000306877211 */ /* 0x080fe200020f0eff */
[----:B------:R-:W-:Y:S01]  /*20730*/  VIADD R6, R5, UR5 ;  /* 0x0000000505067c36 */ /* 0x000fe20008000000 */
[-C--:B------:R-:W-:Y:S01]  /*20740*/  LEA R152, P4, R8, R2.reuse, 0x1 ;  /* 0x0000000208987211 */ /* 0x080fe200078808ff */
[----:B------:R-:W5:Y:S01]  /*20750*/  LDL.LU R161, [R1+0x874] ;  /* 0x0008740001a17983 */ /* 0x000f620000300800 */
[-C--:B------:R-:W-:Y:S01]  /*20760*/  LEA.HI.X.SX32 R137, R7, R3.reuse, 0x1, P6 ;  /* 0x0000000307897211 */ /* 0x080fe200030f0eff */
[----:B------:R-:W-:Y:S01]  /*20770*/  VIADD R7, R6, UR5 ;  /* 0x0000000506077c36 */ /* 0x000fe20008000000 */
[----:B------:R-:W-:Y:S01]  /*20780*/  LEA.HI.X.SX32 R153, R8, R3, 0x1, P4 ;  /* 0x0000000308997211 */ /* 0x000fe200020f0eff */
[----:B------:R-:W4:Y:S01]  /*20790*/  LDL.LU R159, [R1+0x878] ;  /* 0x00087800019f7983 */ /* 0x000f220000300800 */
[----:B------:R-:W-:Y:S01]  /*207a0*/  LEA R148, P4, R5, R2, 0x1 ;  /* 0x0000000205947211 */ /* 0x000fe200078808ff */
[----:B------:R-:W-:-:S02]  /*207b0*/  VIADD R8, R7, UR5 ;  /* 0x0000000507087c36 */ /* 0x000fc40008000000 */
[----:B------:R-:W4:Y:S01]  /*207c0*/  LDL.LU R158, [R1+0x87c] ;  /* 0x00087c00019e7983 */ /* 0x000f220000300800 */
[-C--:B------:R-:W-:Y:S02]  /*207d0*/  LEA.HI.X.SX32 R149, R5, R3.reuse, 0x1, P4 ;  /* 0x0000000305957211 */ /* 0x080fe400020f0eff */
[CC--:B------:R-:W-:Y:S01]  /*207e0*/  LEA R144, P4, R7.reuse, R2.reuse, 0x1 ;  /* 0x0000000207907211 */ /* 0x0c0fe200078808ff */
[----:B------:R-:W4:Y:S01]  /*207f0*/  LDL.LU R160, [R1+0x880] ;  /* 0x0008800001a07983 */ /* 0x000f220000300800 */
[----:B------:R-:W0:Y:S01]  /*20800*/  @!P2 SYNCS.CCTL.IV [UR9+0x10008] ;  /* 0x01000800ff00a9b1 */ /* 0x000e220008000009 */
[CC--:B------:R-:W-:Y:S01]  /*20810*/  LEA R150, P2, R4.reuse, R2.reuse, 0x1 ;  /* 0x0000000204967211 */ /* 0x0c0fe200078408ff */
[----:B------:R-:W0:Y:S01]  /*20820*/  LDCU UR9, c[0x0][0x39c] ;  /* 0x00007380ff0977ac */ /* 0x000e220008000800 */
[-C--:B------:R-:W-:Y:S02]  /*20830*/  LEA.HI.X.SX32 R145, R7, R3.reuse, 0x1, P4 ;  /* 0x0000000307917211 */ /* 0x080fe400020f0eff */
[----:B------:R-:W-:Y:S01]  /*20840*/  LEA.HI.X.SX32 R151, R4, R3, 0x1, P2 ;  /* 0x0000000304977211 */ /* 0x000fe200010f0eff */
[----:B------:R-:W-:Y:S01]  /*20850*/  VIADD R4, R8, UR5 ;  /* 0x0000000508047c36 */ /* 0x000fe20008000000 */
[----:B------:R-:W-:-:S03]  /*20860*/  LEA R146, P2, R6, R2, 0x1 ;  /* 0x0000000206927211 */ /* 0x000fc600078408ff */
[----:B------:R-:W-:Y:S01]  /*20870*/  VIADD R133, R4, UR5 ;  /* 0x0000000504857c36 */ /* 0x000fe20008000000 */
[-C--:B------:R-:W-:Y:S02]  /*20880*/  LEA.HI.X.SX32 R147, R6, R3.reuse, 0x1, P2 ;  /* 0x0000000306937211 */ /* 0x080fe400010f0eff */
[-C--:B------:R-:W-:Y:S02]  /*20890*/  LEA R140, P4, R4, R2.reuse, 0x1 ;  /* 0x00000002048c7211 */ /* 0x080fe400078808ff */
[-C--:B------:R-:W-:Y:S02]  /*208a0*/  LEA R142, P2, R8, R2.reuse, 0x1 ;  /* 0x00000002088e7211 */ /* 0x080fe400078408ff */
[-C--:B------:R-:W-:Y:S02]  /*208b0*/  LEA.HI.X.SX32 R141, R4, R3.reuse, 0x1, P4 ;  /* 0x00000003048d7211 */ /* 0x080fe400020f0eff */
[----:B------:R-:W-:Y:S02]  /*208c0*/  LEA.HI.X.SX32 R143, R8, R3, 0x1, P2 ;  /* 0x00000003088f7211 */ /* 0x000fe400010f0eff */
[----:B------:R-:W-:-:S04]  /*208d0*/  LEA R138, P2, R133, R2, 0x1 ;  /* 0x00000002858a7211 */ /* 0x000fc800078408ff */
[----:B------:R-:W-:Y:S02]  /*208e0*/  LEA.HI.X.SX32 R139, R133, R3, 0x1, P2 ;  /* 0x00000003858b7211 */ /* 0x000fe400010f0eff */
[----:B------:R-:W-:Y:S02]  /*208f0*/  ISETP.LT.AND P2, PT, R0, UR15, !P1 ;  /* 0x0000000f00007c0c */ /* 0x000fe4000cf41270 */
[----:B--2---:R-:W-:Y:S02]  /*20900*/  ISETP.LT.AND P6, PT, R10, UR15, !P1 ;  /* 0x0000000f0a007c0c */ /* 0x004fe4000cfc1270 */
[----:B---3--:R-:W-:Y:S02]  /*20910*/  ISETP.LT.AND P4, PT, R9, UR15, !P1 ;  /* 0x0000000f09007c0c */ /* 0x008fe4000cf81270 */
[----:B------:R-:W2:Y:S01]  /*20920*/  LDTM.x128 R4, tmem[UR10] ;  /* 0x0000000a000479ee */ /* 0x000ea200083c0000 */
[----:B------:R-:W-:Y:S01]  /*20930*/  NOP ;  /* 0x0000000000007918 */ /* 0x000fe20000000000 */
[----:B--2---:R-:W-:-:S05]  /*20940*/  F2FP.BF16.F32.PACK_AB R0, R5, R4 ;  /* 0x000000040500723e */ /* 0x004fca00000010ff */
[----:B------:R2:W-:Y:S02]  /*20950*/  @P2 STG.E.U16 desc[UR20][R156.64], R0 ;  /* 0x000000009c002986 */ /* 0x0005e4000c101514 */
[----:B--2---:R-:W-:-:S05]  /*20960*/  PRMT R0, R0, 0x7632, R0 ;  /* 0x0000763200007816 */ /* 0x004fca0000000000 */
[----:B------:R2:W-:Y:S02]  /*20970*/  @P5 STG.E.U16 desc[UR20][R154.64], R0 ;  /* 0x000000009a005986 */ /* 0x0005e4000c101514 */
[----:B--2---:R-:W-:-:S05]  /*20980*/  F2FP.BF16.F32.PACK_AB R0, R7, R6 ;  /* 0x000000060700723e */ /* 0x004fca00000010ff */
[----:B------:R2:W-:Y:S02]  /*20990*/  @P3 STG.E.U16 desc[UR20][R134.64], R0 ;  /* 0x0000000086003986 */ /* 0x0005e4000c101514 */
[----:B--2---:R-:W-:-:S05]  /*209a0*/  PRMT R0, R0, 0x7632, R0 ;  /* 0x0000763200007816 */ /* 0x004fca0000000000 */
[----:B------:R2:W-:Y:S04]  /*209b0*/  @P0 STG.E.U16 desc[UR20][R136.64], R0 ;  /* 0x0000000088000986 */ /* 0x0005e8000c101514 */
[----:B--2---:R-:W2:Y:S04]  /*209c0*/  LDL.LU R137, [R1+0x884] ;  /* 0x0008840001897983 */ /* 0x004ea80000300800 */
[----:B------:R-:W3:Y:S01]  /*209d0*/  LDL.LU R136, [R1+0x888] ;  /* 0x0008880001887983 */ /* 0x000ee20000300800 */
[----:B------:R-:W-:Y:S01]  /*209e0*/  VIADD R133, R133, UR5 ;  /* 0x0000000585857c36 */ /* 0x000fe20008000000 */
[----:B------:R-:W-:-:S02]  /*209f0*/  P2R R132, PR, RZ, 0x40 ;  /* 0x00000040ff847803 */ /* 0x000fc40000000000 */
[----:B----4-:R-:W-:Y:S01]  /*20a00*/  ISETP.LT.AND P3, PT, R158, UR15, !P1 ;  /* 0x0000000f9e007c0c */ /* 0x010fe2000cf61270 */
[----:B------:R-:W4:Y:S01]  /*20a10*/  LDL.LU R165, [R1+0x890] ;  /* 0x0008900001a57983 */ /* 0x000f220000300800 */
[----:B------:R-:W-:Y:S02]  /*20a20*/  LEA R156, P6, R133, R2, 0x1 ;  /* 0x00000002859c7211 */ /* 0x000fe400078c08ff */
[----:B------:R-:W-:Y:S01]  /*20a30*/  ISETP.LT.AND P5, PT, R159, UR15, !P1 ;  /* 0x0000000f9f007c0c */ /* 0x000fe2000cfa1270 */
[----:B------:R-:W4:Y:S01]  /*20a40*/  LDL.LU R164, [R1+0x8a4] ;  /* 0x0008a40001a47983 */ /* 0x000f220000300800 */
[CC--:B------:R-:W-:Y:S01]  /*20a50*/  LEA.HI.X.SX32 R157, R133.reuse, R3.reuse, 0x1, P6 ;  /* 0x00000003859d7211 */ /* 0x0c0fe200030f0eff */
[----:B------:R-:W-:Y:S01]  /*20a60*/  VIADD R133, R133, UR5 ;  /* 0x0000000585857c36 */ /* 0x000fe20008000000 */
[----:B------:R-:W-:Y:S01]  /*20a70*/  F2FP.BF16.F32.PACK_AB R0, R9, R8 ;  /* 0x000000080900723e */ /* 0x000fe200000010ff */
[----:B------:R-:W4:Y:S03]  /*20a80*/  LDL.LU R163, [R1+0x8b0] ;  /* 0x0008b00001a37983 */ /* 0x000f260000300800 */
[C---:B------:R-:W-:Y:S01]  /*20a90*/  LEA R4, P6, R133.reuse, R2, 0x1 ;  /* 0x0000000285047211 */ /* 0x040fe200078c08ff */
[----:B------:R-:W4:Y:S03]  /*20aa0*/  LDL.LU R162, [R1+0x8c4] ;  /* 0x0008c40001a27983 */ /* 0x000f260000300800 */
[C---:B------:R-:W-:Y:S01]  /*20ab0*/  LEA.HI.X.SX32 R5, R133.reuse, R3, 0x1, P6 ;  /* 0x0000000385057211 */ /* 0x040fe200030f0eff */
[----:B------:R-:W-:-:S05]  /*20ac0*/  VIADD R133, R133, UR5 ;  /* 0x0000000585857c36 */ /* 0x000fca0008000000 */
[----:B------:R-:W-:-:S04]  /*20ad0*/  LEA R154, P6, R133, R2, 0x1 ;  /* 0x00000002859a7211 */ /* 0x000fc800078c08ff */
        /* <DEDUP_REMOVED lines=12> */
[----:B------:R-:W-:Y:S02]  /*20ba0*/  LEA.HI.X.SX32 R9, R133, R3, 0x1, P6 ;  /* 0x0000000385097211 */ /* 0x000fe400030f0eff */
[----:B------:R-:W-:Y:S02]  /*20bb0*/  ISETP.NE.AND P6, PT, R132, RZ, PT ;  /* 0x000000ff8400720c */ /* 0x000fe40003fc5270 */
[----:B-----5:R-:W-:Y:S02]  /*20bc0*/  ISETP.LT.AND P2, PT, R161, UR15, !P1 ;  /* 0x0000000fa1007c0c */ /* 0x020fe4000cf41270 */
[----:B------:R-:W-:Y:S01]  /*20bd0*/  F2FP.BF16.F32.PACK_AB R10, R11, R10 ;  /* 0x0000000a0b0a723e */ /* 0x000fe200000010ff */
[----:B------:R-:W5:Y:S01]  /*20be0*/  LDL.LU R161, [R1+0x8d0] ;  /* 0x0008d00001a17983 */ /* 0x000f620000300800 */
[----:B------:R-:W-:-:S03]  /*20bf0*/  ISETP.LT.AND P0, PT, R160, UR15, !P1 ;  /* 0x0000000fa0007c0c */ /* 0x000fc6000cf01270 */
[----:B------:R-:W5:Y:S04]  /*20c00*/  LDL.LU R160, [R1+0x8e4] ;  /* 0x0008e40001a07983 */ /* 0x000f680000300800 */
[----:B------:R0:W-:Y:S01]  /*20c10*/  @P6 STG.E.U16 desc[UR20][R152.64], R0 ;  /* 0x0000000098006986 */ /* 0x0001e2000c101514 */
[----:B------:R-:W-:Y:S02]  /*20c20*/  F2FP.BF16.F32.PACK_AB R12, R13, R12 ;  /* 0x0000000c0d0c723e */ /* 0x000fe400000010ff */
[----:B0-----:R-:W-:-:S05]  /*20c30*/  PRMT R0, R0, 0x7632, R0 ;  /* 0x0000763200007816 */ /* 0x001fca0000000000 */
[----:B------:R0:W-:Y:S01]  /*20c40*/  @P4 STG.E.U16 desc[UR20][R150.64], R0 ;  /* 0x0000000096004986 */ /* 0x0001e2000c101514 */
[----:B------:R-:W-:-:S03]  /*20c50*/  F2FP.BF16.F32.PACK_AB R14, R15, R14 ;  /* 0x0000000e0f0e723e */ /* 0x000fc600000010ff */
[----:B------:R-:W-:Y:S01]  /*20c60*/  @P2 STG.E.U16 desc[UR20][R148.64], R10 ;  /* 0x0000000a94002986 */ /* 0x000fe2000c101514 */
[----:B0-----:R-:W-:-:S05]  /*20c70*/  PRMT R0, R10, 0x7632, R0 ;  /* 0x000076320a007816 */ /* 0x001fca0000000000 */
[----:B------:R0:W-:Y:S04]  /*20c80*/  @P5 STG.E.U16 desc[UR20][R146.64], R0 ;  /* 0x0000000092005986 */ /* 0x0001e8000c101514 */
[----:B------:R-:W-:Y:S01]  /*20c90*/  @P3 STG.E.U16 desc[UR20][R144.64], R12 ;  /* 0x0000000c90003986 */ /* 0x000fe2000c101514 */
[----:B0-----:R-:W-:-:S05]  /*20ca0*/  PRMT R0, R12, 0x7632, R0 ;  /* 0x000076320c007816 */ /* 0x001fca0000000000 */
[----:B------:R0:W-:Y:S02]  /*20cb0*/  @P0 STG.E.U16 desc[UR20][R142.64], R0 ;  /* 0x000000008e000986 */ /* 0x0001e4000c101514 */
[----:B0-----:R-:W-:Y:S02]  /*20cc0*/  PRMT R0, R14, 0x7632, R0 ;  /* 0x000076320e007816 */ /* 0x001fe40000000000 */
[----:B--2---:R-:W-:Y:S02]  /*20cd0*/  ISETP.LT.AND P6, PT, R137, UR15, !P1 ;  /* 0x0000000f89007c0c */ /* 0x004fe4000cfc1270 */
[----:B------:R-:W1:Y:S01]  /*20ce0*/  LDL.LU R137, [R1+0x7b4] ;  /* 0x0007b40001897983 */ /* 0x000e620000300800 */
[----:B---3--:R-:W-:-:S03]  /*20cf0*/  ISETP.LT.AND P4, PT, R136, UR15, !P1 ;  /* 0x0000000f88007c0c */ /* 0x008fc6000cf81270 */
[----:B------:R-:W2:Y:S04]  /*20d00*/  LDL.LU R136, [R1+0x8e0] ;  /* 0x0008e00001887983 */ /* 0x000ea80000300800 */
[----:B------:R-:W3:Y:S04]  /*20d10*/  LDL.LU R132, [R1+0x8dc] ;  /* 0x0008dc0001847983 */ /* 0x000ee80000300800 */
[----:B------:R-:W2:Y:S04]  /*20d20*/  LDL.LU R11, [R1+0x8d8] ;  /* 0x0008d800010b7983 */ /* 0x000ea80000300800 */
[----:B------:R0:W-:Y:S04]  /*20d30*/  @P6 STG.E.U16 desc[UR20][R140.64], R14 ;  /* 0x0000000e8c006986 */ /* 0x0001e8000c101514 */
[----:B0-----:R-:W3:Y:S04]  /*20d40*/  LDL.LU R14, [R1+0x8d4] ;  /* 0x0008d400010e7983 */ /* 0x001ee80000300800 */
[----:B------:R-:W3:Y:S01]  /*20d50*/  LDL.LU R13, [R1+0x8cc] ;  /* 0x0008cc00010d7983 */ /* 0x000ee20000300800 */
[----:B----4-:R-:W-:-:S02]  /*20d60*/  ISETP.LT.AND P2, PT, R165, UR15, !P1 ;  /* 0x0000000fa5007c0c */ /* 0x010fc4000cf41270 */
[----:B------:R-:W-:Y:S02]  /*20d70*/  ISETP.LT.AND P5, PT, R164, UR15, !P1 ;  /* 0x0000000fa4007c0c */ /* 0x000fe4000cfa1270 */
[----:B------:R-:W-:Y:S02]  /*20d80*/  F2FP.BF16.F32.PACK_AB R16, R17, R16 ;  /* 0x000000101110723e */ /* 0x000fe400000010ff */
[----:B------:R-:W-:Y:S01]  /*20d90*/  ISETP.LT.AND P3, PT, R163, UR15, !P1 ;  /* 0x0000000fa3007c0c */ /* 0x000fe2000cf61270 */
[----:B------:R0:W-:Y:S01]  /*20da0*/  @P4 STG.E.U16 desc[UR20][R138.64], R0 ;  /* 0x000000008a004986 */ /* 0x0001e2000c101514 */
[----:B------:R-:W-:Y:S02]  /*20db0*/  ISETP.LT.AND P0, PT, R162, UR15, !P1 ;  /* 0x0000000fa2007c0c */ /* 0x000fe4000cf01270 */
[----:B------:R-:W-:Y:S01]  /*20dc0*/  F2FP.BF16.F32.PACK_AB R18, R19, R18 ;  /* 0x000000121312723e */ /* 0x000fe200000010ff */
[----:B------:R-:W4:Y:S04]  /*20dd0*/  LDL.LU R12, [R1+0x8e8] ;  /* 0x0008e800010c7983 */ /* 0x000f280000300800 */
[----:B------:R-:W-:Y:S01]  /*20de0*/  @P2 STG.E.U16 desc[UR20][R156.64], R16 ;  /* 0x000000109c002986 */ /* 0x000fe2000c101514 */
[----:B0-----:R-:W-:-:S02]  /*20df0*/  PRMT R0, R16, 0x7632, R0 ;  /* 0x0000763210007816 */ /* 0x001fc40000000000 */
[----:B------:R-:W-:-:S03]  /*20e00*/  F2FP.BF16.F32.PACK_AB R20, R21, R20 ;  /* 0x000000141514723e */ /* 0x000fc600000010ff */
[----:B------:R0:W-:Y:S04]  /*20e10*/  @P5 STG.E.U16 desc[UR20][R4.64], R0 ;  /* 0x0000000004005986 */ /* 0x0001e8000c101514 */
[----:B------:R-:W-:Y:S01]  /*20e20*/  @P3 STG.E.U16 desc[UR20][R154.64], R18 ;  /* 0x000000129a003986 */ /* 0x000fe2000c101514 */
[----:B0-----:R-:W-:Y:S02]  /*20e30*/  PRMT R0, R18, 0x7632, R0 ;  /* 0x0000763212007816 */ /* 0x001fe40000000000 */
[----:B-----5:R-:W-:Y:S02]  /*20e40*/  ISETP.LT.AND P6, PT, R161, UR15, !P1 ;  /* 0x0000000fa1007c0c */ /* 0x020fe4000cfc1270 */
[----:B------:R-:W-:Y:S01]  /*20e50*/  ISETP.LT.AND P4, PT, R160, UR15, !P1 ;  /* 0x0000000fa0007c0c */ /* 0x000fe2000cf81270 */
[----:B------:R0:W-:Y:S10]  /*20e60*/  @P0 STG.E.U16 desc[UR20][R6.64], R0 ;  /* 0x0000000006000986 */ /* 0x0001f4000c101514 */
[----:B------:R-:W-:Y:S01]  /*20e70*/  @P6 STG.E.U16 desc[UR20][R134.64], R20 ;  /* 0x0000001486006986 */ /* 0x000fe2000c101514 */
[----:B0-----:R-:W-:-:S05]  /*20e80*/  PRMT R0, R20, 0x7632, R0 ;  /* 0x0000763214007816 */ /* 0x001fca0000000000 */
[----:B------:R0:W-:Y:S01]  /*20e90*/  @P4 STG.E.U16 desc[UR20][R158.64], R0 ;  /* 0x000000009e004986 */ /* 0x0001e2000c101514 */
[----:B--2---:R-:W-:Y:S01]  /*20ea0*/  ISETP.LT.AND P0, PT, R11, UR6, !P1 ;  /* 0x000000060b007c0c */ /* 0x004fe2000cf01270 */
[----:B------:R-:W-:Y:S02]  /*20eb0*/  VIADD R133, R133, UR5 ;  /* 0x0000000585857c36 */ /* 0x000fe40008000000 */
[----:B------:R-:W2:Y:S01]  /*20ec0*/  LDL.LU R11, [R1+0x8c8] ;  /* 0x0008c800010b7983 */ /* 0x000ea20000300800 */
[----:B-1----:R-:W-:Y:S01]  /*20ed0*/  ISETP.LT.AND P2, PT, R137, UR4, !P1 ;  /* 0x0000000489007c0c */ /* 0x002fe2000cf41270 */
[----:B------:R-:W1:Y:S01]  /*20ee0*/  LDCU UR4, c[0x0][0x39c] ;  /* 0x00007380ff0477ac */ /* 0x000e620008000800 */
[----:B------:R-:W-:Y:S01]  /*20ef0*/  F2FP.BF16.F32.PACK_AB R22, R23, R22 ;  /* 0x000000161716723e */ /* 0x000fe200000010ff */
[----:B------:R-:W2:Y:S01]  /*20f00*/  LDCU UR6, c[0x0][0x39c] ;  /* 0x00007380ff0677ac */ /* 0x000ea20008000800 */
[----:B---3--:R-:W-:Y:S01]  /*20f10*/  ISETP.LT.AND P4, PT, R13, UR9, !P1 ;  /* 0x000000090d007c0c */ /* 0x008fe2000cf81270 */
[----:B0-----:R-:W-:Y:S01]  /*20f20*/  VIADD R0, R133, UR5 ;  /* 0x0000000585007c36 */ /* 0x001fe20008000000 */
[----:B------:R-:W3:Y:S01]  /*20f30*/  LDL.LU R13, [R1+0x8ec] ;  /* 0x0008ec00010d7983 */ /* 0x000ee20000300800 */
[----:B-1----:R-:W-:Y:S01]  /*20f40*/  ISETP.LT.AND P5, PT, R136, UR4, !P1 ;  /* 0x0000000488007c0c */ /* 0x002fe2000cfa1270 */
[----:B------:R-:W0:Y:S01]  /*20f50*/  LDCU UR4, c[0x0][0x39c] ;  /* 0x00007380ff0477ac */ /* 0x000e220008000800 */
[----:B------:R-:W-:Y:S01]  /*20f60*/  ISETP.LT.AND P6, PT, R14, UR7, !P1 ;  /* 0x000000070e007c0c */ /* 0x000fe2000cfc1270 */
[----:B------:R-:W5:Y:S01]  /*20f70*/  LDL.LU R15, [R1+0x8f4] ;  /* 0x0008f400010f7983 */ /* 0x000f620000300800 */
[----:B------:R-:W3:Y:S01]  /*20f80*/  LDCU UR7, c[0x0][0x39c] ;  /* 0x00007380ff0777ac */ /* 0x000ee20008000800 */
[----:B------:R-:W-:-:S02]  /*20f90*/  F2FP.BF16.F32.PACK_AB R24, R25, R24 ;  /* 0x000000181918723e */ /* 0x000fc400000010ff */
[----:B------:R-:W-:Y:S01]  /*20fa0*/  F2FP.BF16.F32.PACK_AB R26, R27, R26 ;  /* 0x0000001a1b1a723e */ /* 0x000fe200000010ff */
[----:B------:R-:W1:Y:S01]  /*20fb0*/  LDCU UR9, c[0x0][0x39c] ;  /* 0x00007380ff0977ac */ /* 0x000e620008000800 */
[----:B0-----:R-:W-:Y:S01]  /*20fc0*/  ISETP.LT.AND P3, PT, R132, UR4, !P1 ;  /* 0x0000000484007c0c */ /* 0x001fe2000cf61270 */
[----:B------:R-:W4:Y:S03]  /*20fd0*/  LDCU UR4, c[0x0][0x39c] ;  /* 0x00007380ff0477ac */ /* 0x000f260008000800 */
[----:B------:R0:W-:Y:S01]  /*20fe0*/  @P5 STG.E.U16 desc[UR20][R8.64], R22 ;  /* 0x0000001608005986 */ /* 0x0001e2000c101514 */
[----:B------:R-:W-:-:S04]  /*20ff0*/  LEA R4, P5, R133, R2, 0x1 ;  /* 0x0000000285047211 */ /* 0x000fc800078a08ff */
[-C--:B------:R-:W-:Y:S02]  /*21000*/  LEA.HI.X.SX32 R5, R133, R3.reuse, 0x1, P5 ;  /* 0x0000000385057211 */ /* 0x080fe400028f0eff */
[----:B------:R-:W-:Y:S02]  /*21010*/  LEA R6, P5, R0, R2, 0x1 ;  /* 0x0000000200067211 */ /* 0x000fe400078a08ff */
[----:B0-----:R-:W-:Y:S01]  /*21020*/  PRMT R9, R22, 0x7632, R9 ;  /* 0x0000763216097816 */ /* 0x001fe20000000009 */
[C---:B------:R-:W-:Y:S01]  /*21030*/  VIADD R8, R0.reuse, UR5 ;  /* 0x0000000500087c36 */ /* 0x040fe20008000000 */
[----:B------:R-:W-:-:S03]  /*21040*/  LEA.HI.X.SX32 R7, R0, R3, 0x1, P5 ;  /* 0x0000000300077211 */ /* 0x000fc600028f0eff */
[----:B------:R0:W-:Y:S01]  /*21050*/  @P3 STG.E.U16 desc[UR20][R4.64], R9 ;  /* 0x0000000904003986 */ /* 0x0001e2000c101514 */
[----:B----4-:R-:W-:Y:S01]  /*21060*/  ISETP.LT.AND P3, PT, R12, UR4, !P1 ;  /* 0x000000040c007c0c */ /* 0x010fe2000cf61270 */
[C---:B------:R-:W-:Y:S01]  /*21070*/  VIADD R0, R8.reuse, UR5 ;  /* 0x0000000508007c36 */ /* 0x040fe20008000000 */
[----:B------:R-:W5:Y:S01]  /*21080*/  LDCU UR4, c[0x0][0x39c] ;  /* 0x00007380ff0477ac */ /* 0x000f620008000800 */
[----:B------:R-:W4:Y:S04]  /*21090*/  LDL.LU R12, [R1+0x900] ;  /* 0x00090000010c7983 */ /* 0x000f280000300800 */
[----:B------:R1:W-:Y:S01]  /*210a0*/  @P0 STG.E.U16 desc[UR20][R6.64], R24 ;  /* 0x0000001806000986 */ /* 0x0003e2000c101514 */
[----:B0-----:R-:W-:-:S04]  /*210b0*/  LEA R4, P5, R8, R2, 0x1 ;  /* 0x0000000208047211 */ /* 0x001fc800078a08ff */
[----:B------:R-:W-:Y:S02]  /*210c0*/  LEA.HI.X.SX32 R5, R8, R3, 0x1, P5 ;  /* 0x0000000308057211 */ /* 0x000fe400028f0eff */
[----:B-1----:R-:W-:Y:S02]  /*210d0*/  PRMT R7, R24, 0x7632, R7 ;  /* 0x0000763218077816 */ /* 0x002fe40000000007 */
[----:B------:R-:W-:-:S03]  /*210e0*/  LEA R6, P5, R0, R2, 0x1 ;  /* 0x0000000200067211 */ /* 0x000fc600078a08ff */
[----:B------:R0:W-:Y:S02]  /*210f0*/  @P6 STG.E.U16 desc[UR20][R4.64], R7 ;  /* 0x0000000704006986 */ /* 0x0001e4000c101514 */
[C---:B0-----:R-:W-:Y:S02]  /*21100*/  LEA.HI.X.SX32 R7, R0.reuse, R3, 0x1, P5 ;  /* 0x0000000300077211 */ /* 0x041fe400028f0eff */
[----:B--2---:R-:W-:Y:S01]  /*21110*/  ISETP.LT.AND P0, PT, R11, UR6, !P1 ;  /* 0x000000060b007c0c */ /* 0x004fe2000cf01270 */
[----:B------:R-:W-:Y:S01]  /*21120*/  VIADD R8, R0, UR5 ;  /* 0x0000000500087c36 */ /* 0x000fe20008000000 */
[----:B------:R-:W2:Y:S01]  /*21130*/  LDL.LU R11, [R1+0x8fc] ;  /* 0x0008fc00010b7983 */ /* 0x000ea20000300800 */
[----:B------:R-:W4:Y:S03]  /*21140*/  LDCU UR6, c[0x0][0x39c] ;  /* 0x00007380ff0677ac */ /* 0x000f260008000800 */
[----:B------:R-:W2:Y:S01]  /*21150*/  LDL.LU R14, [R1+0x90c] ;  /* 0x00090c00010e7983 */ /* 0x000ea20000300800 */
[----:B---3--:R-:W-:-:S03]  /*21160*/  ISETP.LT.AND P5, PT, R13, UR7, !P1 ;  /* 0x000000070d007c0c */ /* 0x008fc6000cfa1270 */
[----:B------:R-:W-:Y:S01]  /*21170*/  @P4 STG.E.U16 desc[UR20][R6.64], R26 ;  /* 0x0000001a06004986 */ /* 0x000fe2000c101514 */
[C---:B------:R-:W-:Y:S01]  /*21180*/  LEA R4, P6, R8.reuse, R2, 0x1 ;  /* 0x0000000208047211 */ /* 0x040fe200078c08ff */
[----:B------:R-:W0:Y:S02]  /*21190*/  LDCU UR7, c[0x0][0x39c] ;  /* 0x00007380ff0777ac */ /* 0x000e240008000800 */
[----:B------:R-:W3:Y:S01]  /*211a0*/  LDL.LU R13, [R1+0x908] ;  /* 0x00090800010d7983 */ /* 0x000ee20000300800 */
[----:B------:R-:W-:Y:S02]  /*211b0*/  LEA.HI.X.SX32 R5, R8, R3, 0x1, P6 ;  /* 0x0000000308057211 */ /* 0x000fe400030f0eff */
[----:B------:R-:W-:Y:S01]  /*211c0*/  PRMT R0, R26, 0x7632, R0 ;  /* 0x000076321a007816 */ /* 0x000fe20000000000 */
[----:B------:R-:W-:Y:S01]  /*211d0*/  VIADD R8, R8, UR5 ;  /* 0x0000000508087c36 */ /* 0x000fe20008000000 */
[----:B-----5:R-:W-:Y:S01]  /*211e0*/  ISETP.LT.AND P4, PT, R15, UR4, !P1 ;  /* 0x000000040f007c0c */ /* 0x020fe2000cf81270 */
[----:B------:R-:W2:Y:S02]  /*211f0*/  LDCU UR4, c[0x0][0x39c] ;  /* 0x00007380ff0477ac */ /* 0x000ea40008000800 */
[----:B------:R1:W-:Y:S01]  /*21200*/  @P3 STG.E.U16 desc[UR20][R4.64], R0 ;  /* 0x0000000004003986 */ /* 0x0003e2000c101514 */
[----:B------:R-:W-:Y:S01]  /*21210*/  F2FP.BF16.F32.PACK_AB R28, R29, R28 ;  /* 0x0000001c1d1c723e */ /* 0x000fe200000010ff */
[C---:B-1----:R-:W-:Y:S01]  /*21220*/  VIADD R0, R8.reuse, UR5 ;  /* 0x0000000508007c36 */ /* 0x042fe20008000000 */
[----:B------:R-:W-:-:S04]  /*21230*/  LEA R4, P3, R8, R2, 0x1 ;  /* 0x0000000208047211 */ /* 0x000fc800078608ff */
[----:B------:R-:W-:Y:S02]  /*21240*/  LEA R6, P6, R0, R2, 0x1 ;  /* 0x0000000200067211 */ /* 0x000fe400078c08ff */
[-C--:B------:R-:W-:Y:S02]  /*21250*/  LEA.HI.X.SX32 R5, R8, R3.reuse, 0x1, P3 ;  /* 0x0000000308057211 */ /* 0x080fe400018f0eff */
[----:B------:R-:W-:Y:S02]  /*21260*/  PRMT R8, R28, 0x7632, R8 ;  /* 0x000076321c087816 */ /* 0x000fe40000000008 */
[C---:B------:R-:W-:Y:S01]  /*21270*/  LEA.HI.X.SX32 R7, R0.reuse, R3, 0x1, P6 ;  /* 0x0000000300077211 */ /* 0x040fe200030f0eff */
[----:B------:R-:W-:Y:S01]  /*21280*/  VIADD R0, R0, UR5 ;  /* 0x0000000500007c36 */ /* 0x000fe20008000000 */
[----:B------:R1:W-:Y:S01]  /*21290*/  @P0 STG.E.U16 desc[UR20][R4.64], R28 ;  /* 0x0000001c04000986 */ /* 0x0003e2000c101514 */
[----:B----4-:R-:W-:-:S03]  /*212a0*/  ISETP.LT.AND P3, PT, R12, UR6, !P1 ;  /* 0x000000060c007c0c */ /* 0x010fc6000cf61270 */
[----:B------:R4:W-:Y:S01]  /*212b0*/  @P5 STG.E.U16 desc[UR20][R6.64], R8 ;  /* 0x0000000806005986 */ /* 0x0009e2000c101514 */
[----:B------:R-:W-:Y:S01]  /*212c0*/  F2FP.BF16.F32.PACK_AB R30, R31, R30 ;  /* 0x0000001e1f1e723e */ /* 0x000fe200000010ff */
[----:B------:R-:W5:Y:S02]  /*212d0*/  LDCU UR6, c[0x0][0x39c] ;  /* 0x00007380ff0677ac */ /* 0x000f640008000800 */
[----:B------:R-:W5:Y:S01]  /*212e0*/  LDL.LU R12, [R1+0x910] ;  /* 0x00091000010c7983 */ /* 0x000f620000300800 */
[----:B-1----:R-:W-:-:S04]  /*212f0*/  LEA R4, P5, R0, R2, 0x1 ;  /* 0x0000000200047211 */ /* 0x002fc800078a08ff */
[----:B------:R-:W-:Y:S02]  /*21300*/  LEA.HI.X.SX32 R5, R0, R3, 0x1, P5 ;  /* 0x0000000300057211 */ /* 0x000fe400028f0eff */
[----:B--2---:R-:W-:Y:S01]  /*21310*/  ISETP.LT.AND P0, PT, R11, UR4, !P1 ;  /* 0x000000040b007c0c */ /* 0x004fe2000cf01270 */
[----:B------:R-:W5:Y:S01]  /*21320*/  LDCU UR4, c[0x0][0x39c] ;  /* 0x00007380ff0477ac */ /* 0x000f620008000800 */
[----:B------:R-:W2:Y:S01]  /*21330*/  LDL.LU R11, [R1+0x918] ;  /* 0x00091800010b7983 */ /* 0x000ea20000300800 */
[----:B0-----:R-:W-:Y:S01]  /*21340*/  ISETP.LT.AND P6, PT, R14, UR7, !P1 ;  /* 0x000000070e007c0c */ /* 0x001fe2000cfc1270 */
[----:B------:R-:W-:Y:S02]  /*21350*/  VIADD R0, R0, UR5 ;  /* 0x0000000500007c36 */ /* 0x000fe40008000000 */
[----:B------:R-:W2:Y:S01]  /*21360*/  LDL.LU R14, [R1+0x924] ;  /* 0x00092400010e7983 */ /* 0x000ea20000300800 */
[----:B----4-:R-:W-:Y:S01]  /*21370*/  PRMT R8, R30, 0x7632, R8 ;  /* 0x000076321e087816 */ /* 0x010fe20000000008 */
[----:B------:R-:W0:Y:S01]  /*21380*/  LDCU UR7, c[0x0][0x39c] ;  /* 0x00007380ff0777ac */ /* 0x000e220008000800 */
[----:B---3--:R-:W-:Y:S01]  /*21390*/  ISETP.LT.AND P5, PT, R13, UR9, !P1 ;  /* 0x000000090d007c0c */ /* 0x008fe2000cfa1270 */
[----:B------:R1:W-:Y:S01]  /*213a0*/  @P4 STG.E.U16 desc[UR20][R4.64], R30 ;  /* 0x0000001e04004986 */ /* 0x0003e2000c101514 */
[C---:B------:R-:W-:Y:S01]  /*213b0*/  VIADD R7, R0.reuse, UR5 ;  /* 0x0000000500077c36 */ /* 0x040fe20008000000 */
[----:B------:R-:W3:Y:S02]  /*213c0*/  LDCU UR9, c[0x0][0x39c] ;  /* 0x00007380ff0977ac */ /* 0x000ee40008000800 */
[----:B------:R-:W3:Y:S01]  /*213d0*/  LDL.LU R13, [R1+0x920] ;  /* 0x00092000010d7983 */ /* 0x000ee20000300800 */
[----:B-1----:R-:W-:-:S04]  /*213e0*/  LEA R4, P4, R0, R2, 0x1 ;  /* 0x0000000200047211 */ /* 0x002fc800078808ff */
[-C--:B------:R-:W-:Y:S01]  /*213f0*/  LEA.HI.X.SX32 R5, R0, R3.reuse, 0x1, P4 ;  /* 0x0000000300057211 */ /* 0x080fe200020f0eff */
[C---:B------:R-:W-:Y:S01]  /*21400*/  VIADD R0, R7.reuse, UR5 ;  /* 0x0000000507007c36 */ /* 0x040fe20008000000 */
[----:B------:R-:W-:Y:S02]  /*21410*/  LEA R6, P4, R7, R2, 0x1 ;  /* 0x0000000207067211 */ /* 0x000fe400078808ff */
[----:B------:R-:W-:Y:S01]  /*21420*/  F2FP.BF16.F32.PACK_AB R32, R33, R32 ;  /* 0x000000202120723e */ /* 0x000fe200000010ff */
[----:B------:R1:W-:Y:S01]  /*21430*/  @P3 STG.E.U16 desc[UR20][R4.64], R8 ;  /* 0x0000000804003986 */ /* 0x0003e2000c101514 */
[----:B------:R-:W-:-:S05]  /*21440*/  LEA.HI.X.SX32 R7, R7, R3, 0x1, P4 ;  /* 0x0000000307077211 */ /* 0x000fca00020f0eff */
[----:B------:R4:W-:Y:S01]  /*21450*/  @P0 STG.E.U16 desc[UR20][R6.64], R32 ;  /* 0x0000002006000986 */ /* 0x0009e2000c101514 */
[C---:B-1----:R-:W-:Y:S01]  /*21460*/  LEA R4, P4, R0.reuse, R2, 0x1 ;  /* 0x0000000200047211 */ /* 0x042fe200078808ff */
[----:B------:R-:W-:-:S03]  /*21470*/  VIADD R8, R0, UR5 ;  /* 0x0000000500087c36 */ /* 0x000fc60008000000 */
[----:B------:R-:W-:Y:S02]  /*21480*/  LEA.HI.X.SX32 R5, R0, R3, 0x1, P4 ;  /* 0x0000000300057211 */ /* 0x000fe400020f0eff */
[----:B-----5:R-:W-:Y:S01]  /*21490*/  ISETP.LT.AND P3, PT, R12, UR4, !P1 ;  /* 0x000000040c007c0c */ /* 0x020fe2000cf61270 */
[----:B------:R-:W1:Y:S01]  /*214a0*/  LDCU UR4, c[0x0][0x39c] ;  /* 0x00007380ff0477ac */ /* 0x000e620008000800 */
[----:B------:R-:W1:Y:S01]  /*214b0*/  LDL.LU R12, [R1+0x928] ;  /* 0x00092800010c7983 */ /* 0x000e620000300800 */
[----:B----4-:R-:W-:-:S04]  /*214c0*/  LEA R6, P4, R8, R2, 0x1 ;  /* 0x0000000208067211 */ /* 0x010fc800078808ff */
[-C--:B------:R-:W-:Y:S02]  /*214d0*/  LEA.HI.X.SX32 R7, R8, R3.reuse, 0x1, P4 ;  /* 0x0000000308077211 */ /* 0x080fe400020f0eff */
[----:B--2---:R-:W-:Y:S02]  /*214e0*/  ISETP.LT.AND P0, PT, R11, UR6, !P1 ;  /* 0x000000060b007c0c */ /* 0x004fe4000cf01270 */
[----:B------:R-:W-:Y:S01]  /*214f0*/  PRMT R0, R32, 0x7632, R0 ;  /* 0x0000763220007816 */ /* 0x000fe20000000000 */
[----:B------:R-:W2:Y:S01]  /*21500*/  LDL.LU R11, [R1+0x930] ;  /* 0x00093000010b7983 */ /* 0x000ea20000300800 */
[----:B------:R-:W-:Y:S01]  /*21510*/  F2FP.BF16.F32.PACK_AB R34, R35, R34 ;  /* 0x000000222322723e */ /* 0x000fe200000010ff */
[----:B------:R-:W-:Y:S01]  /*21520*/  VIADD R8, R8, UR5 ;  /* 0x0000000508087c36 */ /* 0x000fe20008000000 */
[----:B------:R-:W2:Y:S01]  /*21530*/  LDCU UR6, c[0x0][0x39c] ;  /* 0x00007380ff0677ac */ /* 0x000ea20008000800 */
[----:B---3--:R-:W-:Y:S01]  /*21540*/  ISETP.LT.AND P4, PT, R13, UR9, !P1 ;  /* 0x000000090d007c0c */ /* 0x008fe2000cf81270 */
[----:B------:R3:W-:Y:S01]  /*21550*/  @P6 STG.E.U16 desc[UR20][R4.64], R0 ;  /* 0x0000000004006986 */ /* 0x0007e2000c101514 */
[----:B------:R-:W-:Y:S01]  /*21560*/  PRMT R9, R34, 0x7632, R9 ;  /* 0x0000763222097816 */ /* 0x000fe20000000009 */
[----:B------:R-:W4:Y:S02]  /*21570*/  LDCU UR9, c[0x0][0x39c] ;  /* 0x00007380ff0977ac */ /* 0x000f240008000800 */
[----:B------:R-:W5:Y:S04]  /*21580*/  LDL.LU R13, [R1+0x934] ;  /* 0x00093400010d7983 */ /* 0x000f680000300800 */
[----:B------:R4:W-:Y:S01]  /*21590*/  @P5 STG.E.U16 desc[UR20][R6.64], R34 ;  /* 0x0000002206005986 */ /* 0x0009e2000c101514 */
[----:B0-----:R-:W-:Y:S01]  /*215a0*/  ISETP.LT.AND P6, PT, R14, UR7, !P1 ;  /* 0x000000070e007c0c */ /* 0x001fe2000cfc1270 */
[----:B------:R-:W5:Y:S01]  /*215b0*/  LDCU UR7, c[0x0][0x39c] ;  /* 0x00007380ff0777ac */ /* 0x000f620008000800 */
[CC--:B---3--:R-:W-:Y:S01]  /*215c0*/  LEA R4, P5, R8.reuse, R2.reuse, 0x1 ;  /* 0x0000000208047211 */ /* 0x0c8fe200078a08ff */
[C---:B------:R-:W-:Y:S01]  /*215d0*/  VIADD R0, R8.reuse, UR5 ;  /* 0x0000000508007c36 */ /* 0x040fe20008000000 */
[----:B------:R-:W3:Y:S02]  /*215e0*/  LDL.LU R15, [R1+0x93c] ;  /* 0x00093c00010f7983 */ /* 0x000ee40000300800 */
[----:B------:R-:W-:Y:S01]  /*215f0*/  LEA.HI.X.SX32 R5, R8, R3, 0x1, P5 ;  /* 0x0000000308057211 */ /* 0x000fe200028f0eff */
[C---:B------:R-:W-:Y:S01]  /*21600*/  VIADD R8, R0.reuse, UR5 ;  /* 0x0000000500087c36 */ /* 0x040fe20008000000 */
[----:B----4-:R-:W-:-:S03]  /*21610*/  LEA R6, P5, R0, R2, 0x1 ;  /* 0x0000000200067211 */ /* 0x010fc600078a08ff */
[----:B------:R0:W-:Y:S01]  /*21620*/  @P3 STG.E.U16 desc[UR20][R4.64], R9 ;  /* 0x0000000904003986 */ /* 0x0001e2000c101514 */
[----:B------:R-:W-:Y:S02]  /*21630*/  F2FP.BF16.F32.PACK_AB R36, R37, R36 ;  /* 0x000000242524723e */ /* 0x000fe400000010ff */
[----:B------:R-:W-:Y:S01]  /*21640*/  LEA.HI.X.SX32 R7, R0, R3, 0x1, P5 ;  /* 0x0000000300077211 */ /* 0x000fe200028f0eff */
[----:B------:R-:W-:-:S04]  /*21650*/  VIADD R0, R8, UR5 ;  /* 0x0000000508007c36 */ /* 0x000fc80008000000 */
[----:B------:R4:W-:Y:S01]  /*21660*/  @P0 STG.E.U16 desc[UR20][R6.64], R36 ;  /* 0x0000002406000986 */ /* 0x0009e2000c101514 */
[-C--:B0-----:R-:W-:Y:S02]  /*21670*/  LEA R4, P5, R8, R2.reuse, 0x1 ;  /* 0x0000000208047211 */ /* 0x081fe400078a08ff */
[----:B-1----:R-:W-:Y:S01]  /*21680*/  ISETP.LT.AND P3, PT, R12, UR4, !P1 ;  /* 0x000000040c007c0c */ /* 0x002fe2000cf61270 */
[----:B------:R-:W3:Y:S01]  /*21690*/  LDCU UR4, c[0x0][0x39c] ;  /* 0x00007380ff0477ac */ /* 0x000ee20008000800 */
[----:B------:R-:W3:Y:S01]  /*216a0*/  LDL.LU R12, [R1+0x7ec] ;  /* 0x0007ec00010c7983 */ /* 0x000ee20000300800 */
[----:B------:R-:W-:Y:S02]  /*216b0*/  LEA.HI.X.SX32 R5, R8, R3, 0x1, P5 ;  /* 0x0000000308057211 */ /* 0x000fe400028f0eff */
[----:B----4-:R-:W-:Y:S02]  /*216c0*/  PRMT R7, R36, 0x7632, R7 ;  /* 0x0000763224077816 */ /* 0x010fe40000000007 */
[----:B------:R-:W-:-:S03]  /*216d0*/  LEA R6, P5, R0, R2, 0x1 ;  /* 0x0000000200067211 */ /* 0x000fc600078a08ff */
[----:B------:R0:W-:Y:S02]  /*216e0*/  @P6 STG.E.U16 desc[UR20][R4.64], R7 ;  /* 0x0000000704006986 */ /* 0x0001e4000c101514 */
[C---:B0-----:R-:W-:Y:S02]  /*216f0*/  LEA.HI.X.SX32 R7, R0.reuse, R3, 0x1, P5 ;  /* 0x0000000300077211 */ /* 0x041fe400028f0eff */
[----:B--2---:R-:W-:Y:S01]  /*21700*/  ISETP.LT.AND P0, PT, R11, UR6, !P1 ;  /* 0x000000060b007c0c */ /* 0x004fe2000cf01270 */
[----:B------:R-:W-:Y:S01]  /*21710*/  VIADD R8, R0, UR5 ;  /* 0x0000000500087c36 */ /* 0x000fe20008000000 */
[----:B------:R-:W2:Y:S01]  /*21720*/  LDL.LU R11, [R1+0x948] ;  /* 0x00094800010b7983 */ /* 0x000ea20000300800 */
[----:B------:R-:W-:Y:S01]  /*21730*/  F2FP.BF16.F32.PACK_AB R38, R39, R38 ;  /* 0x000000262726723e */ /* 0x000fe200000010ff */
[----:B------:R-:W0:Y:S02]  /*21740*/  LDCU UR6, c[0x0][0x39c] ;  /* 0x00007380ff0677ac */ /* 0x000e240008000800 */
[----:B------:R-:W4:Y:S01]  /*21750*/  LDL.LU R14, [R1+0x954] ;  /* 0x00095400010e7983 */ /* 0x000f220000300800 */
[----:B-----5:R-:W-:-:S02]  /*21760*/  ISETP.LT.AND P5, PT, R13, UR7, !P1 ;  /* 0x000000070d007c0c */ /* 0x020fc4000cfa1270 */
[----:B------:R-:W-:Y:S01]  /*21770*/  LEA R4, P6, R8, R2, 0x1 ;  /* 0x0000000208047211 */ /* 0x000fe200078c08ff */
[----:B------:R-:W5:Y:S01]  /*21780*/  LDL.LU R13, [R1+0x950] ;  /* 0x00095000010d7983 */ /* 0x000f620000300800 */
[----:B------:R-:W-:Y:S01]  /*21790*/  PRMT R0, R38, 0x7632, R0 ;  /* 0x0000763226007816 */ /* 0x000fe20000000000 */
[----:B------:R-:W4:Y:S01]  /*217a0*/  LDCU UR7, c[0x0][0x39c] ;  /* 0x00007380ff0777ac */ /* 0x000f220008000800 */
[C---:B------:R-:W-:Y:S01]  /*217b0*/  LEA.HI.X.SX32 R5, R8.reuse, R3, 0x1, P6 ;  /* 0x0000000308057211 */ /* 0x040fe200030f0eff */
[----:B------:R-:W-:Y:S01]  /*217c0*/  VIADD R8, R8, UR5 ;  /* 0x0000000508087c36 */ /* 0x000fe20008000000 */
[----:B------:R-:W-:Y:S01]  /*217d0*/  @P4 STG.E.U16 desc[UR20][R6.64], R38 ;  /* 0x0000002606004986 */ /* 0x000fe2000c101514 */
[----:B---3--:R-:W-:Y:S01]  /*217e0*/  ISETP.LT.AND P4, PT, R15, UR4, !P1 ;  /* 0x000000040f007c0c */ /* 0x008fe2000cf81270 */
        /* <DEDUP_REMOVED lines=10> */
[----:B0-----:R-:W-:Y:S01]  /*21890*/  ISETP.LT.AND P3, PT, R12, UR6, !P1 ;  /* 0x000000060c007c0c */ /* 0x001fe2000cf61270 */
[----:B------:R0:W-:Y:S01]  /*218a0*/  @P0 STG.E.U16 desc[UR20][R4.64], R40 ;  /* 0x0000002804000986 */ /* 0x0001e2000c101514 */
[----:B------:R-:W-:Y:S01]  /*218b0*/  F2FP.BF16.F32.PACK_AB R42, R43, R42 ;  /* 0x0000002a2b2a723e */ /* 0x000fe200000010ff */
[----:B------:R-:W1:Y:S02]  /*218c0*/  LDCU UR6, c[0x0][0x39c] ;  /* 0x00007380ff0677ac */ /* 0x000e640008000800 */
[----:B------:R-:W3:Y:S04]  /*218d0*/  LDL.LU R12, [R1+0x958] ;  /* 0x00095800010c7983 */ /* 0x000ee80000300800 */
[----:B------:R1:W-:Y:S01]  /*218e0*/  @P5 STG.E.U16 desc[UR20][R6.64], R8 ;  /* 0x0000000806005986 */ /* 0x0003e2000c101514 */
[----:B0-----:R-:W-:-:S04]  /*218f0*/  LEA R4, P5, R0, R2, 0x1 ;  /* 0x0000000200047211 */ /* 0x001fc800078a08ff */
[----:B------:R-:W-:Y:S02]  /*21900*/  LEA.HI.X.SX32 R5, R0, R3, 0x1, P5 ;  /* 0x0000000300057211 */ /* 0x000fe400028f0eff */
[----:B--2---:R-:W-:Y:S01]  /*21910*/  ISETP.LT.AND P0, PT, R11, UR4, !P1 ;  /* 0x000000040b007c0c */ /* 0x004fe2000cf01270 */
[----:B------:R-:W3:Y:S01]  /*21920*/  LDCU UR4, c[0x0][0x39c] ;  /* 0x00007380ff0477ac */ /* 0x000ee20008000800 */
[----:B------:R-:W2:Y:S01]  /*21930*/  LDL.LU R11, [R1+0x960] ;  /* 0x00096000010b7983 */ /* 0x000ea20000300800 */
[----:B----4-:R-:W-:Y:S01]  /*21940*/  ISETP.LT.AND P6, PT, R14, UR7, !P1 ;  /* 0x000000070e007c0c */ /* 0x010fe2000cfc1270 */
[----:B------:R-:W-:Y:S02]  /*21950*/  VIADD R0, R0, UR5 ;  /* 0x0000000500007c36 */ /* 0x000fe40008000000 */
[----:B------:R-:W4:Y:S01]  /*21960*/  LDL.LU R14, [R1+0x96c] ;  /* 0x00096c00010e7983 */ /* 0x000f220000300800 */
[----:B-1----:R-:W-:Y:S01]  /*21970*/  PRMT R8, R42, 0x7632, R8 ;  /* 0x000076322a087816 */ /* 0x002fe20000000008 */
[----:B------:R-:W4:Y:S01]  /*21980*/  LDCU UR7, c[0x0][0x39c] ;  /* 0x00007380ff0777ac */ /* 0x000f220008000800 */
[----:B-----5:R-:W-:Y:S01]  /*21990*/  ISETP.LT.AND P5, PT, R13, UR9, !P1 ;  /* 0x000000090d007c0c */ /* 0x020fe2000cfa1270 */
[----:B------:R0:W-:Y:S01]  /*219a0*/  @P4 STG.E.U16 desc[UR20][R4.64], R42 ;  /* 0x0000002a04004986 */ /* 0x0001e2000c101514 */
[C---:B------:R-:W-:Y:S01]  /*219b0*/  VIADD R7, R0.reuse, UR5 ;  /* 0x0000000500077c36 */ /* 0x040fe20008000000 */
[----:B------:R-:W1:Y:S02]  /*219c0*/  LDCU UR9, c[0x0][0x39c] ;  /* 0x00007380ff0977ac */ /* 0x000e640008000800 */
[----:B------:R-:W1:Y:S01]  /*219d0*/  LDL.LU R13, [R1+0x968] ;  /* 0x00096800010d7983 */ /* 0x000e620000300800 */
[----:B0-----:R-:W-:-:S04]  /*219e0*/  LEA R4, P4, R0, R2, 0x1 ;  /* 0x0000000200047211 */ /* 0x001fc800078808ff */
[-C--:B------:R-:W-:Y:S01]  /*219f0*/  LEA.HI.X.SX32 R5, R0, R3.reuse, 0x1, P4 ;  /* 0x0000000300057211 */ /* 0x080fe200020f0eff */
[C---:B------:R-:W-:Y:S01]  /*21a00*/  VIADD R0, R7.reuse, UR5 ;  /* 0x0000000507007c36 */ /* 0x040fe20008000000 */
[----:B------:R-:W-:Y:S02]  /*21a10*/  LEA R6, P4, R7, R2, 0x1 ;  /* 0x0000000207067211 */ /* 0x000fe400078808ff */
[----:B------:R-:W-:Y:S01]  /*21a20*/  F2FP.BF16.F32.PACK_AB R44, R45, R44 ;  /* 0x0000002c2d2c723e */ /* 0x000fe200000010ff */
[----:B------:R0:W-:Y:S01]  /*21a30*/  @P3 STG.E.U16 desc[UR20][R4.64], R8 ;  /* 0x0000000804003986 */ /* 0x0001e2000c101514 */
[----:B------:R-:W-:-:S05]  /*21a40*/  LEA.HI.X.SX32 R7, R7, R3, 0x1, P4 ;  /* 0x0000000307077211 */ /* 0x000fca00020f0eff */
[----:B------:R5:W-:Y:S01]  /*21a50*/  @P0 STG.E.U16 desc[UR20][R6.64], R44 ;  /* 0x0000002c06000986 */ /* 0x000be2000c101514 */
[CC--:B0-----:R-:W-:Y:S01]  /*21a60*/  LEA R4, P4, R0.reuse, R2.reuse, 0x1 ;  /* 0x0000000200047211 */ /* 0x0c1fe200078808ff */
[----:B------:R-:W-:Y:S01]  /*21a70*/  VIADD R8, R0, UR5 ;  /* 0x0000000500087c36 */ /* 0x000fe20008000000 */
[----:B---3--:R-:W-:Y:S01]  /*21a80*/  ISETP.LT.AND P3, PT, R12, UR4, !P1 ;  /* 0x000000040c007c0c */ /* 0x008fe2000cf61270 */
[----:B------:R-:W0:Y:S01]  /*21a90*/  LDCU UR4, c[0x0][0x39c] ;  /* 0x00007380ff0477ac */ /* 0x000e220008000800 */
[----:B------:R-:W0:Y:S01]  /*21aa0*/  LDL.LU R12, [R1+0x7e0] ;  /* 0x0007e000010c7983 */ /* 0x000e220000300800 */
[----:B------:R-:W-:Y:S02]  /*21ab0*/  LEA.HI.X.SX32 R5, R0, R3, 0x1, P4 ;  /* 0x0000000300057211 */ /* 0x000fe400020f0eff */
[----:B-----5:R-:W-:-:S04]  /*21ac0*/  LEA R6, P4, R8, R2, 0x1 ;  /* 0x0000000208067211 */ /* 0x020fc800078808ff */
[-C--:B------:R-:W-:Y:S02]  /*21ad0*/  LEA.HI.X.SX32 R7, R8, R3.reuse, 0x1, P4 ;  /* 0x0000000308077211 */ /* 0x080fe400020f0eff */
[----:B--2---:R-:W-:Y:S02]  /*21ae0*/  ISETP.LT.AND P0, PT, R11, UR6, !P1 ;  /* 0x000000060b007c0c */ /* 0x004fe4000cf01270 */
[----:B------:R-:W-:Y:S01]  /*21af0*/  PRMT R0, R44, 0x7632, R0 ;  /* 0x000076322c007816 */ /* 0x000fe20000000000 */
[----:B------:R-:W2:Y:S01]  /*21b00*/  LDL.LU R11, [R1+0x978] ;  /* 0x00097800010b7983 */ /* 0x000ea20000300800 */
[----:B------:R-:W-:Y:S01]  /*21b10*/  F2FP.BF16.F32.PACK_AB R46, R47, R46 ;  /* 0x0000002e2f2e723e */ /* 0x000fe200000010ff */
[----:B------:R-:W-:Y:S01]  /*21b20*/  VIADD R8, R8, UR5 ;  /* 0x0000000508087c36 */ /* 0x000fe20008000000 */
[----:B------:R-:W2:Y:S01]  /*21b30*/  LDCU UR6, c[0x0][0x39c] ;  /* 0x00007380ff0677ac */ /* 0x000ea20008000800 */
[----:B-1----:R-:W-:Y:S01]  /*21b40*/  ISETP.LT.AND P4, PT, R13, UR9, !P1 ;  /* 0x000000090d007c0c */ /* 0x002fe2000cf81270 */
[----:B------:R1:W-:Y:S01]  /*21b50*/  @P6 STG.E.U16 desc[UR20][R4.64], R0 ;  /* 0x0000000004006986 */ /* 0x0003e2000c101514 */
[----:B------:R-:W-:Y:S01]  /*21b60*/  PRMT R9, R46, 0x7632, R9 ;  /* 0x000076322e097816 */ /* 0x000fe20000000009 */
[----:B------:R-:W3:Y:S02]  /*21b70*/  LDCU UR9, c[0x0][0x39c] ;  /* 0x00007380ff0977ac */ /* 0x000ee40008000800 */
[----:B------:R-:W5:Y:S04]  /*21b80*/  LDL.LU R13, [R1+0x97c] ;  /* 0x00097c00010d7983 */ /* 0x000f680000300800 */
[----:B------:R3:W-:Y:S01]  /*21b90*/  @P5 STG.E.U16 desc[UR20][R6.64], R46 ;  /* 0x0000002e06005986 */ /* 0x0007e2000c101514 */
[----:B----4-:R-:W-:Y:S01]  /*21ba0*/  ISETP.LT.AND P6, PT, R14, UR7, !P1 ;  /* 0x000000070e007c0c */ /* 0x010fe2000cfc1270 */
[----:B------:R-:W5:Y:S01]  /*21bb0*/  LDCU UR7, c[0x0][0x39c] ;  /* 0x00007380ff0777ac */ /* 0x000f620008000800 */
[CC--:B-1----:R-:W-:Y:S01]  /*21bc0*/  LEA R4, P5, R8.reuse, R2.reuse, 0x1 ;  /* 0x0000000208047211 */ /* 0x0c2fe200078a08ff */
[C---:B------:R-:W-:Y:S01]  /*21bd0*/  VIADD R0, R8.reuse, UR5 ;  /* 0x0000000508007c36 */ /* 0x040fe20008000000 */
[----:B------:R-:W4:Y:S02]  /*21be0*/  LDL.LU R15, [R1+0x984] ;  /* 0x00098400010f7983 */ /* 0x000f240000300800 */
[----:B------:R-:W-:Y:S01]  /*21bf0*/  LEA.HI.X.SX32 R5, R8, R3, 0x1, P5 ;  /* 0x0000000308057211 */ /* 0x000fe200028f0eff */
[C---:B------:R-:W-:Y:S01]  /*21c00*/  VIADD R8, R0.reuse, UR5 ;  /* 0x0000000500087c36 */ /* 0x040fe20008000000 */
[----:B---3--:R-:W-:-:S03]  /*21c10*/  LEA R6, P5, R0, R2, 0x1 ;  /* 0x0000000200067211 */ /* 0x008fc600078a08ff */
[----:B------:R1:W-:Y:S01]  /*21c20*/  @P3 STG.E.U16 desc[UR20][R4.64], R9 ;  /* 0x0000000904003986 */ /* 0x0003e2000c101514 */
[----:B------:R-:W-:Y:S02]  /*21c30*/  F2FP.BF16.F32.PACK_AB R48, R49, R48 ;  /* 0x000000303130723e */ /* 0x000fe400000010ff */
[----:B------:R-:W-:Y:S01]  /*21c40*/  LEA.HI.X.SX32 R7, R0, R3, 0x1, P5 ;  /* 0x0000000300077211 */ /* 0x000fe200028f0eff */
[----:B------:R-:W-:-:S04]  /*21c50*/  VIADD R0, R8, UR5 ;  /* 0x0000000508007c36 */ /* 0x000fc80008000000 */
[----:B------:R3:W-:Y:S01]  /*21c60*/  @P0 STG.E.U16 desc[UR20][R6.64], R48 ;  /* 0x0000003006000986 */ /* 0x0007e2000c101514 */
[-C--:B-1----:R-:W-:Y:S02]  /*21c70*/  LEA R4, P5, R8, R2.reuse, 0x1 ;  /* 0x0000000208047211 */ /* 0x082fe400078a08ff */
[----:B0-----:R-:W-:Y:S01]  /*21c80*/  ISETP.LT.AND P3, PT, R12, UR4, !P1 ;  /* 0x000000040c007c0c */ /* 0x001fe2000cf61270 */
[----:B------:R-:W4:Y:S01]  /*21c90*/  LDCU UR4, c[0x0][0x39c] ;  /* 0x00007380ff0477ac */ /* 0x000f220008000800 */
[----:B------:R-:W4:Y:S01]  /*21ca0*/  LDL.LU R12, [R1+0x990] ;  /* 0x00099000010c7983 */ /* 0x000f220000300800 */
[----:B------:R-:W-:Y:S02]  /*21cb0*/  LEA.HI.X.SX32 R5, R8, R3, 0x1, P5 ;  /* 0x0000000308057211 */ /* 0x000fe400028f0eff */
[----:B---3--:R-:W-:Y:S02]  /*21cc0*/  PRMT R7, R48, 0x7632, R7 ;  /* 0x0000763230077816 */ /* 0x008fe40000000007 */
[----:B------:R-:W-:-:S03]  /*21cd0*/  LEA R6, P5, R0, R2, 0x1 ;  /* 0x0000000200067211 */ /* 0x000fc600078a08ff */
[----:B------:R0:W-:Y:S02]  /*21ce0*/  @P6 STG.E.U16 desc[UR20][R4.64], R7 ;  /* 0x0000000704006986 */ /* 0x0001e4000c101514 */
[C---:B0-----:R-:W-:Y:S02]  /*21cf0*/  LEA.HI.X.SX32 R7, R0.reuse, R3, 0x1, P5 ;  /* 0x0000000300077211 */ /* 0x041fe400028f0eff */
[----:B--2---:R-:W-:Y:S01]  /*21d00*/  ISETP.LT.AND P0, PT, R11, UR6, !P1 ;  /* 0x000000060b007c0c */ /* 0x004fe2000cf01270 */
[----:B------:R-:W-:Y:S01]  /*21d10*/  VIADD R8, R0, UR5 ;  /* 0x0000000500087c36 */ /* 0x000fe20008000000 */
[----:B------:R-:W2:Y:S01]  /*21d20*/  LDL.LU R11, [R1+0x98c] ;  /* 0x00098c00010b7983 */ /* 0x000ea20000300800 */
[----:B------:R-:W0:Y:S03]  /*21d30*/  LDCU UR6, c[0x0][0x39c] ;  /* 0x00007380ff0677ac */ /* 0x000e260008000800 */
[----:B------:R-:W3:Y:S01]  /*21d40*/  LDL.LU R14, [R1+0x99c] ;  /* 0x00099c00010e7983 */ /* 0x000ee20000300800 */
[----:B-----5:R-:W-:Y:S01]  /*21d50*/  ISETP.LT.AND P5, PT, R13, UR7, !P1 ;  /* 0x000000070d007c0c */ /* 0x020fe2000cfa1270 */
[----:B------:R-:W3:Y:S02]  /*21d60*/  LDCU UR7, c[0x0][0x39c] ;  /* 0x00007380ff0777ac */ /* 0x000ee40008000800 */
[----:B------:R-:W5:Y:S01]  /*21d70*/  LDL.LU R13, [R1+0x998] ;  /* 0x00099800010d7983 */ /* 0x000f620000300800 */
[----:B------:R-:W-:-:S02]  /*21d80*/  LEA R4, P6, R8, R2, 0x1 ;  /* 0x0000000208047211 */ /* 0x000fc400078c08ff */
[----:B------:R-:W-:Y:S02]  /*21d90*/  F2FP.BF16.F32.PACK_AB R50, R51, R50 ;  /* 0x000000323332723e */ /* 0x000fe400000010ff */
[C---:B------:R-:W-:Y:S01]  /*21da0*/  LEA.HI.X.SX32 R5, R8.reuse, R3, 0x1, P6 ;  /* 0x0000000308057211 */ /* 0x040fe200030f0eff */
[----:B------:R-:W-:Y:S01]  /*21db0*/  VIADD R8, R8, UR5 ;  /* 0x0000000508087c36 */ /* 0x000fe20008000000 */
[----:B------:R-:W-:Y:S01]  /*21dc0*/  PRMT R9, R50, 0x7632, R9 ;  /* 0x0000763232097816 */ /* 0x000fe20000000009 */
[----:B------:R1:W-:Y:S01]  /*21dd0*/  @P4 STG.E.U16 desc[UR20][R6.64], R50 ;  /* 0x0000003206004986 */ /* 0x0003e2000c101514 */
[----:B----4-:R-:W-:Y:S01]  /*21de0*/  ISETP.LT.AND P4, PT, R15, UR4, !P1 ;  /* 0x000000040f007c0c */ /* 0x010fe2000cf81270 */
[----:B------:R-:W2:Y:S01]  /*21df0*/  LDCU UR4, c[0x0][0x39c] ;  /* 0x00007380ff0477ac */ /* 0x000ea20008000800 */
[----:B------:R-:W-:Y:S01]  /*21e00*/  VIADD R0, R8, UR5 ;  /* 0x0000000508007c36 */ /* 0x000fe20008000000 */
[----:B------:R4:W-:Y:S01]  /*21e10*/  @P3 STG.E.U16 desc[UR20][R4.64], R9 ;  /* 0x0000000904003986 */ /* 0x0009e2000c101514 */
[----:B------:R-:W-:-:S03]  /*21e20*/  F2FP.BF16.F32.PACK_AB R52, R53, R52 ;  /* 0x000000343534723e */ /* 0x000fc600000010ff */
[-C--:B-1----:R-:W-:Y:S02]  /*21e30*/  LEA R6, P6, R0, R2.reuse, 0x1 ;  /* 0x0000000200067211 */ /* 0x082fe400078c08ff */
[----:B----4-:R-:W-:Y:S02]  /*21e40*/  LEA R4, P3, R8, R2, 0x1 ;  /* 0x0000000208047211 */ /* 0x010fe400078608ff */
[-C--:B------:R-:W-:Y:S02]  /*21e50*/  LEA.HI.X.SX32 R7, R0, R3.reuse, 0x1, P6 ;  /* 0x0000000300077211 */ /* 0x080fe400030f0eff */
[----:B------:R-:W-:Y:S01]  /*21e60*/  LEA.HI.X.SX32 R5, R8, R3, 0x1, P3 ;  /* 0x0000000308057211 */ /* 0x000fe200018f0eff */
[----:B------:R-:W-:Y:S01]  /*21e70*/  VIADD R0, R0, UR5 ;  /* 0x0000000500007c36 */ /* 0x000fe20008000000 */
[----:B------:R-:W-:Y:S02]  /*21e80*/  PRMT R8, R52, 0x7632, R8 ;  /* 0x0000763234087816 */ /* 0x000fe40000000008 */
[----:B0-----:R-:W-:Y:S01]  /*21e90*/  ISETP.LT.AND P3, PT, R12, UR6, !P1 ;  /* 0x000000060c007c0c */ /* 0x001fe2000cf61270 */
[----:B------:R0:W-:Y:S01]  /*21ea0*/  @P0 STG.E.U16 desc[UR20][R4.64], R52 ;  /* 0x0000003404000986 */ /* 0x0001e2000c101514 */
[----:B------:R-:W-:Y:S01]  /*21eb0*/  F2FP.BF16.F32.PACK_AB R54, R55, R54 ;  /* 0x000000363736723e */ /* 0x000fe200000010ff */
[----:B------:R-:W1:Y:S02]  /*21ec0*/  LDCU UR6, c[0x0][0x39c] ;  /* 0x00007380ff0677ac */ /* 0x000e640008000800 */
[----:B------:R-:W4:Y:S04]  /*21ed0*/  LDL.LU R12, [R1+0x7d8] ;  /* 0x0007d800010c7983 */ /* 0x000f280000300800 */
[----:B------:R1:W-:Y:S01]  /*21ee0*/  @P5 STG.E.U16 desc[UR20][R6.64], R8 ;  /* 0x0000000806005986 */ /* 0x0003e2000c101514 */
[----:B0-----:R-:W-:-:S04]  /*21ef0*/  LEA R4, P5, R0, R2, 0x1 ;  /* 0x0000000200047211 */ /* 0x001fc800078a08ff */
[----:B------:R-:W-:Y:S02]  /*21f00*/  LEA.HI.X.SX32 R5, R0, R3, 0x1, P5 ;  /* 0x0000000300057211 */ /* 0x000fe400028f0eff */
[----:B--2---:R-:W-:Y:S01]  /*21f10*/  ISETP.LT.AND P0, PT, R11, UR4, !P1 ;  /* 0x000000040b007c0c */ /* 0x004fe2000cf01270 */
[----:B------:R-:W4:Y:S01]  /*21f20*/  LDCU UR4, c[0x0][0x39c] ;  /* 0x00007380ff0477ac */ /* 0x000f220008000800 */
[----:B------:R-:W2:Y:S01]  /*21f30*/  LDL.LU R11, [R1+0x9a8] ;  /* 0x0009a800010b7983 */ /* 0x000ea20000300800 */
[----:B---3--:R-:W-:Y:S01]  /*21f40*/  ISETP.LT.AND P6, PT, R14, UR7, !P1 ;  /* 0x000000070e007c0c */ /* 0x008fe2000cfc1270 */
[----:B------:R-:W-:Y:S02]  /*21f50*/  VIADD R0, R0, UR5 ;  /* 0x0000000500007c36 */ /* 0x000fe40008000000 */
[----:B------:R-:W3:Y:S01]  /*21f60*/  LDL.LU R14, [R1+0x9b4] ;  /* 0x0009b400010e7983 */ /* 0x000ee20000300800 */
[----:B------:R-:W-:Y:S01]  /*21f70*/  PRMT R9, R54, 0x7632, R9 ;  /* 0x0000763236097816 */ /* 0x000fe20000000009 */
[----:B------:R-:W3:Y:S01]  /*21f80*/  LDCU UR7, c[0x0][0x39c] ;  /* 0x00007380ff0777ac */ /* 0x000ee20008000800 */
[----:B-----5:R-:W-:Y:S01]  /*21f90*/  ISETP.LT.AND P5, PT, R13, UR9, !P1 ;  /* 0x000000090d007c0c */ /* 0x020fe2000cfa1270 */
[----:B------:R0:W-:Y:S01]  /*21fa0*/  @P4 STG.E.U16 desc[UR20][R4.64], R54 ;  /* 0x0000003604004986 */ /* 0x0001e2000c101514 */
[C---:B-1----:R-:W-:Y:S01]  /*21fb0*/  VIADD R7, R0.reuse, UR5 ;  /* 0x0000000500077c36 */ /* 0x042fe20008000000 */
        /* <DEDUP_REMOVED lines=8> */
[----:B------:R-:W-:Y:S01]  /*22040*/  LEA.HI.X.SX32 R7, R7, R3, 0x1, P4 ;  /* 0x0000000307077211 */ /* 0x000fe200020f0eff */
[----:B------:R-:W-:-:S04]  /*22050*/  VIADD R8, R0, UR5 ;  /* 0x0000000500087c36 */ /* 0x000fc80008000000 */
[----:B------:R5:W-:Y:S01]  /*22060*/  @P0 STG.E.U16 desc[UR20][R6.64], R56 ;  /* 0x0000003806000986 */ /* 0x000be2000c101514 */
[-C--:B0-----:R-:W-:Y:S02]  /*22070*/  LEA R4, P4, R0, R2.reuse, 0x1 ;  /* 0x0000000200047211 */ /* 0x081fe400078808ff */
[----:B----4-:R-:W-:Y:S01]  /*22080*/  ISETP.LT.AND P3, PT, R12, UR4, !P1 ;  /* 0x000000040c007c0c */ /* 0x010fe2000cf61270 */
[----:B------:R-:W0:Y:S01]  /*22090*/  LDCU UR4, c[0x0][0x39c] ;  /* 0x00007380ff0477ac */ /* 0x000e220008000800 */
[----:B------:R-:W0:Y:S01]  /*220a0*/  LDL.LU R12, [R1+0x9b8] ;  /* 0x0009b800010c7983 */ /* 0x000e220000300800 */
[----:B------:R-:W-:Y:S02]  /*220b0*/  LEA.HI.X.SX32 R5, R0, R3, 0x1, P4 ;  /* 0x0000000300057211 */ /* 0x000fe400020f0eff */
[----:B-----5:R-:W-:Y:S02]  /*220c0*/  PRMT R7, R56, 0x7632, R7 ;  /* 0x0000763238077816 */ /* 0x020fe40000000007 */
[----:B------:R-:W-:-:S03]  /*220d0*/  LEA R6, P4, R8, R2, 0x1 ;  /* 0x0000000208067211 */ /* 0x000fc600078808ff */
[----:B------:R4:W-:Y:S02]  /*220e0*/  @P6 STG.E.U16 desc[UR20][R4.64], R7 ;  /* 0x0000000704006986 */ /* 0x0009e4000c101514 */
[C---:B----4-:R-:W-:Y:S02]  /*220f0*/  LEA.HI.X.SX32 R7, R8.reuse, R3, 0x1, P4 ;  /* 0x0000000308077211 */ /* 0x050fe400020f0eff */
[----:B--2---:R-:W-:Y:S01]  /*22100*/  ISETP.LT.AND P0, PT, R11, UR6, !P1 ;  /* 0x000000060b007c0c */ /* 0x004fe2000cf01270 */
[----:B------:R-:W-:Y:S01]  /*22110*/  VIADD R8, R8, UR5 ;  /* 0x0000000508087c36 */ /* 0x000fe20008000000 */
[----:B------:R-:W2:Y:S01]  /*22120*/  LDL.LU R11, [R1+0x9c0] ;  /* 0x0009c000010b7983 */ /* 0x000ea20000300800 */
[----:B------:R-:W-:Y:S01]  /*22130*/  F2FP.BF16.F32.PACK_AB R58, R59, R58 ;  /* 0x0000003a3b3a723e */ /* 0x000fe200000010ff */
[----:B------:R-:W2:Y:S01]  /*22140*/  LDCU UR6, c[0x0][0x39c] ;  /* 0x00007380ff0677ac */ /* 0x000ea20008000800 */
[----:B-1----:R-:W-:-:S03]  /*22150*/  ISETP.LT.AND P4, PT, R13, UR9, !P1 ;  /* 0x000000090d007c0c */ /* 0x002fc6000cf81270 */
[----:B------:R1:W-:Y:S04]  /*22160*/  @P5 STG.E.U16 desc[UR20][R6.64], R58 ;  /* 0x0000003a06005986 */ /* 0x0003e8000c101514 */
[----:B------:R-:W4:Y:S01]  /*22170*/  LDL.LU R13, [R1+0x9c4] ;  /* 0x0009c400010d7983 */ /* 0x000f220000300800 */
[CC--:B------:R-:W-:Y:S01]  /*22180*/  LEA R4, P5, R8.reuse, R2.reuse, 0x1 ;  /* 0x0000000208047211 */ /* 0x0c0fe200078a08ff */
[----:B------:R-:W-:Y:S01]  /*22190*/  VIADD R0, R8, UR5 ;  /* 0x0000000508007c36 */ /* 0x000fe20008000000 */
[----:B---3--:R-:W-:Y:S01]  /*221a0*/  ISETP.LT.AND P6, PT, R14, UR7, !P1 ;  /* 0x000000070e007c0c */ /* 0x008fe2000cfc1270 */
[----:B------:R-:W3:Y:S01]  /*221b0*/  LDL.LU R15, [R1+0x9cc] ;  /* 0x0009cc00010f7983 */ /* 0x000ee20000300800 */
[----:B------:R-:W4:Y:S01]  /*221c0*/  LDCU UR7, c[0x0][0x39c] ;  /* 0x00007380ff0777ac */ /* 0x000f220008000800 */
[----:B------:R-:W-:Y:S01]  /*221d0*/  LEA.HI.X.SX32 R5, R8, R3, 0x1, P5 ;  /* 0x0000000308057211 */ /* 0x000fe200028f0eff */
[C---:B------:R-:W-:Y:S01]  /*221e0*/  VIADD R8, R0.reuse, UR5 ;  /* 0x0000000500087c36 */ /* 0x040fe20008000000 */
[----:B-1----:R-:W-:Y:S01]  /*221f0*/  LEA R6, P5, R0, R2, 0x1 ;  /* 0x0000000200067211 */ /* 0x002fe200078a08ff */
[----:B------:R-:W1:Y:S01]  /*22200*/  LDCU UR9, c[0x0][0x39c] ;  /* 0x00007380ff0977ac */ /* 0x000e620008000800 */
[----:B------:R-:W-:-:S02]  /*22210*/  PRMT R9, R58, 0x7632, R9 ;  /* 0x000076323a097816 */ /* 0x000fc40000000009 */
[----:B------:R-:W-:Y:S02]  /*22220*/  F2FP.BF16.F32.PACK_AB R60, R61, R60 ;  /* 0x0000003c3d3c723e */ /* 0x000fe400000010ff */
[----:B------:R-:W-:Y:S01]  /*22230*/  LEA.HI.X.SX32 R7, R0, R3, 0x1, P5 ;  /* 0x0000000300077211 */ /* 0x000fe200028f0eff */
[----:B------:R5:W-:Y:S01]  /*22240*/  @P3 STG.E.U16 desc[UR20][R4.64], R9 ;  /* 0x0000000904003986 */ /* 0x000be2000c101514 */
[----:B------:R-:W-:-:S03]  /*22250*/  VIADD R0, R8, UR5 ;  /* 0x0000000508007c36 */ /* 0x000fc60008000000 */
[----:B------:R1:W-:Y:S01]  /*22260*/  @P0 STG.E.U16 desc[UR20][R6.64], R60 ;  /* 0x0000003c06000986 */ /* 0x0003e2000c101514 */
[-C--:B-----5:R-:W-:Y:S02]  /*22270*/  LEA R4, P5, R8, R2.reuse, 0x1 ;  /* 0x0000000208047211 */ /* 0x0a0fe400078a08ff */
[----:B0-----:R-:W-:Y:S01]  /*22280*/  ISETP.LT.AND P3, PT, R12, UR4, !P1 ;  /* 0x000000040c007c0c */ /* 0x001fe2000cf61270 */
[----:B------:R-:W3:Y:S01]  /*22290*/  LDCU UR4, c[0x0][0x39c] ;  /* 0x00007380ff0477ac */ /* 0x000ee20008000800 */
[----:B------:R-:W5:Y:S01]  /*222a0*/  LDL.LU R12, [R1+0x7d4] ;  /* 0x0007d400010c7983 */ /* 0x000f620000300800 */
        /* <DEDUP_REMOVED lines=8> */
[----:B------:R-:W5:Y:S03]  /*22330*/  LDCU UR6, c[0x0][0x39c] ;  /* 0x00007380ff0677ac */ /* 0x000f660008000800 */
[----:B------:R-:W2:Y:S01]  /*22340*/  LDL.LU R14, [R1+0x9e4] ;  /* 0x0009e400010e7983 */ /* 0x000ea20000300800 */
[----:B----4-:R-:W-:Y:S01]  /*22350*/  ISETP.LT.AND P5, PT, R13, UR7, !P1 ;  /* 0x000000070d007c0c */ /* 0x010fe2000cfa1270 */
[----:B------:R-:W0:Y:S02]  /*22360*/  LDCU UR7, c[0x0][0x39c] ;  /* 0x00007380ff0777ac */ /* 0x000e240008000800 */
[----:B------:R-:W4:Y:S01]  /*22370*/  LDL.LU R13, [R1+0x9e0] ;  /* 0x0009e000010d7983 */ /* 0x000f220000300800 */
[----:B------:R-:W-:-:S02]  /*22380*/  LEA R4, P6, R8, R2, 0x1 ;  /* 0x0000000208047211 */ /* 0x000fc400078c08ff */
[----:B------:R-:W-:Y:S02]  /*22390*/  F2FP.BF16.F32.PACK_AB R62, R63, R62 ;  /* 0x0000003e3f3e723e */ /* 0x000fe400000010ff */
[C---:B------:R-:W-:Y:S01]  /*223a0*/  LEA.HI.X.SX32 R5, R8.reuse, R3, 0x1, P6 ;  /* 0x0000000308057211 */ /* 0x040fe200030f0eff */
[----:B------:R-:W-:Y:S01]  /*223b0*/  VIADD R8, R8, UR5 ;  /* 0x0000000508087c36 */ /* 0x000fe20008000000 */
[----:B------:R-:W-:Y:S01]  /*223c0*/  PRMT R9, R62, 0x7632, R9 ;  /* 0x000076323e097816 */ /* 0x000fe20000000009 */
[----:B------:R1:W-:Y:S01]  /*223d0*/  @P4 STG.E.U16 desc[UR20][R6.64], R62 ;  /* 0x0000003e06004986 */ /* 0x0003e2000c101514 */
[----:B---3--:R-:W-:Y:S01]  /*223e0*/  ISETP.LT.AND P4, PT, R15, UR4, !P1 ;  /* 0x000000040f007c0c */ /* 0x008fe2000cf81270 */
[----:B------:R-:W2:Y:S01]  /*223f0*/  LDCU UR4, c[0x0][0x39c] ;  /* 0x00007380ff0477ac */ /* 0x000ea20008000800 */
[----:B------:R-:W-:Y:S01]  /*22400*/  VIADD R0, R8, UR5 ;  /* 0x0000000508007c36 */ /* 0x000fe20008000000 */
[----:B------:R3:W-:Y:S01]  /*22410*/  @P3 STG.E.U16 desc[UR20][R4.64], R9 ;  /* 0x0000000904003986 */ /* 0x0007e2000c101514 */
[----:B------:R-:W-:-:S03]  /*22420*/  F2FP.BF16.F32.PACK_AB R64, R65, R64 ;  /* 0x000000404140723e */ /* 0x000fc600000010ff */
[-C--:B-1----:R-:W-:Y:S02]  /*22430*/  LEA R6, P6, R0, R2.reuse, 0x1 ;  /* 0x0000000200067211 */ /* 0x082fe400078c08ff */
[-C--:B---3--:R-:W-:Y:S02]  /*22440*/  LEA R4, P3, R8, R2.reuse, 0x1 ;  /* 0x0000000208047211 */ /* 0x088fe400078608ff */
[-C--:B------:R-:W-:Y:S02]  /*22450*/  LEA.HI.X.SX32 R7, R0, R3.reuse, 0x1, P6 ;  /* 0x0000000300077211 */ /* 0x080fe400030f0eff */
[----:B------:R-:W-:Y:S01]  /*22460*/  LEA.HI.X.SX32 R5, R8, R3, 0x1, P3 ;  /* 0x0000000308057211 */ /* 0x000fe200018f0eff */
[----:B------:R-:W-:Y:S01]  /*22470*/  VIADD R0, R0, UR5 ;  /* 0x0000000500007c36 */ /* 0x000fe20008000000 */
[----:B-----5:R-:W-:Y:S01]  /*22480*/  ISETP.LT.AND P3, PT, R12, UR6, !P1 ;  /* 0x000000060c007c0c */ /* 0x020fe2000cf61270 */
[----:B------:R-:W1:Y:S01]  /*22490*/  LDCU UR6, c[0x0][0x39c] ;  /* 0x00007380ff0677ac */ /* 0x000e620008000800 */
[----:B------:R-:W-:Y:S01]  /*224a0*/  PRMT R8, R64, 0x7632, R8 ;  /* 0x0000763240087816 */ /* 0x000fe20000000008 */
[----:B------:R-:W3:Y:S04]  /*224b0*/  LDL.LU R12, [R1+0x9e8] ;  /* 0x0009e800010c7983 */ /* 0x000ee80000300800 */
[----:B------:R5:W-:Y:S04]  /*224c0*/  @P0 STG.E.U16 desc[UR20][R4.64], R64 ;  /* 0x0000004004000986 */ /* 0x000be8000c101514 */
[----:B------:R0:W-:Y:S01]  /*224d0*/  @P5 STG.E.U16 desc[UR20][R6.64], R8 ;  /* 0x0000000806005986 */ /* 0x0001e2000c101514 */
[----:B-----5:R-:W-:-:S04]  /*224e0*/  LEA R4, P5, R0, R2, 0x1 ;  /* 0x0000000200047211 */ /* 0x020fc800078a08ff */
[----:B------:R-:W-:Y:S02]  /*224f0*/  LEA.HI.X.SX32 R5, R0, R3, 0x1, P5 ;  /* 0x0000000300057211 */ /* 0x000fe400028f0eff */
[----:B--2---:R-:W-:Y:S01]  /*22500*/  ISETP.LT.AND P0, PT, R11, UR4, !P1 ;  /* 0x000000040b007c0c */ /* 0x004fe2000cf01270 */
[----:B------:R-:W3:Y:S01]  /*22510*/  LDCU UR4, c[0x0][0x39c] ;  /* 0x00007380ff0477ac */ /* 0x000ee20008000800 */
[----:B------:R-:W1:Y:S01]  /*22520*/  LDL.LU R11, [R1+0x9f0] ;  /* 0x0009f000010b7983 */ /* 0x000e620000300800 */
[----:B0-----:R-:W-:Y:S01]  /*22530*/  ISETP.LT.AND P6, PT, R14, UR7, !P1 ;  /* 0x000000070e007c0c */ /* 0x001fe2000cfc1270 */
[----:B------:R-:W-:Y:S02]  /*22540*/  VIADD R0, R0, UR5 ;  /* 0x0000000500007c36 */ /* 0x000fe40008000000 */
[----:B------:R-:W2:Y:S01]  /*22550*/  LDL.LU R14, [R1+0x9fc] ;  /* 0x0009fc00010e7983 */ /* 0x000ea20000300800 */
[----:B------:R-:W-:Y:S01]  /*22560*/  F2FP.BF16.F32.PACK_AB R66, R67, R66 ;  /* 0x000000424342723e */ /* 0x000fe200000010ff */
[----:B------:R-:W2:Y:S01]  /*22570*/  LDCU UR7, c[0x0][0x39c] ;  /* 0x00007380ff0777ac */ /* 0x000ea20008000800 */
[----:B----4-:R-:W-:-:S03]  /*22580*/  ISETP.LT.AND P5, PT, R13, UR9, !P1 ;  /* 0x000000090d007c0c */ /* 0x010fc6000cfa1270 */
[----:B------:R0:W-:Y:S01]  /*22590*/  @P4 STG.E.U16 desc[UR20][R4.64], R66 ;  /* 0x0000004204004986 */ /* 0x0001e2000c101514 */
[----:B------:R-:W-:Y:S01]  /*225a0*/  VIADD R7, R0, UR5 ;  /* 0x0000000500077c36 */ /* 0x000fe20008000000 */
[----:B------:R-:W4:Y:S02]  /*225b0*/  LDCU UR9, c[0x0][0x39c] ;  /* 0x00007380ff0977ac */ /* 0x000f240008000800 */
[----:B------:R-:W4:Y:S01]  /*225c0*/  LDL.LU R13, [R1+0x9f8] ;  /* 0x0009f800010d7983 */ /* 0x000f220000300800 */
[----:B------:R-:W-:Y:S02]  /*225d0*/  PRMT R9, R66, 0x7632, R9 ;  /* 0x0000763242097816 */ /* 0x000fe40000000009 */
        /* <DEDUP_REMOVED lines=9> */
[----:B---3--:R-:W-:Y:S01]  /*22670*/  ISETP.LT.AND P3, PT, R12, UR4, !P1 ;  /* 0x000000040c007c0c */ /* 0x008fe2000cf61270 */
[----:B------:R-:W3:Y:S01]  /*22680*/  LDCU UR4, c[0x0][0x39c] ;  /* 0x00007380ff0477ac */ /* 0x000ee20008000800 */
[CC--:B0-----:R-:W-:Y:S01]  /*22690*/  LEA R4, P4, R0.reuse, R2.reuse, 0x1 ;  /* 0x0000000200047211 */ /* 0x0c1fe200078808ff */
[----:B------:R-:W3:Y:S03]  /*226a0*/  LDL.LU R12, [R1+0x7d0] ;  /* 0x0007d000010c7983 */ /* 0x000ee60000300800 */
[----:B------:R-:W-:Y:S02]  /*226b0*/  LEA.HI.X.SX32 R5, R0, R3, 0x1, P4 ;  /* 0x0000000300057211 */ /* 0x000fe400020f0eff */
[----:B-----5:R-:W-:Y:S02]  /*226c0*/  PRMT R7, R68, 0x7632, R7 ;  /* 0x0000763244077816 */ /* 0x020fe40000000007 */
[----:B------:R-:W-:-:S03]  /*226d0*/  LEA R6, P4, R8, R2, 0x1 ;  /* 0x0000000208067211 */ /* 0x000fc600078808ff */
[----:B------:R0:W-:Y:S02]  /*226e0*/  @P6 STG.E.U16 desc[UR20][R4.64], R7 ;  /* 0x0000000704006986 */ /* 0x0001e4000c101514 */
[C---:B0-----:R-:W-:Y:S02]  /*226f0*/  LEA.HI.X.SX32 R7, R8.reuse, R3, 0x1, P4 ;  /* 0x0000000308077211 */ /* 0x041fe400020f0eff */
[----:B-1----:R-:W-:Y:S01]  /*22700*/  ISETP.LT.AND P0, PT, R11, UR6, !P1 ;  /* 0x000000060b007c0c */ /* 0x002fe2000cf01270 */
[----:B------:R-:W-:Y:S01]  /*22710*/  VIADD R8, R8, UR5 ;  /* 0x0000000508087c36 */ /* 0x000fe20008000000 */
[----:B------:R-:W5:Y:S01]  /*22720*/  LDL.LU R11, [R1+0xa08] ;  /* 0x000a0800010b7983 */ /* 0x000f620000300800 */
[----:B------:R-:W-:Y:S01]  /*22730*/  F2FP.BF16.F32.PACK_AB R70, R71, R70 ;  /* 0x000000464746723e */ /* 0x000fe200000010ff */
[----:B------:R-:W5:Y:S01]  /*22740*/  LDCU UR6, c[0x0][0x39c] ;  /* 0x00007380ff0677ac */ /* 0x000f620008000800 */
[----:B----4-:R-:W-:-:S03]  /*22750*/  ISETP.LT.AND P4, PT, R13, UR9, !P1 ;  /* 0x000000090d007c0c */ /* 0x010fc6000cf81270 */
[----:B------:R0:W-:Y:S04]  /*22760*/  @P5 STG.E.U16 desc[UR20][R6.64], R70 ;  /* 0x0000004606005986 */ /* 0x0001e8000c101514 */
[----:B------:R-:W4:Y:S01]  /*22770*/  LDL.LU R13, [R1+0xa0c] ;  /* 0x000a0c00010d7983 */ /* 0x000f220000300800 */
[CC--:B------:R-:W-:Y:S01]  /*22780*/  LEA R4, P5, R8.reuse, R2.reuse, 0x1 ;  /* 0x0000000208047211 */ /* 0x0c0fe200078a08ff */
[----:B------:R-:W-:Y:S01]  /*22790*/  VIADD R0, R8, UR5 ;  /* 0x0000000508007c36 */ /* 0x000fe20008000000 */
[----:B--2---:R-:W-:Y:S01]  /*227a0*/  ISETP.LT.AND P6, PT, R14, UR7, !P1 ;  /* 0x000000070e007c0c */ /* 0x004fe2000cfc1270 */
[----:B------:R-:W2:Y:S01]  /*227b0*/  LDL.LU R15, [R1+0xa14] ;  /* 0x000a1400010f7983 */ /* 0x000ea20000300800 */
[----:B------:R-:W4:Y:S01]  /*227c0*/  LDCU UR7, c[0x0][0x39c] ;  /* 0x00007380ff0777ac */ /* 0x000f220008000800 */
[----:B------:R-:W-:Y:S01]  /*227d0*/  LEA.HI.X.SX32 R5, R8, R3, 0x1, P5 ;  /* 0x0000000308057211 */ /* 0x000fe200028f0eff */
[C---:B------:R-:W-:Y:S01]  /*227e0*/  VIADD R8, R0.reuse, UR5 ;  /* 0x0000000500087c36 */ /* 0x040fe20008000000 */
[----:B0-----:R-:W-:Y:S01]  /*227f0*/  LEA R6, P5, R0, R2, 0x1 ;  /* 0x0000000200067211 */ /* 0x001fe200078a08ff */
[----:B------:R-:W0:Y:S01]  /*22800*/  LDCU UR9, c[0x0][0x39c] ;  /* 0x00007380ff0977ac */ /* 0x000e220008000800 */
[----:B------:R-:W-:-:S02]  /*22810*/  PRMT R9, R70, 0x7632, R9 ;  /* 0x0000763246097816 */ /* 0x000fc40000000009 */
[----:B------:R-:W-:Y:S02]  /*22820*/  F2FP.BF16.F32.PACK_AB R72, R73, R72 ;  /* 0x000000484948723e */ /* 0x000fe400000010ff */
[----:B------:R-:W-:Y:S01]  /*22830*/  LEA.HI.X.SX32 R7, R0, R3, 0x1, P5 ;  /* 0x0000000300077211 */ /* 0x000fe200028f0eff */
[----:B------:R1:W-:Y:S01]  /*22840*/  @P3 STG.E.U16 desc[UR20][R4.64], R9 ;  /* 0x0000000904003986 */ /* 0x0003e2000c101514 */
[----:B------:R-:W-:-:S03]  /*22850*/  VIADD R0, R8, UR5 ;  /* 0x0000000508007c36 */ /* 0x000fc60008000000 */
[----:B------:R0:W-:Y:S01]  /*22860*/  @P0 STG.E.U16 desc[UR20][R6.64], R72 ;  /* 0x0000004806000986 */ /* 0x0001e2000c101514 */
[----:B---3--:R-:W-:Y:S01]  /*22870*/  ISETP.LT.AND P3, PT, R12, UR4, !P1 ;  /* 0x000000040c007c0c */ /* 0x008fe2000cf61270 */
[----:B------:R-:W2:Y:S01]  /*22880*/  LDCU UR4, c[0x0][0x39c] ;  /* 0x00007380ff0477ac */ /* 0x000ea20008000800 */
[-C--:B-1----:R-:W-:Y:S01]  /*22890*/  LEA R4, P5, R8, R2.reuse, 0x1 ;  /* 0x0000000208047211 */ /* 0x082fe200078a08ff */
[----:B------:R-:W3:Y:S01]  /*228a0*/  LDL.LU R12, [R1+0xa18] ;  /* 0x000a1800010c7983 */ /* 0x000ee20000300800 */
[----:B0-----:R-:W-:Y:S02]  /*228b0*/  PRMT R7, R72, 0x7632, R7 ;  /* 0x0000763248077816 */ /* 0x001fe40000000007 */
[----:B------:R-:W-:Y:S02]  /*228c0*/  LEA.HI.X.SX32 R5, R8, R3, 0x1, P5 ;  /* 0x0000000308057211 */ /* 0x000fe400028f0eff */
[----:B------:R-:W-:-:S03]  /*228d0*/  LEA R6, P5, R0, R2, 0x1 ;  /* 0x0000000200067211 */ /* 0x000fc600078a08ff */
[----:B------:R0:W-:Y:S02]  /*228e0*/  @P6 STG.E.U16 desc[UR20][R4.64], R7 ;  /* 0x0000000704006986 */ /* 0x0001e4000c101514 */
[C---:B0-----:R-:W-:Y:S02]  /*228f0*/  LEA.HI.X.SX32 R7, R0.reuse, R3, 0x1, P5 ;  /* 0x0000000300077211 */ /* 0x041fe400028f0eff */
[----:B-----5:R-:W-:Y:S01]  /*22900*/  ISETP.LT.AND P0, PT, R11, UR6, !P1 ;  /* 0x000000060b007c0c */ /* 0x020fe2000cf01270 */
[----:B------:R-:W-:Y:S01]  /*22910*/  VIADD R8, R0, UR5 ;  /* 0x0000000500087c36 */ /* 0x000fe20008000000 */
[----:B------:R-:W5:Y:S01]  /*22920*/  LDL.LU R11, [R1+0xa10] ;  /* 0x000a1000010b7983 */ /* 0x000f620000300800 */
[----:B------:R-:W3:Y:S03]  /*22930*/  LDCU UR6, c[0x0][0x39c] ;  /* 0x00007380ff0677ac */ /* 0x000ee60008000800 */
[----:B------:R-:W5:Y:S01]  /*22940*/  LDL.LU R14, [R1+0xa04] ;  /* 0x000a0400010e7983 */ /* 0x000f620000300800 */
        /* <DEDUP_REMOVED lines=9> */
[----:B--2---:R-:W-:Y:S01]  /*229e0*/  ISETP.LT.AND P4, PT, R15, UR4, !P1 ;  /* 0x000000040f007c0c */ /* 0x004fe2000cf81270 */
[----:B------:R-:W5:Y:S01]  /*229f0*/  LDCU UR4, c[0x0][0x39c] ;  /* 0x00007380ff0477ac */ /* 0x000f620008000800 */
[----:B------:R-:W-:Y:S01]  /*22a00*/  VIADD R0, R8, UR5 ;  /* 0x0000000508007c36 */ /* 0x000fe20008000000 */
[----:B------:R2:W-:Y:S01]  /*22a10*/  @P3 STG.E.U16 desc[UR20][R4.64], R9 ;  /* 0x0000000904003986 */ /* 0x0005e2000c101514 */
[----:B------:R-:W-:-:S03]  /*22a20*/  F2FP.BF16.F32.PACK_AB R76, R77, R76 ;  /* 0x0000004c4d4c723e */ /* 0x000fc600000010ff */
[-C--:B-1----:R-:W-:Y:S02]  /*22a30*/  LEA R6, P6, R0, R2.reuse, 0x1 ;  /* 0x0000000200067211 */ /* 0x082fe400078c08ff */
[----:B--2---:R-:W-:Y:S02]  /*22a40*/  LEA R4, P3, R8, R2, 0x1 ;  /* 0x0000000208047211 */ /* 0x004fe400078608ff */
[----:B------:R-:W-:Y:S02]  /*22a50*/  PRMT R10, R76, 0x7632, R10 ;  /* 0x000076324c0a7816 */ /* 0x000fe4000000000a */
[-C--:B------:R-:W-:Y:S02]  /*22a60*/  LEA.HI.X.SX32 R5, R8, R3.reuse, 0x1, P3 ;  /* 0x0000000308057211 */ /* 0x080fe400018f0eff */
[----:B---3--:R-:W-:Y:S01]  /*22a70*/  ISETP.LT.AND P3, PT, R12, UR6, !P1 ;  /* 0x000000060c007c0c */ /* 0x008fe2000cf61270 */
[----:B------:R-:W1:Y:S01]  /*22a80*/  LDCU UR6, c[0x0][0x39c] ;  /* 0x00007380ff0677ac */ /* 0x000e620008000800 */
[C---:B------:R-:W-:Y:S01]  /*22a90*/  LEA.HI.X.SX32 R7, R0.reuse, R3, 0x1, P6 ;  /* 0x0000000300077211 */ /* 0x040fe200030f0eff */
[----:B------:R-:W2:Y:S01]  /*22aa0*/  LDL.LU R12, [R1+0x7cc] ;  /* 0x0007cc00010c7983 */ /* 0x000ea20000300800 */
[----:B------:R-:W-:-:S03]  /*22ab0*/  VIADD R0, R0, UR5 ;  /* 0x0000000500007c36 */ /* 0x000fc60008000000 */
[----:B------:R-:W-:Y:S04]  /*22ac0*/  @P0 STG.E.U16 desc[UR20][R4.64], R76 ;  /* 0x0000004c04000986 */ /* 0x000fe8000c101514 */
[----:B------:R3:W-:Y:S01]  /*22ad0*/  @P5 STG.E.U16 desc[UR20][R6.64], R10 ;  /* 0x0000000a06005986 */ /* 0x0007e2000c101514 */
[----:B------:R-:W-:-:S04]  /*22ae0*/  LEA R8, P5, R0, R2, 0x1 ;  /* 0x0000000200087211 */ /* 0x000fc800078a08ff */
[C---:B------:R-:W-:Y:S02]  /*22af0*/  LEA.HI.X.SX32 R9, R0.reuse, R3, 0x1, P5 ;  /* 0x0000000300097211 */ /* 0x040fe400028f0eff */
[----:B-----5:R-:W-:Y:S01]  /*22b00*/  ISETP.LT.AND P0, PT, R11, UR4, !P1 ;  /* 0x000000040b007c0c */ /* 0x020fe2000cf01270 */
[----:B------:R-:W2:Y:S01]  /*22b10*/  LDCU UR4, c[0x0][0x39c] ;  /* 0x00007380ff0477ac */ /* 0x000ea20008000800 */
[----:B------:R-:W1:Y:S04]  /*22b20*/  LDL.LU R11, [R1+0x9f4] ;  /* 0x0009f400010b7983 */ /* 0x000e680000300800 */
[----:B------:R-:W5:Y:S01]  /*22b30*/  LDL.LU R16, [R1+0x9ec] ;  /* 0x0009ec0001107983 */ /* 0x000f620000300800 */
[----:B----4-:R-:W-:Y:S01]  /*22b40*/  ISETP.LT.AND P5, PT, R13, UR9, !P1 ;  /* 0x000000090d007c0c */ /* 0x010fe2000cfa1270 */
[----:B------:R-:W-:-:S02]  /*22b50*/  VIADD R0, R0, UR5 ;  /* 0x0000000500007c36 */ /* 0x000fc40008000000 */
[----:B------:R-:W4:Y:S01]  /*22b60*/  LDL.LU R13, [R1+0x9dc] ;  /* 0x0009dc00010d7983 */ /* 0x000f220000300800 */
[----:B------:R-:W-:Y:S01]  /*22b70*/  F2FP.BF16.F32.PACK_AB R78, R79, R78 ;  /* 0x0000004e4f4e723e */ /* 0x000fe200000010ff */
[----:B------:R-:W4:Y:S01]  /*22b80*/  LDCU UR9, c[0x0][0x39c] ;  /* 0x00007380ff0977ac */ /* 0x000f220008000800 */
[C---:B---3--:R-:W-:Y:S01]  /*22b90*/  VIADD R7, R0.reuse, UR5 ;  /* 0x0000000500077c36 */ /* 0x048fe20008000000 */
[----:B------:R-:W-:Y:S01]  /*22ba0*/  F2FP.BF16.F32.PACK_AB R80, R81, R80 ;  /* 0x000000505150723e */ /* 0x000fe200000010ff */
[----:B------:R-:W3:Y:S04]  /*22bb0*/  LDL.LU R15, [R1+0x9d4] ;  /* 0x0009d400010f7983 */ /* 0x000ee80000300800 */
[----:B------:R0:W-:Y:S01]  /*22bc0*/  @P4 STG.E.U16 desc[UR20][R8.64], R78 ;  /* 0x0000004e08004986 */ /* 0x0001e2000c101514 */
[----:B------:R-:W-:-:S04]  /*22bd0*/  LEA R4, P4, R0, R2, 0x1 ;  /* 0x0000000200047211 */ /* 0x000fc800078808ff */
[-C--:B------:R-:W-:Y:S01]  /*22be0*/  LEA.HI.X.SX32 R5, R0, R3.reuse, 0x1, P4 ;  /* 0x0000000300057211 */ /* 0x080fe200020f0eff */
[C---:B------:R-:W-:Y:S01]  /*22bf0*/  VIADD R0, R7.reuse, UR5 ;  /* 0x0000000507007c36 */ /* 0x040fe20008000000 */
[C---:B------:R-:W-:Y:S02]  /*22c00*/  LEA R6, P4, R7.reuse, R2, 0x1 ;  /* 0x0000000207067211 */ /* 0x040fe400078808ff */
[----:B0-----:R-:W-:Y:S02]  /*22c10*/  PRMT R9, R78, 0x7632, R9 ;  /* 0x000076324e097816 */ /* 0x001fe40000000009 */
[----:B------:R-:W-:-:S03]  /*22c20*/  LEA.HI.X.SX32 R7, R7, R3, 0x1, P4 ;  /* 0x0000000307077211 */ /* 0x000fc600020f0eff */
[----:B------:R0:W-:Y:S01]  /*22c30*/  @P3 STG.E.U16 desc[UR20][R4.64], R9 ;  /* 0x0000000904003986 */ /* 0x0001e2000c101514 */
[-C--:B------:R-:W-:Y:S02]  /*22c40*/  LEA R8, P4, R0, R2.reuse, 0x1 ;  /* 0x0000000200087211 */ /* 0x080fe400078808ff */
[----:B--2---:R-:W-:Y:S01]  /*22c50*/  ISETP.LT.AND P3, PT, R12, UR4, !P1 ;  /* 0x000000040c007c0c */ /* 0x004fe2000cf61270 */
[----:B------:R-:W-:Y:S01]  /*22c60*/  VIADD R12, R0, UR5 ;  /* 0x00000005000c7c36 */ /* 0x000fe20008000000 */
[----:B------:R-:W-:Y:S01]  /*22c70*/  @P0 STG.E.U16 desc[UR20][R6.64], R80 ;  /* 0x0000005006000986 */ /* 0x000fe2000c101514 */
[----:B------:R-:W-:Y:S01]  /*22c80*/  ISETP.LT.AND P6, PT, R14, UR7, !P1 ;  /* 0x000000070e007c0c */ /* 0x000fe2000cfc1270 */
[----:B------:R-:W5:Y:S02]  /*22c90*/  LDCU UR7, c[0x0][0x39c] ;  /* 0x00007380ff0777ac */ /* 0x000f640008000800 */
[----:B------:R-:W2:Y:S01]  /*22ca0*/  LDL.LU R14, [R1+0x9d0] ;  /* 0x0009d000010e7983 */ /* 0x000ea20000300800 */
[----:B0-----:R-:W-:Y:S01]  /*22cb0*/  LEA.HI.X.SX32 R9, R0, R3, 0x1, P4 ;  /* 0x0000000300097211 */ /* 0x001fe200020f0eff */
[----:B------:R-:W3:Y:S01]  /*22cc0*/  LDCU UR4, c[0x0][0x39c] ;  /* 0x00007380ff0477ac */ /* 0x000ee20008000800 */
[----:B------:R-:W-:-:S02]  /*22cd0*/  LEA R10, P4, R12, R2, 0x1 ;  /* 0x000000020c0a7211 */ /* 0x000fc400078808ff */
[----:B-1----:R-:W-:Y:S01]  /*22ce0*/  ISETP.LT.AND P0, PT, R11, UR6, !P1 ;  /* 0x000000060b007c0c */ /* 0x002fe2000cf01270 */
[----:B------:R-:W2:Y:S01]  /*22cf0*/  LDCU UR6, c[0x0][0x39c] ;  /* 0x00007380ff0677ac */ /* 0x000ea20008000800 */
[----:B------:R-:W-:Y:S02]  /*22d00*/  LEA.HI.X.SX32 R11, R12, R3, 0x1, P4 ;  /* 0x000000030c0b7211 */ /* 0x000fe400020f0eff */
[----:B----4-:R-:W-:Y:S02]  /*22d10*/  ISETP.LT.AND P4, PT, R13, UR9, !P1 ;  /* 0x000000090d007c0c */ /* 0x010fe4000cf81270 */
[----:B------:R-:W-:Y:S01]  /*22d20*/  PRMT R5, R80, 0x7632, R5 ;  /* 0x0000763250057816 */ /* 0x000fe20000000005 */
[----:B------:R-:W4:Y:S01]  /*22d30*/  LDL.LU R13, [R1+0x9c8] ;  /* 0x0009c800010d7983 */ /* 0x000f220000300800 */
[----:B------:R-:W-:Y:S01]  /*22d40*/  F2FP.BF16.F32.PACK_AB R82, R83, R82 ;  /* 0x000000525352723e */ /* 0x000fe200000010ff */
[----:B------:R-:W-:Y:S01]  /*22d50*/  VIADD R12, R12, UR5 ;  /* 0x000000050c0c7c36 */ /* 0x000fe20008000000 */
[----:B------:R-:W-:Y:S01]  /*22d60*/  F2FP.BF16.F32.PACK_AB R84, R85, R84 ;  /* 0x000000545554723e */ /* 0x000fe200000010ff */
[----:B------:R0:W-:Y:S01]  /*22d70*/  @P6 STG.E.U16 desc[UR20][R8.64], R5 ;  /* 0x0000000508006986 */ /* 0x0001e2000c101514 */
[----:B-----5:R-:W-:Y:S01]  /*22d80*/  ISETP.LT.AND P6, PT, R16, UR7, !P1 ;  /* 0x0000000710007c0c */ /* 0x020fe2000cfc1270 */
[C---:B------:R-:W-:Y:S01]  /*22d90*/  VIADD R0, R12.reuse, UR5 ;  /* 0x000000050c007c36 */ /* 0x040fe20008000000 */
[----:B------:R-:W4:Y:S01]  /*22da0*/  LDCU UR7, c[0x0][0x39c] ;  /* 0x00007380ff0777ac */ /* 0x000f220008000800 */
[----:B------:R1:W-:Y:S01]  /*22db0*/  @P5 STG.E.U16 desc[UR20][R10.64], R82 ;  /* 0x000000520a005986 */ /* 0x0003e2000c101514 */
[----:B------:R-:W-:-:S02]  /*22dc0*/  LEA R4, P5, R12, R2, 0x1 ;  /* 0x000000020c047211 */ /* 0x000fc400078a08ff */
[----:B------:R-:W-:Y:S01]  /*22dd0*/  F2FP.BF16.F32.PACK_AB R86, R87, R86 ;  /* 0x000000565756723e */ /* 0x000fe200000010ff */
[----:B------:R-:W5:Y:S01]  /*22de0*/  LDL.LU R17, [R1+0x9bc] ;  /* 0x0009bc0001117983 */ /* 0x000f620000300800 */
[----:B------:R-:W2:Y:S01]  /*22df0*/  LDCU UR9, c[0x0][0x39c] ;  /* 0x00007380ff0977ac */ /* 0x000ea20008000800 */
[-C--:B0-----:R-:W-:Y:S01]  /*22e00*/  LEA.HI.X.SX32 R5, R12, R3.reuse, 0x1, P5 ;  /* 0x000000030c057211 */ /* 0x081fe200028f0eff */
[C---:B------:R-:W-:Y:S01]  /*22e10*/  VIADD R9, R0.reuse, UR5 ;  /* 0x0000000500097c36 */ /* 0x040fe20008000000 */
[CC--:B------:R-:W-:Y:S01]  /*22e20*/  LEA R6, P5, R0.reuse, R2.reuse, 0x1 ;  /* 0x0000000200067211 */ /* 0x0c0fe200078a08ff */
[----:B------:R-:W5:Y:S03]  /*22e30*/  LDL.LU R16, [R1+0x7c8] ;  /* 0x0007c80001107983 */ /* 0x000f660000300800 */
[----:B------:R-:W-:Y:S01]  /*22e40*/  LEA.HI.X.SX32 R7, R0, R3, 0x1, P5 ;  /* 0x0000000300077211 */ /* 0x000fe200028f0eff */
[C---:B------:R-:W-:Y:S01]  /*22e50*/  VIADD R0, R9.reuse, UR5 ;  /* 0x0000000509007c36 */ /* 0x040fe20008000000 */
[----:B------:R-:W-:-:S02]  /*22e60*/  LEA R8, P5, R9, R2, 0x1 ;  /* 0x0000000209087211 */ /* 0x000fc400078a08ff */
[----:B-1----:R-:W-:Y:S02]  /*22e70*/  PRMT R11, R82, 0x7632, R11 ;  /* 0x00007632520b7816 */ /* 0x002fe4000000000b */
[-C--:B------:R-:W-:Y:S02]  /*22e80*/  LEA.HI.X.SX32 R9, R9, R3.reuse, 0x1, P5 ;  /* 0x0000000309097211 */ /* 0x080fe400028f0eff */
[C---:B------:R-:W-:Y:S01]  /*22e90*/  LEA R10, P5, R0.reuse, R2, 0x1 ;  /* 0x00000002000a7211 */ /* 0x040fe200078a08ff */
[----:B------:R0:W-:Y:S01]  /*22ea0*/  @P3 STG.E.U16 desc[UR20][R4.64], R11 ;  /* 0x0000000b04003986 */ /* 0x0001e2000c101514 */
[----:B---3--:R-:W-:Y:S01]  /*22eb0*/  ISETP.LT.AND P3, PT, R15, UR4, !P1 ;  /* 0x000000040f007c0c */ /* 0x008fe2000cf61270 */
[----:B------:R-:W-:Y:S01]  /*22ec0*/  VIADD R12, R0, UR5 ;  /* 0x00000005000c7c36 */ /* 0x000fe20008000000 */
[----:B------:R-:W-:Y:S01]  /*22ed0*/  F2FP.BF16.F32.PACK_AB R88, R89, R88 ;  /* 0x000000585958723e */ /* 0x000fe200000010ff */
[----:B------:R1:W-:Y:S01]  /*22ee0*/  @P0 STG.E.U16 desc[UR20][R6.64], R84 ;  /* 0x0000005406000986 */ /* 0x0003e2000c101514 */
[----:B--2---:R-:W-:Y:S01]  /*22ef0*/  ISETP.LT.AND P0, PT, R14, UR6, !P1 ;  /* 0x000000060e007c0c */ /* 0x004fe2000cf01270 */
[----:B------:R-:W5:Y:S02]  /*22f00*/  LDCU UR6, c[0x0][0x39c] ;  /* 0x00007380ff0677ac */ /* 0x000f640008000800 */
[----:B------:R-:W2:Y:S01]  /*22f10*/  LDL.LU R15, [R1+0x9ac] ;  /* 0x0009ac00010f7983 */ /* 0x000ea20000300800 */
[----:B------:R-:W3:Y:S01]  /*22f20*/  LDCU UR4, c[0x0][0x39c] ;  /* 0x00007380ff0477ac */ /* 0x000ee20008000800 */
[----:B0-----:R-:W-:-:S02]  /*22f30*/  LEA.HI.X.SX32 R11, R0, R3, 0x1, P5 ;  /* 0x00000003000b7211 */ /* 0x001fc400028f0eff */
[----:B------:R-:W2:Y:S01]  /*22f40*/  LDL.LU R14, [R1+0x9a4] ;  /* 0x0009a400010e7983 */ /* 0x000ea20000300800 */
[----:B----4-:R-:W-:Y:S01]  /*22f50*/  ISETP.LT.AND P5, PT, R13, UR7, !P1 ;  /* 0x000000070d007c0c */ /* 0x010fe2000cfa1270 */
[----:B------:R-:W0:Y:S02]  /*22f60*/  LDCU UR7, c[0x0][0x39c] ;  /* 0x00007380ff0777ac */ /* 0x000e240008000800 */
[----:B------:R-:W4:Y:S01]  /*22f70*/  LDL.LU R13, [R1+0x9a0] ;  /* 0x0009a000010d7983 */ /* 0x000f220000300800 */
[----:B------:R-:W-:-:S05]  /*22f80*/  PRMT R5, R84, 0x7632, R5 ;  /* 0x0000763254057816 */ /* 0x000fca0000000005 */
[----:B------:R0:W-:Y:S01]  /*22f90*/  @P6 STG.E.U16 desc[UR20][R8.64], R5 ;  /* 0x0000000508006986 */ /* 0x0001e2000c101514 */
[----:B------:R-:W-:Y:S02]  /*22fa0*/  LEA R4, P6, R12, R2, 0x1 ;  /* 0x000000020c047211 */ /* 0x000fe400078c08ff */
[----:B-1----:R-:W-:Y:S01]  /*22fb0*/  PRMT R7, R86, 0x7632, R7 ;  /* 0x0000763256077816 */ /* 0x002fe20000000007 */
[----:B------:R1:W-:Y:S01]  /*22fc0*/  @P4 STG.E.U16 desc[UR20][R10.64], R86 ;  /* 0x000000560a004986 */ /* 0x0003e2000c101514 */
[C---:B0-----:R-:W-:Y:S01]  /*22fd0*/  LEA.HI.X.SX32 R5, R12.reuse, R3, 0x1, P6 ;  /* 0x000000030c057211 */ /* 0x041fe200030f0eff */
[----:B------:R-:W-:Y:S02]  /*22fe0*/  VIADD R12, R12, UR5 ;  /* 0x000000050c0c7c36 */ /* 0x000fe40008000000 */
[----:B-1----:R-:W2:Y:S02]  /*22ff0*/  LDL.LU R11, [R1+0x994] ;  /* 0x00099400010b7983 */ /* 0x002ea40000300800 */
[----:B------:R-:W-:-:S02]  /*23000*/  VIADD R0, R12, UR5 ;  /* 0x000000050c007c36 */ /* 0x000fc40008000000 */
[----:B------:R0:W-:Y:S01]  /*23010*/  @P3 STG.E.U16 desc[UR20][R4.64], R7 ;  /* 0x0000000704003986 */ /* 0x0001e2000c101514 */
[-C--:B------:R-:W-:Y:S02]  /*23020*/  LEA R6, P3, R12, R2.reuse, 0x1 ;  /* 0x000000020c067211 */ /* 0x080fe400078608ff */
[C---:B------:R-:W-:Y:S01]  /*23030*/  LEA R8, P6, R0.reuse, R2, 0x1 ;  /* 0x0000000200087211 */ /* 0x040fe200078c08ff */
[----:B------:R-:W2:Y:S03]  /*23040*/  LDL.LU R10, [R1+0x988] ;  /* 0x00098800010a7983 */ /* 0x000ea60000300800 */
[CC--:B------:R-:W-:Y:S01]  /*23050*/  LEA.HI.X.SX32 R9, R0.reuse, R3.reuse, 0x1, P6 ;  /* 0x0000000300097211 */ /* 0x0c0fe200030f0eff */
[----:B------:R-:W-:Y:S01]  /*23060*/  VIADD R0, R0, UR5 ;  /* 0x0000000500007c36 */ /* 0x000fe20008000000 */
[----:B0-----:R-:W-:Y:S02]  /*23070*/  LEA.HI.X.SX32 R7, R12, R3, 0x1, P3 ;  /* 0x000000030c077211 */ /* 0x001fe400018f0eff */
[----:B------:R-:W-:-:S03]  /*23080*/  PRMT R5, R88, 0x7632, R5 ;  /* 0x0000763258057816 */ /* 0x000fc60000000005 */
[----:B------:R-:W-:Y:S04]  /*23090*/  @P0 STG.E.U16 desc[UR20][R6.64], R88 ;  /* 0x0000005806000986 */ /* 0x000fe8000c101514 */
[----:B------:R0:W-:Y:S01]  /*230a0*/  @P5 STG.E.U16 desc[UR20][R8.64], R5 ;  /* 0x0000000508005986 */ /* 0x0001e2000c101514 */
[----:B------:R-:W-:Y:S02]  /*230b0*/  LEA R4, P5, R0, R2, 0x1 ;  /* 0x0000000200047211 */ /* 0x000fe400078a08ff */
[----:B-----5:R-:W-:Y:S01]  /*230c0*/  ISETP.LT.AND P3, PT, R16, UR6, !P1 ;  /* 0x0000000610007c0c */ /* 0x020fe2000cf61270 */
[----:B------:R-:W1:Y:S01]  /*230d0*/  LDCU UR6, c[0x0][0x39c] ;  /* 0x00007380ff0677ac */ /* 0x000e620008000800 */
[----:B------:R-:W5:Y:S01]  /*230e0*/  LDL.LU R16, [R1+0x980] ;  /* 0x0009800001107983 */ /* 0x000f620000300800 */
[----:B0-----:R-:W-:-:S02]  /*230f0*/  LEA.HI.X.SX32 R5, R0, R3, 0x1, P5 ;  /* 0x0000000300057211 */ /* 0x001fc400028f0eff */
[----:B----4-:R-:W-:Y:S02]  /*23100*/  ISETP.LT.AND P5, PT, R13, UR9, !P1 ;  /* 0x000000090d007c0c */ /* 0x010fe4000cfa1270 */
[----:B---3--:R-:W-:Y:S01]  /*23110*/  ISETP.LT.AND P4, PT, R17, UR4, !P1 ;  /* 0x0000000411007c0c */ /* 0x008fe2000cf81270 */
[----:B------:R-:W3:Y:S01]  /*23120*/  LDL.LU R13, [R1+0x974] ;  /* 0x00097400010d7983 */ /* 0x000ee20000300800 */
[----:B------:R-:W2:Y:S01]  /*23130*/  LDCU UR4, c[0x0][0x39c] ;  /* 0x00007380ff0477ac */ /* 0x000ea20008000800 */
[----:B------:R-:W-:Y:S01]  /*23140*/  F2FP.BF16.F32.PACK_AB R90, R91, R90 ;  /* 0x0000005a5b5a723e */ /* 0x000fe200000010ff */
[----:B------:R-:W-:Y:S01]  /*23150*/  VIADD R0, R0, UR5 ;  /* 0x0000000500007c36 */ /* 0x000fe20008000000 */
[----:B------:R-:W3:Y:S03]  /*23160*/  LDCU UR9, c[0x0][0x39c] ;  /* 0x00007380ff0977ac */ /* 0x000ee60008000800 */
[----:B------:R-:W-:-:S05]  /*23170*/  VIADD R9, R0, UR5 ;  /* 0x0000000500097c36 */ /* 0x000fca0008000000 */
[----:B------:R0:W-:Y:S01]  /*23180*/  @P4 STG.E.U16 desc[UR20][R4.64], R90 ;  /* 0x0000005a04004986 */ /* 0x0001e2000c101514 */
[CC--:B------:R-:W-:Y:S02]  /*23190*/  LEA R6, P4, R0.reuse, R2.reuse, 0x1 ;  /* 0x0000000200067211 */ /* 0x0c0fe400078808ff */
[----:B--2---:R-:W-:Y:S01]  /*231a0*/  ISETP.LT.AND P0, PT, R15, UR4, !P1 ;  /* 0x000000040f007c0c */ /* 0x004fe2000cf01270 */
[----:B------:R-:W2:Y:S01]  /*231b0*/  LDCU UR4, c[0x0][0x39c] ;  /* 0x00007380ff0477ac */ /* 0x000ea20008000800 */
[----:B------:R-:W-:Y:S01]  /*231c0*/  LEA.HI.X.SX32 R7, R0, R3, 0x1, P4 ;  /* 0x0000000300077211 */ /* 0x000fe200020f0eff */
[C---:B------:R-:W-:Y:S01]  /*231d0*/  VIADD R0, R9.reuse, UR5 ;  /* 0x0000000509007c36 */ /* 0x040fe20008000000 */
[----:B------:R-:W-:Y:S02]  /*231e0*/  LEA R8, P4, R9, R2, 0x1 ;  /* 0x0000000209087211 */ /* 0x000fe400078808ff */
[----:B0-----:R-:W-:Y:S02]  /*231f0*/  PRMT R5, R90, 0x7632, R5 ;  /* 0x000076325a057816 */ /* 0x001fe40000000005 */
[----:B------:R-:W-:-:S02]  /*23200*/  F2FP.BF16.F32.PACK_AB R92, R93, R92 ;  /* 0x0000005c5d5c723e */ /* 0x000fc400000010ff */
[----:B------:R-:W-:Y:S01]  /*23210*/  LEA.HI.X.SX32 R9, R9, R3, 0x1, P4 ;  /* 0x0000000309097211 */ /* 0x000fe200020f0eff */
[C---:B------:R-:W-:Y:S01]  /*23220*/  VIADD R12, R0.reuse, UR5 ;  /* 0x00000005000c7c36 */ /* 0x040fe20008000000 */
[----:B------:R-:W-:Y:S01]  /*23230*/  LEA R4, P4, R0, R2, 0x1 ;  /* 0x0000000200047211 */ /* 0x000fe200078808ff */
[----:B------:R0:W-:Y:S04]  /*23240*/  @P3 STG.E.U16 desc[UR20][R6.64], R5 ;  /* 0x0000000506003986 */ /* 0x0001e8000c101514 */
[----:B------:R4:W-:Y:S01]  /*23250*/  @P0 STG.E.U16 desc[UR20][R8.64], R92 ;  /* 0x0000005c08000986 */ /* 0x0009e2000c101514 */
[----:B-1----:R-:W-:Y:S01]  /*23260*/  ISETP.LT.AND P0, PT, R10, UR6, !P1 ;  /* 0x000000060a007c0c */ /* 0x002fe2000cf01270 */
[----:B------:R-:W1:Y:S01]  /*23270*/  LDCU UR6, c[0x0][0x39c] ;  /* 0x00007380ff0677ac */ /* 0x000e620008000800 */
[----:B------:R-:W-:-:S02]  /*23280*/  ISETP.LT.AND P6, PT, R14, UR7, !P1 ;  /* 0x000000070e007c0c */ /* 0x000fc4000cfc1270 */
[-C--:B0-----:R-:W-:Y:S01]  /*23290*/  LEA.HI.X.SX32 R5, R0, R3.reuse, 0x1, P4 ;  /* 0x0000000300057211 */ /* 0x081fe200020f0eff */
[----:B------:R-:W4:Y:S01]  /*232a0*/  LDL.LU R14, [R1+0x7c4] ;  /* 0x0007c400010e7983 */ /* 0x000f220000300800 */
[C---:B------:R-:W-:Y:S01]  /*232b0*/  LEA R10, P4, R12.reuse, R2, 0x1 ;  /* 0x000000020c0a7211 */ /* 0x040fe200078808ff */
[----:B------:R-:W5:Y:S01]  /*232c0*/  LDCU UR7, c[0x0][0x39c] ;  /* 0x00007380ff0777ac */ /* 0x000f620008000800 */
[----:B--2---:R-:W-:Y:S01]  /*232d0*/  ISETP.LT.AND P3, PT, R11, UR4, !P1 ;  /* 0x000000040b007c0c */ /* 0x004fe2000cf61270 */
[----:B------:R-:W1:Y:S01]  /*232e0*/  LDL.LU R15, [R1+0x970] ;  /* 0x00097000010f7983 */ /* 0x000e620000300800 */
[----:B------:R-:W-:Y:S01]  /*232f0*/  LEA.HI.X.SX32 R11, R12, R3, 0x1, P4 ;  /* 0x000000030c0b7211 */ /* 0x000fe200020f0eff */
[----:B------:R-:W0:Y:S01]  /*23300*/  LDCU UR4, c[0x0][0x39c] ;  /* 0x00007380ff0477ac */ /* 0x000e220008000800 */
[----:B---3--:R-:W-:Y:S02]  /*23310*/  ISETP.LT.AND P4, PT, R13, UR9, !P1 ;  /* 0x000000090d007c0c */ /* 0x008fe4000cf81270 */
[----:B------:R-:W-:Y:S01]  /*23320*/  PRMT R7, R92, 0x7632, R7 ;  /* 0x000076325c077816 */ /* 0x000fe20000000007 */
[----:B------:R-:W2:Y:S01]  /*23330*/  LDL.LU R13, [R1+0x964] ;  /* 0x00096400010d7983 */ /* 0x000ea20000300800 */
[----:B------:R-:W-:Y:S01]  /*23340*/  F2FP.BF16.F32.PACK_AB R94, R95, R94 ;  /* 0x0000005e5f5e723e */ /* 0x000fe200000010ff */
[----:B------:R-:W-:Y:S01]  /*23350*/  VIADD R12, R12, UR5 ;  /* 0x000000050c0c7c36 */ /* 0x000fe20008000000 */
[----:B------:R-:W-:Y:S01]  /*23360*/  F2FP.BF16.F32.PACK_AB R96, R97, R96 ;  /* 0x000000606160723e */ /* 0x000fe200000010ff */
[----:B------:R3:W-:Y:S01]  /*23370*/  @P6 STG.E.U16 desc[UR20][R4.64], R7 ;  /* 0x0000000704006986 */ /* 0x0007e2000c101514 */
[----:B-----5:R-:W-:Y:S01]  /*23380*/  ISETP.LT.AND P6, PT, R16, UR7, !P1 ;  /* 0x0000000710007c0c */ /* 0x020fe2000cfc1270 */
[C---:B------:R-:W-:Y:S01]  /*23390*/  VIADD R0, R12.reuse, UR5 ;  /* 0x000000050c007c36 */ /* 0x040fe20008000000 */
[----:B------:R-:W2:Y:S01]  /*233a0*/  LDCU UR7, c[0x0][0x39c] ;  /* 0x00007380ff0777ac */ /* 0x000ea20008000800 */
[----:B------:R5:W-:Y:S01]  /*233b0*/  @P5 STG.E.U16 desc[UR20][R10.64], R94 ;  /* 0x0000005e0a005986 */ /* 0x000be2000c101514 */
[----:B------:R-:W-:-:S02]  /*233c0*/  LEA R6, P5, R12, R2, 0x1 ;  /* 0x000000020c067211 */ /* 0x000fc400078a08ff */
[----:B------:R-:W-:Y:S01]  /*233d0*/  F2FP.BF16.F32.PACK_AB R98, R99, R98 ;  /* 0x000000626362723e */ /* 0x000fe200000010ff */
[----:B------:R-:W2:Y:S01]  /*233e0*/  LDL.LU R17, [R1+0x95c] ;  /* 0x00095c0001117983 */ /* 0x000ea20000300800 */
[----:B----4-:R-:W-:Y:S01]  /*233f0*/  VIADD R9, R0, UR5 ;  /* 0x0000000500097c36 */ /* 0x010fe20008000000 */
[----:B------:R-:W4:Y:S01]  /*23400*/  LDCU UR9, c[0x0][0x39c] ;  /* 0x00007380ff0977ac */ /* 0x000f220008000800 */
[-C--:B---3--:R-:W-:Y:S02]  /*23410*/  LEA.HI.X.SX32 R7, R12, R3.reuse, 0x1, P5 ;  /* 0x000000030c077211 */ /* 0x088fe400028f0eff */
[-C--:B------:R-:W-:Y:S02]  /*23420*/  LEA R4, P5, R0, R2.reuse, 0x1 ;  /* 0x0000000200047211 */ /* 0x080fe400078a08ff */
[----:B-----5:R-:W-:Y:S02]  /*23430*/  PRMT R11, R94, 0x7632, R11 ;  /* 0x000076325e0b7816 */ /* 0x020fe4000000000b */
[-C--:B------:R-:W-:Y:S01]  /*23440*/  LEA.HI.X.SX32 R5, R0, R3.reuse, 0x1, P5 ;  /* 0x0000000300057211 */ /* 0x080fe200028f0eff */
[C---:B------:R-:W-:Y:S01]  /*23450*/  VIADD R0, R9.reuse, UR5 ;  /* 0x0000000509007c36 */ /* 0x040fe20008000000 */
[C---:B------:R-:W-:Y:S01]  /*23460*/  LEA R8, P5, R9.reuse, R2, 0x1 ;  /* 0x0000000209087211 */ /* 0x040fe200078a08ff */
[----:B------:R3:W-:Y:S03]  /*23470*/  @P3 STG.E.U16 desc[UR20][R6.64], R11 ;  /* 0x0000000b06003986 */ /* 0x0007e6000c101514 */
[----:B------:R-:W-:-:S02]  /*23480*/  LEA.HI.X.SX32 R9, R9, R3, 0x1, P5 ;  /* 0x0000000309097211 */ /* 0x000fc400028f0eff */
[C---:B------:R-:W-:Y:S01]  /*23490*/  LEA R10, P5, R0.reuse, R2, 0x1 ;  /* 0x00000002000a7211 */ /* 0x040fe200078a08ff */
[----:B------:R5:W-:Y:S03]  /*234a0*/  @P0 STG.E.U16 desc[UR20][R4.64], R96 ;  /* 0x0000006004000986 */ /* 0x000be6000c101514 */
[----:B---3--:R-:W-:Y:S02]  /*234b0*/  LEA.HI.X.SX32 R11, R0, R3, 0x1, P5 ;  /* 0x00000003000b7211 */ /* 0x008fe400028f0eff */
[----:B0-----:R-:W-:Y:S01]  /*234c0*/  ISETP.LT.AND P3, PT, R14, UR4, !P1 ;  /* 0x000000040e007c0c */ /* 0x001fe2000cf61270 */
[----:B------:R-:W0:Y:S01]  /*234d0*/  LDCU UR4, c[0x0][0x39c] ;  /* 0x00007380ff0477ac */ /* 0x000e220008000800 */
[----:B------:R-:W3:Y:S01]  /*234e0*/  LDL.LU R14, [R1+0x94c] ;  /* 0x00094c00010e7983 */ /* 0x000ee20000300800 */
[----:B-1----:R-:W-:Y:S01]  /*234f0*/  ISETP.LT.AND P0, PT, R15, UR6, !P1 ;  /* 0x000000060f007c0c */ /* 0x002fe2000cf01270 */
[----:B------:R-:W-:-:S02]  /*23500*/  VIADD R6, R0, UR5 ;  /* 0x0000000500067c36 */ /* 0x000fc40008000000 */
[----:B------:R-:W4:Y:S01]  /*23510*/  LDL.LU R16, [R1+0x944] ;  /* 0x0009440001107983 */ /* 0x000f220000300800 */
[----:B-----5:R-:W-:Y:S01]  /*23520*/  PRMT R5, R96, 0x7632, R5 ;  /* 0x0000763260057816 */ /* 0x020fe20000000005 */
[----:B------:R-:W3:Y:S02]  /*23530*/  LDCU UR6, c[0x0][0x39c] ;  /* 0x00007380ff0677ac */ /* 0x000ee40008000800 */
[----:B------:R-:W5:Y:S01]  /*23540*/  LDL.LU R15, [R1+0x940] ;  /* 0x00094000010f7983 */ /* 0x000f620000300800 */
[----:B--2---:R-:W-:-:S03]  /*23550*/  ISETP.LT.AND P5, PT, R13, UR7, !P1 ;  /* 0x000000070d007c0c */ /* 0x004fc6000cfa1270 */
[----:B------:R1:W-:Y:S04]  /*23560*/  @P6 STG.E.U16 desc[UR20][R8.64], R5 ;  /* 0x0000000508006986 */ /* 0x0003e8000c101514 */
[----:B------:R-:W2:Y:S01]  /*23570*/  LDL.LU R13, [R1+0x938] ;  /* 0x00093800010d7983 */ /* 0x000ea20000300800 */
[C---:B------:R-:W-:Y:S01]  /*23580*/  LEA R4, P6, R6.reuse, R2, 0x1 ;  /* 0x0000000206047211 */ /* 0x040fe200078c08ff */
[----:B------:R-:W-:Y:S01]  /*23590*/  VIADD R0, R6, UR5 ;  /* 0x0000000506007c36 */ /* 0x000fe20008000000 */
[----:B------:R-:W-:Y:S01]  /*235a0*/  PRMT R7, R98, 0x7632, R7 ;  /* 0x0000763262077816 */ /* 0x000fe20000000007 */
[----:B------:R-:W-:Y:S01]  /*235b0*/  @P4 STG.E.U16 desc[UR20][R10.64], R98 ;  /* 0x000000620a004986 */ /* 0x000fe2000c101514 */
[----:B------:R-:W-:Y:S01]  /*235c0*/  F2FP.BF16.F32.PACK_AB R100, R101, R100 ;  /* 0x000000646564723e */ /* 0x000fe200000010ff */
[----:B------:R-:W-:Y:S01]  /*235d0*/  VIADD R12, R0, UR5 ;  /* 0x00000005000c7c36 */ /* 0x000fe20008000000 */
[----:B------:R-:W-:Y:S01]  /*235e0*/  F2FP.BF16.F32.PACK_AB R102, R103, R102 ;  /* 0x000000666766723e */ /* 0x000fe200000010ff */
[----:B------:R-:W5:Y:S01]  /*235f0*/  LDCU UR7, c[0x0][0x39c] ;  /* 0x00007380ff0777ac */ /* 0x000f620008000800 */
[----:B-1----:R-:W-:-:S02]  /*23600*/  LEA.HI.X.SX32 R5, R6, R3, 0x1, P6 ;  /* 0x0000000306057211 */ /* 0x002fc400030f0eff */
[----:B0-----:R-:W-:Y:S01]  /*23610*/  ISETP.LT.AND P4, PT, R17, UR4, !P1 ;  /* 0x0000000411007c0c */ /* 0x001fe2000cf81270 */
[----:B------:R-:W4:Y:S02]  /*23620*/  LDCU UR4, c[0x0][0x39c] ;  /* 0x00007380ff0477ac */ /* 0x000f240008000800 */
[----:B------:R0:W-:Y:S01]  /*23630*/  @P3 STG.E.U16 desc[UR20][R4.64], R7 ;  /* 0x0000000704003986 */ /* 0x0001e2000c101514 */
[-C--:B------:R-:W-:Y:S02]  /*23640*/  LEA R6, P3, R0, R2.reuse, 0x1 ;  /* 0x0000000200067211 */ /* 0x080fe400078608ff */
[----:B------:R-:W-:-:S04]  /*23650*/  LEA R8, P6, R12, R2, 0x1 ;  /* 0x000000020c087211 */ /* 0x000fc800078c08ff */
[CC--:B------:R-:W-:Y:S01]  /*23660*/  LEA.HI.X.SX32 R9, R12.reuse, R3.reuse, 0x1, P6 ;  /* 0x000000030c097211 */ /* 0x0c0fe200030f0eff */
[----:B------:R-:W-:Y:S01]  /*23670*/  VIADD R12, R12, UR5 ;  /* 0x000000050c0c7c36 */ /* 0x000fe20008000000 */
[----:B0-----:R-:W-:Y:S02]  /*23680*/  LEA.HI.X.SX32 R7, R0, R3, 0x1, P3 ;  /* 0x0000000300077211 */ /* 0x001fe400018f0eff */
[----:B------:R-:W-:-:S03]  /*23690*/  PRMT R0, R100, 0x7632, R0 ;  /* 0x0000763264007816 */ /* 0x000fc60000000000 */
[----:B------:R0:W-:Y:S04]  /*236a0*/  @P0 STG.E.U16 desc[UR20][R6.64], R100 ;  /* 0x0000006406000986 */ /* 0x0001e8000c101514 */
[----:B------:R1:W-:Y:S01]  /*236b0*/  @P5 STG.E.U16 desc[UR20][R8.64], R0 ;  /* 0x0000000008005986 */ /* 0x0003e2000c101514 */
[----:B------:R-:W-:Y:S02]  /*236c0*/  LEA R4, P5, R12, R2, 0x1 ;  /* 0x000000020c047211 */ /* 0x000fe400078a08ff */
[----:B---3--:R-:W-:Y:S01]  /*236d0*/  ISETP.LT.AND P3, PT, R14, UR6, !P1 ;  /* 0x000000060e007c0c */ /* 0x008fe2000cf61270 */
[----:B------:R-:W3:Y:S01]  /*236e0*/  LDCU UR6, c[0x0][0x39c] ;  /* 0x00007380ff0677ac */ /* 0x000ee20008000800 */
[----:B------:R-:W3:Y:S01]  /*236f0*/  LDL.LU R14, [R1+0x7c0] ;  /* 0x0007c000010e7983 */ /* 0x000ee20000300800 */
[----:B------:R-:W-:-:S02]  /*23700*/  LEA.HI.X.SX32 R5, R12, R3, 0x1, P5 ;  /* 0x000000030c057211 */ /* 0x000fc400028f0eff */
[----:B----4-:R-:W-:Y:S01]  /*23710*/  ISETP.LT.AND P0, PT, R16, UR4, !P1 ;  /* 0x0000000410007c0c */ /* 0x010fe2000cf01270 */
[----:B------:R-:W4:Y:S01]  /*23720*/  LDL.LU R11, [R1+0x92c] ;  /* 0x00092c00010b7983 */ /* 0x000f220000300800 */
[----:B------:R-:W-:Y:S01]  /*23730*/  VIADD R12, R12, UR5 ;  /* 0x000000050c0c7c36 */ /* 0x000fe20008000000 */
[----:B------:R-:W3:Y:S02]  /*23740*/  LDCU UR4, c[0x0][0x39c] ;  /* 0x00007380ff0477ac */ /* 0x000ee40008000800 */
[----:B------:R-:W4:Y:S01]  /*23750*/  LDL.LU R16, [R1+0x91c] ;  /* 0x00091c0001107983 */ /* 0x000f220000300800 */
[----:B--2---:R-:W-:-:S03]  /*23760*/  ISETP.LT.AND P5, PT, R13, UR9, !P1 ;  /* 0x000000090d007c0c */ /* 0x004fc6000cfa1270 */
[----:B------:R2:W-:Y:S04]  /*23770*/  @P4 STG.E.U16 desc[UR20][R4.64], R102 ;  /* 0x0000006604004986 */ /* 0x0005e8000c101514 */
[----:B------:R-:W4:Y:S01]  /*23780*/  LDL.LU R13, [R1+0x914] ;  /* 0x00091400010d7983 */ /* 0x000f220000300800 */
[CC--:B0-----:R-:W-:Y:S01]  /*23790*/  LEA R6, P4, R12.reuse, R2.reuse, 0x1 ;  /* 0x000000020c067211 */ /* 0x0c1fe200078808ff */
[C---:B-1----:R-:W-:Y:S01]  /*237a0*/  VIADD R0, R12.reuse, UR5 ;  /* 0x000000050c007c36 */ /* 0x042fe20008000000 */
[----:B------:R-:W0:Y:S02]  /*237b0*/  LDCU UR9, c[0x0][0x39c] ;  /* 0x00007380ff0977ac */ /* 0x000e240008000800 */
[----:B------:R-:W-:Y:S01]  /*237c0*/  LEA.HI.X.SX32 R7, R12, R3, 0x1, P4 ;  /* 0x000000030c077211 */ /* 0x000fe200020f0eff */
[C---:B------:R-:W-:Y:S01]  /*237d0*/  VIADD R10, R0.reuse, UR5 ;  /* 0x00000005000a7c36 */ /* 0x040fe20008000000 */
[----:B------:R-:W-:-:S02]  /*237e0*/  LEA R8, P4, R0, R2, 0x1 ;  /* 0x0000000200087211 */ /* 0x000fc400078808ff */
[----:B--2---:R-:W-:Y:S02]  /*237f0*/  PRMT R5, R102, 0x7632, R5 ;  /* 0x0000763266057816 */ /* 0x004fe40000000005 */
[-C--:B------:R-:W-:Y:S01]  /*23800*/  LEA.HI.X.SX32 R9, R0, R3.reuse, 0x1, P4 ;  /* 0x0000000300097211 */ /* 0x080fe200020f0eff */
[C---:B------:R-:W-:Y:S01]  /*23810*/  VIADD R0, R10.reuse, UR5 ;  /* 0x000000050a007c36 */ /* 0x040fe20008000000 */
[C---:B------:R-:W-:Y:S01]  /*23820*/  LEA R4, P4, R10.reuse, R2, 0x1 ;  /* 0x000000020a047211 */ /* 0x040fe200078808ff */
[----:B------:R1:W-:Y:S01]  /*23830*/  @P3 STG.E.U16 desc[UR20][R6.64], R5 ;  /* 0x0000000506003986 */ /* 0x0003e2000c101514 */
[----:B------:R-:W-:Y:S02]  /*23840*/  F2FP.BF16.F32.PACK_AB R104, R105, R104 ;  /* 0x000000686968723e */ /* 0x000fe400000010ff */
[----:B-----5:R-:W-:Y:S01]  /*23850*/  ISETP.LT.AND P6, PT, R15, UR7, !P1 ;  /* 0x000000070f007c0c */ /* 0x020fe2000cfc1270 */
[----:B------:R-:W2:Y:S01]  /*23860*/  LDCU UR7, c[0x0][0x39c] ;  /* 0x00007380ff0777ac */ /* 0x000ea20008000800 */
[----:B------:R-:W5:Y:S04]  /*23870*/  LDL.LU R15, [R1+0x904] ;  /* 0x00090400010f7983 */ /* 0x000f680000300800 */
[----:B------:R0:W-:Y:S01]  /*23880*/  @P0 STG.E.U16 desc[UR20][R8.64], R104 ;  /* 0x0000006808000986 */ /* 0x0001e2000c101514 */
[----:B-1----:R-:W-:-:S02]  /*23890*/  LEA.HI.X.SX32 R5, R10, R3, 0x1, P4 ;  /* 0x000000030a057211 */ /* 0x002fc400020f0eff */
[----:B------:R-:W-:Y:S02]  /*238a0*/  LEA R10, P4, R0, R2, 0x1 ;  /* 0x00000002000a7211 */ /* 0x000fe400078808ff */
[----:B---3--:R-:W-:Y:S01]  /*238b0*/  ISETP.LT.AND P3, PT, R14, UR4, !P1 ;  /* 0x000000040e007c0c */ /* 0x008fe2000cf61270 */
[----:B------:R-:W5:Y:S01]  /*238c0*/  LDCU UR4, c[0x0][0x39c] ;  /* 0x00007380ff0477ac */ /* 0x000f620008000800 */
[----:B------:R-:W3:Y:S01]  /*238d0*/  LDL.LU R14, [R1+0x8f8] ;  /* 0x0008f800010e7983 */ /* 0x000ee20000300800 */
[----:B----4-:R-:W-:Y:S01]  /*238e0*/  ISETP.LT.AND P0, PT, R11, UR6, !P1 ;  /* 0x000000060b007c0c */ /* 0x010fe2000cf01270 */
[----:B------:R-:W3:Y:S01]  /*238f0*/  LDCU UR6, c[0x0][0x39c] ;  /* 0x00007380ff0677ac */ /* 0x000ee20008000800 */
[----:B------:R-:W-:Y:S02]  /*23900*/  LEA.HI.X.SX32 R11, R0, R3, 0x1, P4 ;  /* 0x00000003000b7211 */ /* 0x000fe400020f0eff */
[----:B0-----:R-:W-:Y:S02]  /*23910*/  ISETP.LT.AND P4, PT, R13, UR9, !P1 ;  /* 0x000000090d007c0c */ /* 0x001fe4000cf81270 */
[----:B------:R-:W-:Y:S01]  /*23920*/  PRMT R7, R104, 0x7632, R7 ;  /* 0x0000763268077816 */ /* 0x000fe20000000007 */
[----:B------:R-:W4:Y:S01]  /*23930*/  LDL.LU R13, [R1+0x8f0] ;  /* 0x0008f000010d7983 */ /* 0x000f220000300800 */
[----:B------:R-:W-:Y:S01]  /*23940*/  F2FP.BF16.F32.PACK_AB R106, R107, R106 ;  /* 0x0000006a6b6a723e */ /* 0x000fe200000010ff */
[----:B------:R-:W-:Y:S01]  /*23950*/  VIADD R0, R0, UR5 ;  /* 0x0000000500007c36 */ /* 0x000fe20008000000 */
[----:B------:R-:W-:Y:S01]  /*23960*/  F2FP.BF16.F32.PACK_AB R108, R109, R108 ;  /* 0x0000006c6d6c723e */ /* 0x000fe200000010ff */
[----:B------:R0:W-:Y:S01]  /*23970*/  @P6 STG.E.U16 desc[UR20][R4.64], R7 ;  /* 0x0000000704006986 */ /* 0x0001e2000c101514 */
[----:B--2---:R-:W-:Y:S01]  /*23980*/  ISETP.LT.AND P6, PT, R16, UR7, !P1 ;  /* 0x0000000710007c0c */ /* 0x004fe2000cfc1270 */
[C---:B------:R-:W-:Y:S01]  /*23990*/  VIADD R8, R0.reuse, UR5 ;  /* 0x0000000500087c36 */ /* 0x040fe20008000000 */
[----:B------:R-:W4:Y:S01]  /*239a0*/  LDCU UR7, c[0x0][0x39c] ;  /* 0x00007380ff0777ac */ /* 0x000f220008000800 */
[----:B------:R1:W-:Y:S01]  /*239b0*/  @P5 STG.E.U16 desc[UR20][R10.64], R106 ;  /* 0x0000006a0a005986 */ /* 0x0003e2000c101514 */
[----:B------:R-:W-:-:S02]  /*239c0*/  LEA R6, P5, R0, R2, 0x1 ;  /* 0x0000000200067211 */ /* 0x000fc400078a08ff */
[----:B------:R-:W-:Y:S01]  /*239d0*/  F2FP.BF16.F32.PACK_AB R110, R111, R110 ;  /* 0x0000006e6f6e723e */ /* 0x000fe200000010ff */
[----:B------:R-:W2:Y:S01]  /*239e0*/  LDL.LU R12, [R1+0x8c0] ;  /* 0x0008c000010c7983 */ /* 0x000ea20000300800 */
[----:B------:R-:W2:Y:S01]  /*239f0*/  LDCU UR9, c[0x0][0x39c] ;  /* 0x00007380ff0977ac */ /* 0x000ea20008000800 */
[-C--:B0-----:R-:W-:Y:S01]  /*23a00*/  LEA.HI.X.SX32 R7, R0, R3.reuse, 0x1, P5 ;  /* 0x0000000300077211 */ /* 0x081fe200028f0eff */
[C---:B------:R-:W-:Y:S01]  /*23a10*/  VIADD R0, R8.reuse, UR5 ;  /* 0x0000000508007c36 */ /* 0x040fe20008000000 */
[-C--:B------:R-:W-:Y:S02]  /*23a20*/  LEA R4, P5, R8, R2.reuse, 0x1 ;  /* 0x0000000208047211 */ /* 0x080fe400078a08ff */
[----:B------:R-:W-:Y:S01]  /*23a30*/  PRMT R9, R106, 0x7632, R9 ;  /* 0x000076326a097816 */ /* 0x000fe20000000009 */
[----:B-1----:R-:W-:Y:S01]  /*23a40*/  VIADD R11, R0, UR5 ;  /* 0x00000005000b7c36 */ /* 0x002fe20008000000 */
[-C--:B------:R-:W-:Y:S02]  /*23a50*/  LEA.HI.X.SX32 R5, R8, R3.reuse, 0x1, P5 ;  /* 0x0000000308057211 */ /* 0x080fe400028f0eff */
[C---:B------:R-:W-:Y:S01]  /*23a60*/  LEA R8, P5, R0.reuse, R2, 0x1 ;  /* 0x0000000200087211 */ /* 0x040fe200078a08ff */
[----:B------:R0:W-:Y:S01]  /*23a70*/  @P3 STG.E.U16 desc[UR20][R6.64], R9 ;  /* 0x0000000906003986 */ /* 0x0001e2000c101514 */
[----:B-----5:R-:W-:Y:S01]  /*23a80*/  ISETP.LT.AND P3, PT, R15, UR4, !P1 ;  /* 0x000000040f007c0c */ /* 0x020fe2000cf61270 */
[----:B------:R-:W2:Y:S02]  /*23a90*/  LDCU UR4, c[0x0][0x39c] ;  /* 0x00007380ff0477ac */ /* 0x000ea40008000800 */
[----:B------:R-:W5:Y:S04]  /*23aa0*/  LDL.LU R15, [R1+0x7bc] ;  /* 0x0007bc00010f7983 */ /* 0x000f680000300800 */
[----:B------:R1:W-:Y:S01]  /*23ab0*/  @P0 STG.E.U16 desc[UR20][R4.64], R108 ;  /* 0x0000006c04000986 */ /* 0x0003e2000c101514 */
[----:B0-----:R-:W-:-:S03]  /*23ac0*/  LEA.HI.X.SX32 R9, R0, R3, 0x1, P5 ;  /* 0x0000000300097211 */ /* 0x001fc600028f0eff */
[----:B------:R-:W5:Y:S01]  /*23ad0*/  LDL.LU R16, [R1+0x8bc] ;  /* 0x0008bc0001107983 */ /* 0x000f620000300800 */
[C---:B------:R-:W-:Y:S01]  /*23ae0*/  LEA R10, P5, R11.reuse, R2, 0x1 ;  /* 0x000000020b0a7211 */ /* 0x040fe200078a08ff */
[C---:B------:R-:W-:Y:S01]  /*23af0*/  VIADD R0, R11.reuse, UR5 ;  /* 0x000000050b007c36 */ /* 0x040fe20008000000 */
[----:B---3--:R-:W-:Y:S01]  /*23b00*/  ISETP.LT.AND P0, PT, R14, UR6, !P1 ;  /* 0x000000060e007c0c */ /* 0x008fe2000cf01270 */
[----:B------:R-:W5:Y:S01]  /*23b10*/  LDCU UR6, c[0x0][0x39c] ;  /* 0x00007380ff0677ac */ /* 0x000f620008000800 */
[----:B------:R-:W-:Y:S01]  /*23b20*/  LEA.HI.X.SX32 R11, R11, R3, 0x1, P5 ;  /* 0x000000030b0b7211 */ /* 0x000fe200028f0eff */
[----:B------:R-:W3:Y:S01]  /*23b30*/  LDL.LU R14, [R1+0x8b8] ;  /* 0x0008b800010e7983 */ /* 0x000ee20000300800 */
[----:B----4-:R-:W-:Y:S01]  /*23b40*/  ISETP.LT.AND P5, PT, R13, UR7, !P1 ;  /* 0x000000070d007c0c */ /* 0x010fe2000cfa1270 */
[----:B------:R-:W3:Y:S02]  /*23b50*/  LDCU UR7, c[0x0][0x39c] ;  /* 0x00007380ff0777ac */ /* 0x000ee40008000800 */
[----:B------:R-:W4:Y:S01]  /*23b60*/  LDL.LU R13, [R1+0x8b4] ;  /* 0x0008b400010d7983 */ /* 0x000f220000300800 */
[----:B-1----:R-:W-:-:S05]  /*23b70*/  PRMT R5, R108, 0x7632, R5 ;  /* 0x000076326c057816 */ /* 0x002fca0000000005 */
[----:B------:R0:W-:Y:S01]  /*23b80*/  @P6 STG.E.U16 desc[UR20][R8.64], R5 ;  /* 0x0000000508006986 */ /* 0x0001e2000c101514 */
[----:B------:R-:W-:Y:S02]  /*23b90*/  LEA R4, P6, R0, R2, 0x1 ;  /* 0x0000000200047211 */ /* 0x000fe400078c08ff */
[----:B------:R-:W-:Y:S01]  /*23ba0*/  PRMT R7, R110, 0x7632, R7 ;  /* 0x000076326e077816 */ /* 0x000fe20000000007 */
[----:B------:R-:W-:Y:S01]  /*23bb0*/  @P4 STG.E.U16 desc[UR20][R10.64], R110 ;  /* 0x0000006e0a004986 */ /* 0x000fe2000c101514 */
[----:B--2---:R-:W-:Y:S01]  /*23bc0*/  ISETP.LT.AND P4, PT, R12, UR4, !P1 ;  /* 0x000000040c007c0c */ /* 0x004fe2000cf81270 */
[----:B------:R-:W1:Y:S01]  /*23bd0*/  LDCU UR4, c[0x0][0x39c] ;  /* 0x00007380ff0477ac */ /* 0x000e620008000800 */
[C---:B0-----:R-:W-:Y:S01]  /*23be0*/  LEA.HI.X.SX32 R5, R0.reuse, R3, 0x1, P6 ;  /* 0x0000000300057211 */ /* 0x041fe200030f0eff */
[----:B------:R-:W-:-:S04]  /*23bf0*/  VIADD R0, R0, UR5 ;  /* 0x0000000500007c36 */ /* 0x000fc80008000000 */
[C---:B------:R-:W-:Y:S01]  /*23c00*/  VIADD R12, R0.reuse, UR5 ;  /* 0x00000005000c7c36 */ /* 0x040fe20008000000 */
[----:B------:R0:W-:Y:S01]  /*23c10*/  @P3 STG.E.U16 desc[UR20][R4.64], R7 ;  /* 0x0000000704003986 */ /* 0x0001e2000c101514 */
[----:B------:R-:W-:Y:S02]  /*23c20*/  LEA R6, P3, R0, R2, 0x1 ;  /* 0x0000000200067211 */ /* 0x000fe400078608ff */
[----:B------:R-:W-:Y:S02]  /*23c30*/  F2FP.BF16.F32.PACK_AB R112, R113, R112 ;  /* 0x000000707170723e */ /* 0x000fe400000010ff */
[----:B------:R-:W-:-:S04]  /*23c40*/  LEA R8, P6, R12, R2, 0x1 ;  /* 0x000000020c087211 */ /* 0x000fc800078c08ff */
[CC--:B------:R-:W-:Y:S01]  /*23c50*/  LEA.HI.X.SX32 R9, R12.reuse, R3.reuse, 0x1, P6 ;  /* 0x000000030c097211 */ /* 0x0c0fe200030f0eff */
[----:B------:R-:W-:Y:S01]  /*23c60*/  VIADD R12, R12, UR5 ;  /* 0x000000050c0c7c36 */ /* 0x000fe20008000000 */
[----:B0-----:R-:W-:Y:S02]  /*23c70*/  LEA.HI.X.SX32 R7, R0, R3, 0x1, P3 ;  /* 0x0000000300077211 */ /* 0x001fe400018f0eff */
[----:B------:R-:W-:-:S03]  /*23c80*/  PRMT R0, R112, 0x7632, R0 ;  /* 0x0000763270007816 */ /* 0x000fc60000000000 */
[----:B------:R0:W-:Y:S01]  /*23c90*/  @P0 STG.E.U16 desc[UR20][R6.64], R112 ;  /* 0x0000007006000986 */ /* 0x0001e2000c101514 */
[----:B-----5:R-:W-:Y:S01]  /*23ca0*/  ISETP.LT.AND P3, PT, R15, UR6, !P1 ;  /* 0x000000060f007c0c */ /* 0x020fe2000cf61270 */
[----:B------:R-:W2:Y:S02]  /*23cb0*/  LDCU UR6, c[0x0][0x39c] ;  /* 0x00007380ff0677ac */ /* 0x000ea40008000800 */
[----:B------:R5:W-:Y:S01]  /*23cc0*/  @P5 STG.E.U16 desc[UR20][R8.64], R0 ;  /* 0x0000000008005986 */ /* 0x000be2000c101514 */
[----:B------:R-:W-:Y:S02]  /*23cd0*/  LEA R4, P5, R12, R2, 0x1 ;  /* 0x000000020c047211 */ /* 0x000fe400078a08ff */
[----:B---3--:R-:W-:Y:S01]  /*23ce0*/  ISETP.LT.AND P6, PT, R14, UR7, !P1 ;  /* 0x000000070e007c0c */ /* 0x008fe2000cfc1270 */
[----:B------:R-:W3:Y:S01]  /*23cf0*/  LDL.LU R15, [R1+0x8ac] ;  /* 0x0008ac00010f7983 */ /* 0x000ee20000300800 */
[C---:B------:R-:W-:Y:S01]  /*23d00*/  LEA.HI.X.SX32 R5, R12.reuse, R3, 0x1, P5 ;  /* 0x000000030c057211 */ /* 0x040fe200028f0eff */
[----:B------:R-:W1:Y:S02]  /*23d10*/  LDCU UR7, c[0x0][0x39c] ;  /* 0x00007380ff0777ac */ /* 0x000e640008000800 */
[----:B------:R-:W2:Y:S04]  /*23d20*/  LDL.LU R11, [R1+0x8a8] ;  /* 0x0008a800010b7983 */ /* 0x000ea80000300800 */
[----:B------:R-:W2:Y:S01]  /*23d30*/  LDL.LU R14, [R1+0x8a0] ;  /* 0x0008a000010e7983 */ /* 0x000ea20000300800 */
[----:B------:R-:W-:Y:S01]  /*23d40*/  F2FP.BF16.F32.PACK_AB R114, R115, R114 ;  /* 0x000000727372723e */ /* 0x000fe200000010ff */
[----:B------:R-:W-:-:S04]  /*23d50*/  VIADD R12, R12, UR5 ;  /* 0x000000050c0c7c36 */ /* 0x000fc80008000000 */
[----:B------:R1:W-:Y:S01]  /*23d60*/  @P4 STG.E.U16 desc[UR20][R4.64], R114 ;  /* 0x0000007204004986 */ /* 0x0003e2000c101514 */
[C---:B0-----:R-:W-:Y:S01]  /*23d70*/  LEA R6, P4, R12.reuse, R2, 0x1 ;  /* 0x000000020c067211 */ /* 0x041fe200078808ff */
[----:B-----5:R-:W-:-:S03]  /*23d80*/  VIADD R0, R12, UR5 ;  /* 0x000000050c007c36 */ /* 0x020fc60008000000 */
[----:B------:R-:W-:Y:S02]  /*23d90*/  LEA.HI.X.SX32 R7, R12, R3, 0x1, P4 ;  /* 0x000000030c077211 */ /* 0x000fe400020f0eff */
[----:B----4-:R-:W-:Y:S01]  /*23da0*/  ISETP.LT.AND P5, PT, R13, UR9, !P1 ;  /* 0x000000090d007c0c */ /* 0x010fe2000cfa1270 */
[----:B------:R-:W0:Y:S01]  /*23db0*/  LDCU UR9, c[0x0][0x39c] ;  /* 0x00007380ff0977ac */ /* 0x000e220008000800 */
[----:B------:R-:W0:Y:S04]  /*23dc0*/  LDL.LU R13, [R1+0x89c] ;  /* 0x00089c00010d7983 */ /* 0x000e280000300800 */
[----:B------:R-:W4:Y:S04]  /*23dd0*/  LDL.LU R12, [R1+0x7b8] ;  /* 0x0007b800010c7983 */ /* 0x000f280000300800 */
[----:B------:R-:W5:Y:S01]  /*23de0*/  LDL.LU R17, [R1+0x898] ;  /* 0x0008980001117983 */ /* 0x000f620000300800 */
[----:B-1----:R-:W-:Y:S01]  /*23df0*/  ISETP.LT.AND P0, PT, R16, UR4, !P1 ;  /* 0x0000000410007c0c */ /* 0x002fe2000cf01270 */
[----:B------:R-:W3:Y:S02]  /*23e00*/  LDCU UR4, c[0x0][0x39c] ;  /* 0x00007380ff0477ac */ /* 0x000ee40008000800 */
[----:B------:R-:W4:Y:S01]  /*23e10*/  LDL.LU R16, [R1+0x894] ;  /* 0x0008940001107983 */ /* 0x000f220000300800 */
[C---:B------:R-:W-:Y:S01]  /*23e20*/  LEA R8, P4, R0.reuse, R2, 0x1 ;  /* 0x0000000200087211 */ /* 0x040fe200078808ff */
[----:B------:R-:W-:Y:S01]  /*23e30*/  VIADD R10, R0, UR5 ;  /* 0x00000005000a7c36 */ /* 0x000fe20008000000 */
[----:B------:R-:W-:-:S02]  /*23e40*/  PRMT R5, R114, 0x7632, R5 ;  /* 0x0000763272057816 */ /* 0x000fc40000000005 */
[-C--:B------:R-:W-:Y:S01]  /*23e50*/  LEA.HI.X.SX32 R9, R0, R3.reuse, 0x1, P4 ;  /* 0x0000000300097211 */ /* 0x080fe200020f0eff */
[C---:B------:R-:W-:Y:S01]  /*23e60*/  VIADD R0, R10.reuse, UR5 ;  /* 0x000000050a007c36 */ /* 0x040fe20008000000 */
[----:B------:R-:W-:Y:S02]  /*23e70*/  F2FP.BF16.F32.PACK_AB R116, R117, R116 ;  /* 0x000000747574723e */ /* 0x000fe400000010ff */
[C---:B------:R-:W-:Y:S01]  /*23e80*/  LEA R4, P4, R10.reuse, R2, 0x1 ;  /* 0x000000020a047211 */ /* 0x040fe200078808ff */
[----:B------:R1:W-:Y:S04]  /*23e90*/  @P3 STG.E.U16 desc[UR20][R6.64], R5 ;  /* 0x0000000506003986 */ /* 0x0003e8000c101514 */
[----:B------:R2:W-:Y:S01]  /*23ea0*/  @P0 STG.E.U16 desc[UR20][R8.64], R116 ;  /* 0x0000007408000986 */ /* 0x0005e2000c101514 */
[----:B-1----:R-:W-:-:S02]  /*23eb0*/  LEA.HI.X.SX32 R5, R10, R3, 0x1, P4 ;  /* 0x000000030a057211 */ /* 0x002fc400020f0eff */
[----:B------:R-:W-:Y:S02]  /*23ec0*/  PRMT R7, R116, 0x7632, R7 ;  /* 0x0000763274077816 */ /* 0x000fe40000000007 */
[----:B------:R-:W-:-:S03]  /*23ed0*/  LEA R10, P4, R0, R2, 0x1 ;  /* 0x00000002000a7211 */ /* 0x000fc600078808ff */
[----:B------:R1:W-:Y:S01]  /*23ee0*/  @P6 STG.E.U16 desc[UR20][R4.64], R7 ;  /* 0x0000000704006986 */ /* 0x0003e2000c101514 */
[----:B------:R-:W-:Y:S02]  /*23ef0*/  F2FP.BF16.F32.PACK_AB R118, R119, R118 ;  /* 0x000000767776723e */ /* 0x000fe400000010ff */
[----:B---3--:R-:W-:Y:S01]  /*23f00*/  ISETP.LT.AND P3, PT, R15, UR4, !P1 ;  /* 0x000000040f007c0c */ /* 0x008fe2000cf61270 */
[----:B------:R-:W4:Y:S01]  /*23f10*/  LDCU UR4, c[0x0][0x39c] ;  /* 0x00007380ff0477ac */ /* 0x000f220008000800 */
[----:B------:R-:W3:Y:S01]  /*23f20*/  LDL.LU R15, [R1+0x88c] ;  /* 0x00088c00010f7983 */ /* 0x000ee20000300800 */
[----:B--2---:R-:W-:Y:S01]  /*23f30*/  ISETP.LT.AND P0, PT, R11, UR6, !P1 ;  /* 0x000000060b007c0c */ /* 0x004fe2000cf01270 */
[----:B------:R-:W5:Y:S01]  /*23f40*/  LDCU UR6, c[0x0][0x39c] ;  /* 0x00007380ff0677ac */ /* 0x000f620008000800 */
[----:B------:R-:W-:Y:S02]  /*23f50*/  LEA.HI.X.SX32 R11, R0, R3, 0x1, P4 ;  /* 0x00000003000b7211 */ /* 0x000fe400020f0eff */
[----:B------:R-:W-:Y:S01]  /*23f60*/  ISETP.LT.AND P6, PT, R14, UR7, !P1 ;  /* 0x000000070e007c0c */ /* 0x000fe2000cfc1270 */
[----:B------:R-:W-:Y:S01]  /*23f70*/  VIADD R0, R0, UR5 ;  /* 0x0000000500007c36 */ /* 0x000fe20008000000 */
[----:B------:R-:W2:Y:S01]  /*23f80*/  LDL.LU R14, [R1+0x85c] ;  /* 0x00085c00010e7983 */ /* 0x000ea20000300800 */
[----:B------:R-:W-:Y:S01]  /*23f90*/  PRMT R9, R118, 0x7632, R9 ;  /* 0x0000763276097816 */ /* 0x000fe20000000009 */
[----:B------:R-:W0:Y:S01]  /*23fa0*/  LDCU UR7, c[0x0][0x39c] ;  /* 0x00007380ff0777ac */ /* 0x000e220008000800 */
[C---:B------:R-:W-:Y:S01]  /*23fb0*/  VIADD R8, R0.reuse, UR5 ;  /* 0x0000000500087c36 */ /* 0x040fe20008000000 */
[----:B------:R-:W-:Y:S01]  /*23fc0*/  @P5 STG.E.U16 desc[UR20][R10.64], R118 ;  /* 0x000000760a005986 */ /* 0x000fe2000c101514 */
[----:B------:R-:W-:-:S04]  /*23fd0*/  LEA R6, P5, R0, R2, 0x1 ;  /* 0x0000000200067211 */ /* 0x000fc800078a08ff */
[-C--:B-1----:R-:W-:Y:S02]  /*23fe0*/  LEA.HI.X.SX32 R7, R0, R3.reuse, 0x1, P5 ;  /* 0x0000000300077211 */ /* 0x082fe400028f0eff */
[C---:B------:R-:W-:Y:S02]  /*23ff0*/  LEA R4, P5, R8.reuse, R2, 0x1 ;  /* 0x0000000208047211 */ /* 0x040fe400078a08ff */
[----:B------:R-:W-:Y:S02]  /*24000*/  F2FP.BF16.F32.PACK_AB R120, R121, R120 ;  /* 0x000000787978723e */ /* 0x000fe400000010ff */
[----:B------:R-:W-:Y:S01]  /*24010*/  LEA.HI.X.SX32 R5, R8, R3, 0x1, P5 ;  /* 0x0000000308057211 */ /* 0x000fe200028f0eff */
[----:B------:R-:W-:Y:S04]  /*24020*/  @P3 STG.E.U16 desc[UR20][R6.64], R9 ;  /* 0x0000000906003986 */ /* 0x000fe8000c101514 */
[----:B------:R1:W-:Y:S01]  /*24030*/  @P0 STG.E.U16 desc[UR20][R4.64], R120 ;  /* 0x0000007804000986 */ /* 0x0003e2000c101514 */
[----:B0-----:R-:W-:-:S03]  /*24040*/  ISETP.LT.AND P4, PT, R13, UR9, !P1 ;  /* 0x000000090d007c0c */ /* 0x001fc6000cf81270 */
[----:B------:R-:W2:Y:S04]  /*24050*/  LDL.LU R13, [R1+0x858] ;  /* 0x00085800010d7983 */ /* 0x000ea80000300800 */
[----:B------:R-:W2:Y:S01]  /*24060*/  LDL.LU R18, [R1+0x854] ;  /* 0x0008540001127983 */ /* 0x000ea20000300800 */
[----:B-----5:R-:W-:Y:S01]  /*24070*/  ISETP.LT.AND P0, PT, R17, UR6, !P1 ;  /* 0x0000000611007c0c */ /* 0x020fe2000cf01270 */
[----:B------:R-:W-:Y:S02]  /*24080*/  VIADD R0, R8, UR5 ;  /* 0x0000000508007c36 */ /* 0x000fe40008000000 */
[----:B------:R-:W5:Y:S01]  /*24090*/  LDL.LU R17, [R1+0x850] ;  /* 0x0008500001117983 */ /* 0x000f620000300800 */
[----:B----4-:R-:W-:Y:S01]  /*240a0*/  ISETP.LT.AND P3, PT, R12, UR4, !P1 ;  /* 0x000000040c007c0c */ /* 0x010fe2000cf61270 */
[----:B------:R-:W3:Y:S01]  /*240b0*/  LDCU UR4, c[0x0][0x39c] ;  /* 0x00007380ff0477ac */ /* 0x000ee20008000800 */
[C---:B------:R-:W-:Y:S01]  /*240c0*/  VIADD R12, R0.reuse, UR5 ;  /* 0x00000005000c7c36 */ /* 0x040fe20008000000 */
[----:B------:R-:W-:-:S02]  /*240d0*/  LEA R8, P5, R0, R2, 0x1 ;  /* 0x0000000200087211 */ /* 0x000fc400078a08ff */
[----:B-1----:R-:W-:Y:S01]  /*240e0*/  PRMT R5, R120, 0x7632, R5 ;  /* 0x0000763278057816 */ /* 0x002fe20000000005 */
[----:B------:R-:W2:Y:S01]  /*240f0*/  LDCU UR6, c[0x0][0x39c] ;  /* 0x00007380ff0677ac */ /* 0x000ea20008000800 */
[----:B------:R-:W-:Y:S02]  /*24100*/  LEA.HI.X.SX32 R9, R0, R3, 0x1, P5 ;  /* 0x0000000300097211 */ /* 0x000fe400028f0eff */
[----:B------:R-:W-:-:S04]  /*24110*/  LEA R10, P5, R12, R2, 0x1 ;  /* 0x000000020c0a7211 */ /* 0x000fc800078a08ff */
[CC--:B------:R-:W-:Y:S01]  /*24120*/  LEA.HI.X.SX32 R11, R12.reuse, R3.reuse, 0x1, P5 ;  /* 0x000000030c0b7211 */ /* 0x0c0fe200028f0eff */
[----:B------:R-:W-:Y:S01]  /*24130*/  VIADD R12, R12, UR5 ;  /* 0x000000050c0c7c36 */ /* 0x000fe20008000000 */
[----:B------:R-:W-:Y:S01]  /*24140*/  ISETP.LT.AND P5, PT, R16, UR7, !P1 ;  /* 0x0000000710007c0c */ /* 0x000fe2000cfa1270 */
[----:B------:R0:W-:Y:S01]  /*24150*/  @P6 STG.E.U16 desc[UR20][R8.64], R5 ;  /* 0x0000000508006986 */ /* 0x0001e2000c101514 */
[----:B------:R-:W1:Y:S01]  /*24160*/  LDCU UR7, c[0x0][0x39c] ;  /* 0x00007380ff0777ac */ /* 0x000e620008000800 */
[C---:B------:R-:W-:Y:S01]  /*24170*/  VIADD R0, R12.reuse, UR5 ;  /* 0x000000050c007c36 */ /* 0x040fe20008000000 */
[C---:B------:R-:W-:Y:S02]  /*24180*/  LEA R4, P6, R12.reuse, R2, 0x1 ;  /* 0x000000020c047211 */ /* 0x040fe400078c08ff */
[----:B------:R-:W-:Y:S02]  /*24190*/  F2FP.BF16.F32.PACK_AB R122, R123, R122 ;  /* 0x0000007a7b7a723e */ /* 0x000fe400000010ff */
[----:B0-----:R-:W-:Y:S01]  /*241a0*/  LEA.HI.X.SX32 R5, R12, R3, 0x1, P6 ;  /* 0x000000030c057211 */ /* 0x001fe200030f0eff */
[C---:B------:R-:W-:Y:S01]  /*241b0*/  VIADD R9, R0.reuse, UR5 ;  /* 0x0000000500097c36 */ /* 0x040fe20008000000 */
[----:B------:R-:W-:-:S02]  /*241c0*/  LEA R6, P6, R0, R2, 0x1 ;  /* 0x0000000200067211 */ /* 0x000fc400078c08ff */
[----:B------:R-:W-:Y:S02]  /*241d0*/  PRMT R12, R122, 0x7632, R12 ;  /* 0x000076327a0c7816 */ /* 0x000fe4000000000c */
[----:B------:R-:W-:Y:S01]  /*241e0*/  LEA.HI.X.SX32 R7, R0, R3, 0x1, P6 ;  /* 0x0000000300077211 */ /* 0x000fe200030f0eff */
[----:B------:R-:W-:Y:S01]  /*241f0*/  VIADD R0, R9, UR5 ;  /* 0x0000000509007c36 */ /* 0x000fe20008000000 */
[----:B------:R-:W-:Y:S01]  /*24200*/  F2FP.BF16.F32.PACK_AB R124, R125, R124 ;  /* 0x0000007c7d7c723e */ /* 0x000fe200000010ff */
[----:B------:R0:W-:Y:S04]  /*24210*/  @P4 STG.E.U16 desc[UR20][R10.64], R122 ;  /* 0x0000007a0a004986 */ /* 0x0001e8000c101514 */
[----:B------:R4:W-:Y:S01]  /*24220*/  @P3 STG.E.U16 desc[UR20][R4.64], R12 ;  /* 0x0000000c04003986 */ /* 0x0009e2000c101514 */
[----:B------:R-:W-:-:S03]  /*24230*/  LEA R8, P6, R9, R2, 0x1 ;  /* 0x0000000209087211 */ /* 0x000fc600078c08ff */
[----:B------:R1:W-:Y:S01]  /*24240*/  @P0 STG.E.U16 desc[UR20][R6.64], R124 ;  /* 0x0000007c06000986 */ /* 0x0003e2000c101514 */
[----:B0-----:R-:W-:Y:S01]  /*24250*/  VIADD R11, R0, UR5 ;  /* 0x00000005000b7c36 */ /* 0x001fe20008000000 */
[----:B---3--:R-:W-:Y:S01]  /*24260*/  ISETP.LT.AND P4, PT, R15, UR4, !P1 ;  /* 0x000000040f007c0c */ /* 0x008fe2000cf81270 */
[----:B------:R-:W0:Y:S01]  /*24270*/  LDCU UR4, c[0x0][0x39c] ;  /* 0x00007380ff0477ac */ /* 0x000e220008000800 */
[----:B--2---:R-:W-:Y:S02]  /*24280*/  ISETP.LT.AND P3, PT, R14, UR6, !P1 ;  /* 0x000000060e007c0c */ /* 0x004fe4000cf61270 */
[----:B------:R-:W-:Y:S01]  /*24290*/  LEA.HI.X.SX32 R9, R9, R3, 0x1, P6 ;  /* 0x0000000309097211 */ /* 0x000fe200030f0eff */
[----:B------:R-:W5:Y:S01]  /*242a0*/  LDCU UR6, c[0x0][0x39c] ;  /* 0x00007380ff0677ac */ /* 0x000f620008000800 */
[----:B----4-:R-:W-:Y:S02]  /*242b0*/  PRMT R5, R124, 0x7632, R5 ;  /* 0x000076327c057816 */ /* 0x010fe40000000005 */
[----:B------:R-:W-:-:S03]  /*242c0*/  LEA R4, P6, R0, R2, 0x1 ;  /* 0x0000000200047211 */ /* 0x000fc600078c08ff */
[----:B------:R2:W-:Y:S01]  /*242d0*/  @P5 STG.E.U16 desc[UR20][R8.64], R5 ;  /* 0x0000000508005986 */ /* 0x0005e2000c101514 */
[----:B-1----:R-:W-:-:S04]  /*242e0*/  LEA R6, P5, R11, R2, 0x1 ;  /* 0x000000020b067211 */ /* 0x002fc800078a08ff */
[-C--:B------:R-:W-:Y:S02]  /*242f0*/  LEA.HI.X.SX32 R7, R11, R3.reuse, 0x1, P5 ;  /* 0x000000030b077211 */ /* 0x080fe400028f0eff */
[----:B--2---:R-:W-:Y:S02]  /*24300*/  LEA.HI.X.SX32 R5, R0, R3, 0x1, P6 ;  /* 0x0000000300057211 */ /* 0x004fe400030f0eff */
[----:B------:R-:W-:Y:S02]  /*24310*/  F2FP.BF16.F32.PACK_AB R126, R127, R126 ;  /* 0x0000007e7f7e723e */ /* 0x000fe400000010ff */
[----:B------:R-:W-:Y:S02]  /*24320*/  F2FP.BF16.F32.PACK_AB R128, R129, R128 ;  /* 0x000000808180723e */ /* 0x000fe400000010ff */
[----:B------:R-:W-:Y:S01]  /*24330*/  F2FP.BF16.F32.PACK_AB R130, R131, R130 ;  /* 0x000000828382723e */ /* 0x000fe200000010ff */
[----:B------:R1:W-:Y:S02]  /*24340*/  @P4 STG.E.U16 desc[UR20][R4.64], R126 ;  /* 0x0000007e04004986 */ /* 0x0003e4000c101514 */
[----:B-1----:R-:W-:-:S02]  /*24350*/  PRMT R5, R128, 0x7632, R5 ;  /* 0x0000763280057816 */ /* 0x002fc40000000005 */
[----:B------:R-:W-:Y:S01]  /*24360*/  ISETP.LT.AND P0, PT, R13, UR7, !P1 ;  /* 0x000000070d007c0c */ /* 0x000fe2000cf01270 */
[----:B------:R-:W-:-:S04]  /*24370*/  VIADD R13, R11, UR5 ;  /* 0x000000050b0d7c36 */ /* 0x000fc80008000000 */
[----:B------:R-:W-:-:S04]  /*24380*/  VIADD R15, R13, UR5 ;  /* 0x000000050d0f7c36 */ /* 0x000fc80008000000 */
[----:B------:R-:W-:Y:S01]  /*24390*/  VIADD R16, R15, UR5 ;  /* 0x000000050f107c36 */ /* 0x000fe20008000000 */
[----:B------:R-:W-:-:S03]  /*243a0*/  LEA R10, P6, R13, R2, 0x1 ;  /* 0x000000020d0a7211 */ /* 0x000fc600078c08ff */
[----:B------:R-:W-:Y:S01]  /*243b0*/  VIADD R0, R16, UR5 ;  /* 0x0000000510007c36 */ /* 0x000fe20008000000 */
[-C--:B------:R-:W-:Y:S02]  /*243c0*/  LEA R12, P5, R15, R2.reuse, 0x1 ;  /* 0x000000020f0c7211 */ /* 0x080fe400078a08ff */
[-C--:B------:R-:W-:Y:S02]  /*243d0*/  LEA.HI.X.SX32 R11, R13, R3.reuse, 0x1, P6 ;  /* 0x000000030d0b7211 */ /* 0x080fe400030f0eff */
[C---:B------:R-:W-:Y:S02]  /*243e0*/  LEA R14, P6, R0.reuse, R2, 0x1 ;  /* 0x00000002000e7211 */ /* 0x040fe400078c08ff */
[-C--:B------:R-:W-:Y:S02]  /*243f0*/  LEA.HI.X.SX32 R13, R15, R3.reuse, 0x1, P5 ;  /* 0x000000030f0d7211 */ /* 0x080fe400028f0eff */
[----:B------:R-:W-:Y:S02]  /*24400*/  LEA.HI.X.SX32 R15, R0, R3, 0x1, P6 ;  /* 0x00000003000f7211 */ /* 0x000fe400030f0eff */
[----:B0-----:R-:W-:-:S02]  /*24410*/  ISETP.LT.AND P6, PT, R18, UR4, !P1 ;  /* 0x0000000412007c0c */ /* 0x001fc4000cfc1270 */
[----:B-----5:R-:W-:Y:S02]  /*24420*/  ISETP.LT.AND P1, PT, R17, UR6, !P1 ;  /* 0x0000000611007c0c */ /* 0x020fe4000cf21270 */
[----:B------:R-:W-:Y:S02]  /*24430*/  PRMT R0, R126, 0x7632, R0 ;  /* 0x000076327e007816 */ /* 0x000fe40000000000 */
[----:B------:R-:W-:-:S03]  /*24440*/  LEA R2, P5, R16, R2, 0x1 ;  /* 0x0000000210027211 */ /* 0x000fc600078a08ff */
[----:B------:R0:W-:Y:S01]  /*24450*/  @P3 STG.E.U16 desc[UR20][R6.64], R0 ;  /* 0x0000000006003986 */ /* 0x0001e2000c101514 */
[----:B------:R-:W-:-:S03]  /*24460*/  LEA.HI.X.SX32 R3, R16, R3, 0x1, P5 ;  /* 0x0000000310037211 */ /* 0x000fc600028f0eff */
[----:B------:R1:W-:Y:S04]  /*24470*/  @P0 STG.E.U16 desc[UR20][R10.64], R128 ;  /* 0x000000800a000986 */ /* 0x0003e8000c101514 */
[----:B------:R1:W-:Y:S01]  /*24480*/  @P6 STG.E.U16 desc[UR20][R12.64], R5 ;  /* 0x000000050c006986 */ /* 0x0003e2000c101514 */
[----:B0-----:R-:W-:-:S03]  /*24490*/  PRMT R7, R130, 0x7632, R7 ;  /* 0x0000763282077816 */ /* 0x001fc60000000007 */
[----:B------:R1:W-:Y:S04]  /*244a0*/  @P1 STG.E.U16 desc[UR20][R2.64], R130 ;  /* 0x0000008202001986 */ /* 0x0003e8000c101514 */
[----:B------:R1:W-:Y:S01]  /*244b0*/  @P2 STG.E.U16 desc[UR20][R14.64], R7 ;  /* 0x000000070e002986 */ /* 0x0003e2000c101514 */
[----:B------:R-:W-:Y:S06]  /*244c0*/  BAR.SYNC.DEFER_BLOCKING 0x0 ;  /* 0x0000000000007b1d */ /* 0x000fec0000010000 */
[----:B------:R-:W-:Y:S05]  /*244d0*/  BRA.U UP0, `(.L_x_14) ;  /* 0x0000000100a07547 */ /* 0x000fea000b800000 */
[----:B------:R-:W0:Y:S01]  /*244e0*/  S2UR UR5, SR_CgaCtaId ;  /* 0x00000000000579c3 */ /* 0x000e220000008800 */
[----:B------:R-:W-:Y:S01]  /*244f0*/  NOP ;  /* 0x0000000000007918 */ /* 0x000fe20000000000 */
[----:B------:R-:W-:Y:S01]  /*24500*/  UMOV UR4, 0x50 ;  /* 0x0000005000047882 */ /* 0x000fe20000000000 */
[----:B------:R-:W-:Y:S02]  /*24510*/  IMAD.U32 R0, RZ, RZ, UR8 ;  /* 0x00000008ff007e24 */ /* 0x000fe4000f8e00ff */
[----:B-1----:R-:W-:Y:S02]  /*24520*/  IMAD.MOV.U32 R3, RZ, RZ, 0xff ;  /* 0x000000ffff037424 */ /* 0x002fe400078e00ff */
[----:B------:R-:W-:Y:S01]  /*24530*/  IMAD.MOV.U32 R7, RZ, RZ, 0x1 ;  /* 0x00000001ff077424 */ /* 0x000fe200078e00ff */
[----:B------:R-:W-:-:S04]  /*24540*/  LOP3.LUT R0, R0, 0xffff, RZ, 0xc0, !PT ;  /* 0x0000ffff00007812 */ /* 0x000fc800078ec0ff */
[----:B------:R-:W-:-:S05]  /*24550*/  SHF.R.U32.HI R0, RZ, 0x5, R0 ;  /* 0x00000005ff007819 */ /* 0x000fca0000011600 */
[----:B------:R-:W-:Y:S01]  /*24560*/  VIADD R2, R0, 0x10 ;  /* 0x0000001000027836 */ /* 0x000fe20000000000 */
[----:B------:R-:W-:Y:S01]  /*24570*/  SHF.L.U32 R0, R3, R0, RZ ;  /* 0x0000000003007219 */ /* 0x000fe200000006ff */
[----:B0-----:R-:W-:-:S03]  /*24580*/  ULEA UR6, UR5, UR4, 0x18 ;  /* 0x0000000405067291 */ /* 0x001fc6000f8ec0ff */
[----:B------:R-:W-:-:S04]  /*24590*/  SHF.L.U32 R3, R7, R2, RZ ;  /* 0x0000000207037219 */ /* 0x000fc800000006ff */
[----:B------:R-:W-:Y:S02]  /*245a0*/  LOP3.LUT R0, R3, R0, RZ, 0xfc, !PT ;  /* 0x0000000003007212 */ /* 0x000fe400078efcff */
[----:B------:R-:W0:Y:S02]  /*245b0*/  LDS R5, [UR6] ;  /* 0x00000006ff057984 */ /* 0x000e240008000800 */
[C---:B------:R-:W-:Y:S02]  /*245c0*/  LOP3.LUT R2, R0.reuse, 0xffff, RZ, 0xc0, !PT ;  /* 0x0000ffff00027812 */ /* 0x040fe400078ec0ff */
[----:B0-----:R-:W-:-:S04]  /*245d0*/  LOP3.LUT R3, R0, 0xffff, R5, 0x80, !PT ;  /* 0x0000ffff00037812 */ /* 0x001fc800078e8005 */
[----:B------:R-:W-:-:S13]  /*245e0*/  ISETP.NE.AND P0, PT, R3, R2, PT ;  /* 0x000000020300720c */ /* 0x000fda0003f05270 */
[----:B------:R-:W-:Y:S05]  /*245f0*/  @P0 BRA `(.L_x_15) ;  /* 0x0000000000500947 */ /* 0x000fea0003800000 */
[----:B------:R-:W-:Y:S02]  /*24600*/  SHF.R.U32.HI R5, RZ, 0x10, R5 ;  /* 0x00000010ff057819 */ /* 0x000fe40000011605 */
[----:B------:R-:W-:-:S04]  /*24610*/  SHF.R.U32.HI R2, RZ, 0x10, R0 ;  /* 0x00000010ff027819 */ /* 0x000fc80000011600 */
[----:B------:R-:W-:-:S04]  /*24620*/  LOP3.LUT R5, R5, R2, RZ, 0xc0, !PT ;  /* 0x0000000205057212 */ /* 0x000fc800078ec0ff */
[----:B------:R-:W-:-:S13]  /*24630*/  ISETP.NE.AND P0, PT, R5, R2, PT ;  /* 0x000000020500720c */ /* 0x000fda0003f05270 */
[----:B------:R-:W-:Y:S05]  /*24640*/  @P0 BRA `(.L_x_16) ;  /* 0x0000000000300947 */ /* 0x000fea0003800000 */
[----:B------:R-:W-:Y:S01]  /*24650*/  R2UR UR4, R0 ;  /* 0x00000000000472ca */ /* 0x000fe200000e0000 */
[----:B------:R-:W-:Y:S01]  /*24660*/  VOTEU.ANY UR5, UPT, PT ;  /* 0x0000000000057886 */ /* 0x000fe200038e0100 */
[----:B------:R-:W0:Y:S01]  /*24670*/  S2R R0, SR_LANEID ;  /* 0x0000000000007919 */ /* 0x000e220000000000 */
[----:B------:R-:W-:-:S10]  /*24680*/  UFLO.U32 UR5, UR5 ;  /* 0x00000005000572bd */ /* 0x000fd400080e0000 */
[----:B------:R-:W-:-:S06]  /*24690*/  ULOP3.LUT UR4, URZ, UR4, URZ, 0x33, !UPT ;  /* 0x00000004ff047292 */ /* 0x000fcc000f8e33ff */
[----:B------:R-:W-:-:S04]  /*246a0*/  IMAD.U32 R2, RZ, RZ, UR4 ;  /* 0x00000004ff027e24 */ /* 0x000fc8000f8e00ff */
[----:B------:R-:W1:Y:S02]  /*246b0*/  REDUX UR7, R2 ;  /* 0x00000000020773c4 */ /* 0x000e640000000000 */
[----:B------:R2:W-:Y:S01]  /*246c0*/  UTCATOMSWS.AND URZ, UR4 ;  /* 0x0000000400ff79e3 */ /* 0x0005e20008000000 */
[----:B0-----:R-:W-:Y:S01]  /*246d0*/  ISETP.EQ.U32.AND P0, PT, R0, UR5, PT ;  /* 0x0000000500007c0c */ /* 0x001fe2000bf02070 */
[----:B-1----:R-:W-:-:S12]  /*246e0*/  IMAD.U32 R0, RZ, RZ, UR7 ;  /* 0x00000007ff007e24 */ /* 0x002fd8000f8e00ff */
[----:B------:R2:W-:Y:S01]  /*246f0*/  @P0 ATOMS.AND RZ, [UR6], R0 ;  /* 0x00000000ffff098c */ /* 0x0005e2000a800006 */
[----:B------:R-:W-:Y:S05]  /*24700*/  BRA `(.L_x_14) ;  /* 0x0000000000147947 */ /* 0x000fea0003800000 */
.L_x_16:
[----:B------:R-:W-:-:S07]  /*24710*/  MOV R2, 0x24730 ;  /* 0x0002473000027802 */ /* 0x000fce0000000f00 */
[----:B------:R-:W-:Y:S05]  /*24720*/  CALL.REL.NOINC `($__internal_0_$__cuda_sm10x_tcgen05_guardrail_trap_col_being_dealloced_not_returned_by_alloc) ;  /* 0x00000000002c7944 */ /* 0x000fea0003c00000 */
[----:B------:R-:W-:Y:S05]  /*24730*/  BRA `(.L_x_14) ;  /* 0x0000000000087947 */ /* 0x000fea0003800000 */
.L_x_15:
[----:B------:R-:W-:-:S07]  /*24740*/  MOV R2, 0x24760 ;  /* 0x0002476000027802 */ /* 0x000fce0000000f00 */
[----:B------:R-:W-:Y:S05]  /*24750*/  CALL.REL.NOINC `($__internal_2_$__cuda_sm10x_tcgen05_guardrail_trap_unallocated_columns_being_dealloced) ;  /* 0x0000000000387944 */ /* 0x000fea0003c00000 */
.L_x_14:
[----:B------:R-:W-:Y:S01]  /*24760*/  NOP ;  /* 0x0000000000007918 */ /* 0x000fe20000000000 */
[----:B--2---:R-:W-:Y:S05]  /*24770*/  EXIT ;  /* 0x000000000000794d */ /* 0x004fea0003800000 */
.L_x_9:
[----:B------:R-:W0:Y:S02]  /*24780*/  SYNCS.PHASECHK.TRANS64.TRYWAIT P3, [UR6], R5 ;  /* 0x00000005ff0075a7 */ /* 0x000e240008061106 */
[----:B0-----:R-:W-:Y:S05]  /*24790*/  @!P3 BRA `(.L_x_9) ;  /* 0xfffffffc00f8b947 */ /* 0x001fea000383ffff */
[----:B------:R-:W-:Y:S05]  /*247a0*/  BRA `(.L_x_17) ;  /* 0xffffff5c00687947 */ /* 0x000fea000383ffff */
.L_x_13:
[----:B------:R-:W0:Y:S02]  /*247b0*/  SYNCS.PHASECHK.TRANS64.TRYWAIT P4, [UR6], R8 ;  /* 0x00000008ff0075a7 */ /* 0x000e240008081106 */
[----:B0-----:R-:W-:Y:S05]  /*247c0*/  @!P4 BRA `(.L_x_13) ;  /* 0xfffffffc00f8c947 */ /* 0x001fea000383ffff */
[----:B------:R-:W-:Y:S05]  /*247d0*/  BRA `(.L_x_12) ;  /* 0xffffffbc008c7947 */ /* 0x000fea000383ffff */
        .weak           $__internal_0_$__cuda_sm10x_tcgen05_guardrail_trap_col_being_dealloced_not_returned_by_alloc
        .type           $__internal_0_$__cuda_sm10x_tcgen05_guardrail_trap_col_being_dealloced_not_returned_by_alloc,@function
        .size           $__internal_0_$__cuda_sm10x_tcgen05_guardrail_trap_col_being_dealloced_not_returned_by_alloc,($__internal_1_$__cuda_sm10x_tcgen05_guardrail_trap_phase_invalid_during_alloc - $__internal_0_$__cuda_sm10x_tcgen05_guardrail_trap_col_being_dealloced_not_returned_by_alloc)
$__internal_0_$__cuda_sm10x_tcgen05_guardrail_trap_col_being_dealloced_not_returned_by_alloc:
[----:B------:R-:W-:Y:S05]  /*247e0*/  BPT.TRAP 0x1 ;  /* 0x000000040000795c */ /* 0x000fea0000300000 */
[----:B------:R-:W-:-:S04]  /*247f0*/  IMAD.MOV.U32 R3, RZ, RZ, 0x0 ;  /* 0x00000000ff037424 */ /* 0x000fc800078e00ff */
[----:B------:R-:W-:Y:S05]  /*24800*/  RET.REL.NODEC R2 `(matmul_kernel) ;  /* 0xfffffdb402fc7950 */ /* 0x000fea0003c3ffff */
        .weak           $__internal_1_$__cuda_sm10x_tcgen05_guardrail_trap_phase_invalid_during_alloc
        .type           $__internal_1_$__cuda_sm10x_tcgen05_guardrail_trap_phase_invalid_during_alloc,@function
        .size           $__internal_1_$__cuda_sm10x_tcgen05_guardrail_trap_phase_invalid_during_alloc,($__internal_2_$__cuda_sm10x_tcgen05_guardrail_trap_unallocated_columns_being_dealloced - $__internal_1_$__cuda_sm10x_tcgen05_guardrail_trap_phase_invalid_during_alloc)
$__internal_1_$__cuda_sm10x_tcgen05_guardrail_trap_phase_invalid_during_alloc:
[----:B------:R-:W-:Y:S05]  /*24810*/  BPT.TRAP 0x1 ;  /* 0x000000040000795c */ /* 0x000fea0000300000 */
[----:B------:R-:W-:-:S04]  /*24820*/  IMAD.MOV.U32 R3, RZ, RZ, 0x0 ;  /* 0x00000000ff037424 */ /* 0x000fc800078e00ff */
[----:B------:R-:W-:Y:S05]  /*24830*/  RET.REL.NODEC R2 `(matmul_kernel) ;  /* 0xfffffdb402f07950 */ /* 0x000fea0003c3ffff */
        .weak           $__internal_2_$__cuda_sm10x_tcgen05_guardrail_trap_unallocated_columns_being_dealloced
        .type           $__internal_2_$__cuda_sm10x_tcgen05_guardrail_trap_unallocated_columns_being_dealloced,@function
        .size           $__internal_2_$__cuda_sm10x_tcgen05_guardrail_trap_unallocated_columns_being_dealloced,(.L_x_21 - $__internal_2_$__cuda_sm10x_tcgen05_guardrail_trap_unallocated_columns_being_dealloced)
$__internal_2_$__cuda_sm10x_tcgen05_guardrail_trap_unallocated_columns_being_dealloced:
[----:B------:R-:W-:Y:S05]  /*24840*/  BPT.TRAP 0x1 ;  /* 0x000000040000795c */ /* 0x000fea0000300000 */
[----:B------:R-:W-:-:S04]  /*24850*/  IMAD.MOV.U32 R3, RZ, RZ, 0x0 ;  /* 0x00000000ff037424 */ /* 0x000fc800078e00ff */
[----:B------:R-:W-:Y:S05]  /*24860*/  RET.REL.NODEC R2 `(matmul_kernel) ;  /* 0xfffffdb402e47950 */ /* 0x000fea0003c3ffff */
.L_x_18:
[----:B------:R-:W-:-:S00]  /*24870*/  BRA `(.L_x_18) ;  /* 0xfffffffc00fc7947 */ /* 0x000fc0000383ffff */
[----:B------:R-:W-:-:S00]  /*24880*/  NOP ;  /* 0x0000000000007918 */ /* 0x000fc00000000000 */
[----:B------:R-:W-:-:S00]  /*24890*/  NOP ;  /* 0x0000000000007918 */ /* 0x000fc00000000000 */
[----:B------:R-:W-:-:S00]  /*248a0*/  NOP ;  /* 0x0000000000007918 */ /* 0x000fc00000000000 */
[----:B------:R-:W-:-:S00]  /*248b0*/  NOP ;  /* 0x0000000000007918 */ /* 0x000fc00000000000 */
[----:B------:R-:W-:-:S00]  /*248c0*/  NOP ;  /* 0x0000000000007918 */ /* 0x000fc00000000000 */
[----:B------:R-:W-:-:S00]  /*248d0*/  NOP ;  /* 0x0000000000007918 */ /* 0x000fc00000000000 */
[----:B------:R-:W-:-:S00]  /*248e0*/  NOP ;  /* 0x0000000000007918 */ /* 0x000fc00000000000 */
[----:B------:R-:W-:-:S00]  /*248f0*/  NOP ;  /* 0x0000000000007918 */ /* 0x000fc00000000000 */
.L_x_21:


//--------------------- .nv.shared.matmul_kernel  --------------------------
	.section	.nv.shared.matmul_kernel,"aw",@nobits
	.sectionflags	@""
	.align	16
	.zero		1024


//--------------------- .nv.shared.reserved.0     --------------------------
	.section	.nv.shared.reserved.0,"aw",@nobits
	.align	8
	.weak		__nv_reservedSMEM_offset_0_alias
	.size		__nv_reservedSMEM_offset_0_alias, 0, 64
	.other		__nv_reservedSMEM_offset_0_alias,@"STO_CUDA_RESERVED_SHARED STV_DEFAULT"
__nv_reservedSMEM_offset_0_alias:
	.zero		0
.nv.shared.reserved.0:
	.zero		64
	.weak		__nv_reservedSMEM_allocation_phase
	.type		__nv_reservedSMEM_allocation_phase,@object
	.size		__nv_reservedSMEM_allocation_phase,(.L_0 - __nv_reservedSMEM_allocation_phase)
__nv_reservedSMEM_allocation_phase:
	.zero		1
.L_0:
	.zero		7
	.weak		__nv_reservedSMEM_devtool_atexit_pc
	.type		__nv_reservedSMEM_devtool_atexit_pc,@object
	.size		__nv_reservedSMEM_devtool_atexit_pc,(__nv_reservedSMEM_allocation_mask - __nv_reservedSMEM_devtool_atexit_pc)
__nv_reservedSMEM_devtool_atexit_pc:
	.zero		8
	.weak		__nv_reservedSMEM_allocation_mask
	.type		__nv_reservedSMEM_allocation_mask,@object
	.size		__nv_reservedSMEM_allocation_mask,(.L_2 - __nv_reservedSMEM_allocation_mask)
__nv_reservedSMEM_allocation_mask:
	.zero		4
.L_2:


//--------------------- .nv.constant0.matmul_kernel --------------------------
	.section	.nv.constant0.matmul_kernel,"a",@progbits
	.sectionflags	@""
	.align	4
.nv.constant0.matmul_kernel:
	.zero		976


//--------------------- SYMBOLS --------------------------

	.type		.nv.reservedSmem.offset0,@object
	.size		.nv.reservedSmem.offset0,0x4
	.type		.nv.reservedSmem.cap,@object
	.size		.nv.reservedSmem.cap,0x4
